def matmul_kernel(
    a_ptr,
    b_ptr,
    c_ptr,
    M,
    N,
    K,
    stride_am,
    stride_ak,
    stride_bk,
    stride_bn,
    stride_cm,
    stride_cn,
    BLOCK_M: tl.constexpr,
    BLOCK_N: tl.constexpr,
    BLOCK_K: tl.constexpr,
    GROUP_M: tl.constexpr,
):
    pid = tl.program_id(axis=0)
    num_pid_m = tl.cdiv(M, BLOCK_M)
    num_pid_n = tl.cdiv(N, BLOCK_N)
    num_pid_in_group = GROUP_M * num_pid_n
    group_id = pid // num_pid_in_group
    first_pid_m = group_id * GROUP_M
    group_size_m = min(num_pid_m - first_pid_m, GROUP_M)
    pid_m = first_pid_m + ((pid % num_pid_in_group) % group_size_m)
    pid_n = (pid % num_pid_in_group) // group_size_m

    offs_am = (pid_m * BLOCK_M + tl.arange(0, BLOCK_M)) % M
    offs_bn = (pid_n * BLOCK_N + tl.arange(0, BLOCK_N)) % N
    offs_k = tl.arange(0, BLOCK_K)
    a_ptrs = a_ptr + offs_am[:, None] * stride_am + offs_k[None, :] * stride_ak
    b_ptrs = b_ptr + offs_k[:, None] * stride_bk + offs_bn[None, :] * stride_bn

    acc = tl.zeros((BLOCK_M, BLOCK_N), dtype=tl.float32)
    for kk in range(0, tl.cdiv(K, BLOCK_K)):
        a = tl.load(a_ptrs, mask=offs_k[None, :] < K - kk * BLOCK_K, other=0.0)
        b = tl.load(b_ptrs, mask=offs_k[:, None] < K - kk * BLOCK_K, other=0.0)
        acc = tl.dot(a, b, acc)
        a_ptrs += BLOCK_K * stride_ak
        b_ptrs += BLOCK_K * stride_bk

    c = acc.to(c_ptr.dtype.element_ty)
    offs_cm = pid_m * BLOCK_M + tl.arange(0, BLOCK_M)
    offs_cn = pid_n * BLOCK_N + tl.arange(0, BLOCK_N)
    c_ptrs = c_ptr + offs_cm[:, None] * stride_cm + offs_cn[None, :] * stride_cn
    mask = (offs_cm[:, None] < M) & (offs_cn[None, :] < N)
    tl.store(c_ptrs, c, mask=mask)

# config = {"BLOCK_K": 128, "BLOCK_M": 128, "BLOCK_N": 128, "GROUP_M": 8, "arch": "sm_90", "dtype": "fp32", "num_ctas": 1, "num_stages": 7, "num_warps": 4}
# arch = sm_90


// ===== COMPILED SASS (sm_90a) =====

	.target	sm_90a

	.elftype	@"ET_EXEC"


//--------------------- .note.nv.tkinfo           --------------------------
	.section	.note.nv.tkinfo,"",@"SHT_NOTE"
	.sectionflags	@"SHF_NOTE_NV_TKINFO"
	.tkinfo
        /*0018*/ 	.word	0x00000002
        /*0030*/ 	.string	""
        /*0030*/ 	.string	"ptxas"
        /*0030*/ 	.string	"Cuda compilation tools, release 13.0, V13.0.88"
        /*0030*/ 	.string	"Build cuda_13.0.r13.0/compiler.36424714_0"
        /*0030*/ 	.string	"-v  -suppress-debug-info  -lineinfo  -arch sm_90a "



//--------------------- .note.nv.cuinfo           --------------------------
	.section	.note.nv.cuinfo,"",@"SHT_NOTE"
	.sectionflags	@"SHF_NOTE_NV_CUINFO"
        /*0018*/ 	.short	0x0002
        /*001a*/ 	.short	0x005a
        /*001c*/ 	.short	0x0082
	.zero		2


//--------------------- .nv.info                  --------------------------
	.section	.nv.info,"",@"SHT_CUDA_INFO"
	.align	4


	//----- nvinfo : EIATTR_REGCOUNT
	.align		4
        /*0000*/ 	.byte	0x04, 0x2f
        /*0002*/ 	.short	(.L_1 - .L_0)
	.align		4
.L_0:
        /*0004*/ 	.word	index@(matmul_kernel)
        /*0008*/ 	.word	0x000000ff


	//----- nvinfo : EIATTR_FRAME_SIZE
	.align		4
.L_1:
        /*000c*/ 	.byte	0x04, 0x11
        /*000e*/ 	.short	(.L_3 - .L_2)
	.align		4
.L_2:
        /*0010*/ 	.word	index@(matmul_kernel)
        /*0014*/ 	.word	0x00000b18


	//----- nvinfo : EIATTR_MIN_STACK_SIZE
	.align		4
.L_3:
        /*0018*/ 	.byte	0x04, 0x12
        /*001a*/ 	.short	(.L_5 - .L_4)
	.align		4
.L_4:
        /*001c*/ 	.word	index@(matmul_kernel)
        /*0020*/ 	.word	0x00000b18
.L_5:


//--------------------- .nv.compat                --------------------------
	.section	.nv.compat,"",@"SHT_CUDA_COMPAT_INFO"
	.align	4
        /*0000*/ 	.byte	0x02, 0x09, 0x01, 0x00, 0x02, 0x02, 0x04, 0x00, 0x02, 0x05, 0x05, 0x00, 0x03, 0x07, 0x01, 0x01
        /*0010*/ 	.byte	0x02, 0x03, 0x00, 0x00, 0x02, 0x06, 0x01, 0x00, 0x04, 0x0b, 0x08, 0x00, 0x00, 0x00, 0x00, 0x00
        /*0020*/ 	.byte	0x00, 0x00, 0x00, 0x00


//--------------------- .nv.info.matmul_kernel    --------------------------
	.section	.nv.info.matmul_kernel,"",@"SHT_CUDA_INFO"
	.sectionflags	@""
	.align	4


	//----- nvinfo : EIATTR_CUDA_API_VERSION
	.align		4
        /*0000*/ 	.byte	0x04, 0x37
        /*0002*/ 	.short	(.L_7 - .L_6)
.L_6:
        /*0004*/ 	.word	0x00000082


	//----- nvinfo : EIATTR_KPARAM_INFO
	.align		4
.L_7:
        /*0008*/ 	.byte	0x04, 0x17
        /*000a*/ 	.short	(.L_9 - .L_8)
.L_8:
        /*000c*/ 	.word	0x00000000
        /*0010*/ 	.short	0x000d
        /*0012*/ 	.short	0x0048
        /*0014*/ 	.byte	0x00, 0xf4, 0x21, 0x00


	//----- nvinfo : EIATTR_KPARAM_INFO
	.align		4
.L_9:
        /*0018*/ 	.byte	0x04, 0x17
        /*001a*/ 	.short	(.L_11 - .L_10)
.L_10:
        /*001c*/ 	.word	0x00000000
        /*0020*/ 	.short	0x000c
        /*0022*/ 	.short	0x0040
        /*0024*/ 	.byte	0x00, 0xf4, 0x21, 0x00


	//----- nvinfo : EIATTR_KPARAM_INFO
	.align		4
.L_11:
        /*0028*/ 	.byte	0x04, 0x17
        /*002a*/ 	.short	(.L_13 - .L_12)
.L_12:
        /*002c*/ 	.word	0x00000000
        /*0030*/ 	.short	0x000b
        /*0032*/ 	.short	0x0038
        /*0034*/ 	.byte	0x00, 0xf0, 0x11, 0x00


	//----- nvinfo : EIATTR_KPARAM_INFO
	.align		4
.L_13:
        /*0038*/ 	.byte	0x04, 0x17
        /*003a*/ 	.short	(.L_15 - .L_14)
.L_14:
        /*003c*/ 	.word	0x00000000
        /*0040*/ 	.short	0x000a
        /*0042*/ 	.short	0x0034
        /*0044*/ 	.byte	0x00, 0xf0, 0x11, 0x00


	//----- nvinfo : EIATTR_KPARAM_INFO
	.align		4
.L_15:
        /*0048*/ 	.byte	0x04, 0x17
        /*004a*/ 	.short	(.L_17 - .L_16)
.L_16:
        /*004c*/ 	.word	0x00000000
        /*0050*/ 	.short	0x0009
        /*0052*/ 	.short	0x0030
        /*0054*/ 	.byte	0x00, 0xf0, 0x11, 0x00


	//----- nvinfo : EIATTR_KPARAM_INFO
	.align		4
.L_17:
        /*0058*/ 	.byte	0x04, 0x17
        /*005a*/ 	.short	(.L_19 - .L_18)
.L_18:
        /*005c*/ 	.word	0x00000000
        /*0060*/ 	.short	0x0008
        /*0062*/ 	.short	0x002c
        /*0064*/ 	.byte	0x00, 0xf0, 0x11, 0x00


	//----- nvinfo : EIATTR_KPARAM_INFO
	.align		4
.L_19:
        /*0068*/ 	.byte	0x04, 0x17
        /*006a*/ 	.short	(.L_21 - .L_20)
.L_20:
        /*006c*/ 	.word	0x00000000
        /*0070*/ 	.short	0x0007
        /*0072*/ 	.short	0x0028
        /*0074*/ 	.byte	0x00, 0xf0, 0x11, 0x00


	//----- nvinfo : EIATTR_KPARAM_INFO
	.align		4
.L_21:
        /*0078*/ 	.byte	0x04, 0x17
        /*007a*/ 	.short	(.L_23 - .L_22)
.L_22:
        /*007c*/ 	.word	0x00000000
        /*0080*/ 	.short	0x0006
        /*0082*/ 	.short	0x0024
        /*0084*/ 	.byte	0x00, 0xf0, 0x11, 0x00


	//----- nvinfo : EIATTR_KPARAM_INFO
	.align		4
.L_23:
        /*0088*/ 	.byte	0x04, 0x17
        /*008a*/ 	.short	(.L_25 - .L_24)
.L_24:
        /*008c*/ 	.word	0x00000000
        /*0090*/ 	.short	0x0005
        /*0092*/ 	.short	0x0020
        /*0094*/ 	.byte	0x00, 0xf0, 0x11, 0x00


	//----- nvinfo : EIATTR_KPARAM_INFO
	.align		4
.L_25:
        /*0098*/ 	.byte	0x04, 0x17
        /*009a*/ 	.short	(.L_27 - .L_26)
.L_26:
        /*009c*/ 	.word	0x00000000
        /*00a0*/ 	.short	0x0004
        /*00a2*/ 	.short	0x001c
        /*00a4*/ 	.byte	0x00, 0xf0, 0x11, 0x00


	//----- nvinfo : EIATTR_KPARAM_INFO
	.align		4
.L_27:
        /*00a8*/ 	.byte	0x04, 0x17
        /*00aa*/ 	.short	(.L_29 - .L_28)
.L_28:
        /*00ac*/ 	.word	0x00000000
        /*00b0*/ 	.short	0x0003
        /*00b2*/ 	.short	0x0018
        /*00b4*/ 	.byte	0x00, 0xf0, 0x11, 0x00


	//----- nvinfo : EIATTR_KPARAM_INFO
	.align		4
.L_29:
        /*00b8*/ 	.byte	0x04, 0x17
        /*00ba*/ 	.short	(.L_31 - .L_30)
.L_30:
        /*00bc*/ 	.word	0x00000000
        /*00c0*/ 	.short	0x0002
        /*00c2*/ 	.short	0x0010
        /*00c4*/ 	.byte	0x00, 0xf4, 0x21, 0x00


	//----- nvinfo : EIATTR_KPARAM_INFO
	.align		4
.L_31:
        /*00c8*/ 	.byte	0x04, 0x17
        /*00ca*/ 	.short	(.L_33 - .L_32)
.L_32:
        /*00cc*/ 	.word	0x00000000
        /*00d0*/ 	.short	0x0001
        /*00d2*/ 	.short	0x0008
        /*00d4*/ 	.byte	0x00, 0xf4, 0x21, 0x00


	//----- nvinfo : EIATTR_KPARAM_INFO
	.align		4
.L_33:
        /*00d8*/ 	.byte	0x04, 0x17
        /*00da*/ 	.short	(.L_35 - .L_34)
.L_34:
        /*00dc*/ 	.word	0x00000000
        /*00e0*/ 	.short	0x0000
        /*00e2*/ 	.short	0x0000
        /*00e4*/ 	.byte	0x00, 0xf4, 0x21, 0x00


	//----- nvinfo : EIATTR_SPARSE_MMA_MASK
	.align		4
.L_35:
        /*00e8*/ 	.byte	0x03, 0x50
        /*00ea*/ 	.short	0x0000


	//----- nvinfo : EIATTR_MAXREG_COUNT
	.align		4
        /*00ec*/ 	.byte	0x03, 0x1b
        /*00ee*/ 	.short	0x00ff


	//----- nvinfo : EIATTR_NUM_BARRIERS
	.align		4
        /*00f0*/ 	.byte	0x02, 0x4c
        /*00f2*/ 	.byte	0x01
	.zero		1


	//----- nvinfo : EIATTR_ANNOTATIONS
	.align		4
        /*00f4*/ 	.byte	0x04, 0x55
        /*00f6*/ 	.short	(.L_37 - .L_36)


	//   ....[0]....
.L_36:
        /*00f8*/ 	.word	0x00000001
        /*00fc*/ 	.byte	0x70, 0x00, 0x00, 0x00, 0x01, 0x00, 0x00, 0x00, 0xa0, 0x00, 0x00, 0x00, 0x01, 0x00, 0x00, 0x00
        /* <DEDUP_REMOVED lines=1929> */
        /*799c*/ 	.byte	0x80, 0xb6, 0x03, 0x00


	//----- nvinfo : EIATTR_MERCURY_ISA_VERSION
	.align		4
.L_37:
        /*79a0*/ 	.byte	0x03, 0x5f
        /*79a2*/ 	.short	0x0101


	//----- nvinfo : EIATTR_EXIT_INSTR_OFFSETS
	.align		4
        /*79a4*/ 	.byte	0x04, 0x1c
        /*79a6*/ 	.short	(.L_39 - .L_38)


	//   ....[0]....
.L_38:
        /*79a8*/ 	.word	0x0003b930


	//   ....[1]....
        /*79ac*/ 	.word	0x0003b950


	//----- nvinfo : EIATTR_REQNTID
	.align		4
.L_39:
        /*79b0*/ 	.byte	0x04, 0x10
        /*79b2*/ 	.short	(.L_41 - .L_40)
.L_40:
        /*79b4*/ 	.word	0x00000080
        /*79b8*/ 	.word	0x00000001
        /*79bc*/ 	.word	0x00000001


	//----- nvinfo : EIATTR_CBANK_PARAM_SIZE
	.align		4
.L_41:
        /*79c0*/ 	.byte	0x03, 0x19
        /*79c2*/ 	.short	0x0050


	//----- nvinfo : EIATTR_PARAM_CBANK
	.align		4
        /*79c4*/ 	.byte	0x04, 0x0a
        /*79c6*/ 	.short	(.L_43 - .L_42)
	.align		4
.L_42:
        /*79c8*/ 	.word	index@(.nv.constant0.matmul_kernel)
        /*79cc*/ 	.short	0x0210
        /*79ce*/ 	.short	0x0050


	//----- nvinfo : EIATTR_SW_WAR
	.align		4
.L_43:
        /*79d0*/ 	.byte	0x04, 0x36
        /*79d2*/ 	.short	(.L_45 - .L_44)
.L_44:
        /*79d4*/ 	.word	0x00000008
.L_45:


//--------------------- .nv.callgraph             --------------------------
	.section	.nv.callgraph,"",@"SHT_CUDA_CALLGRAPH"
	.align	4
	.sectionentsize	8
	.align		4
        /*0000*/ 	.word	0x00000000
	.align		4
        /*0004*/ 	.word	0xffffffff
	.align		4
        /*0008*/ 	.word	0x00000000
	.align		4
        /*000c*/ 	.word	0xfffffffe
	.align		4
        /*0010*/ 	.word	0x00000000
	.align		4
        /*0014*/ 	.word	0xfffffffd
	.align		4
        /*0018*/ 	.word	0x00000000
	.align		4
        /*001c*/ 	.word	0xfffffffc


//--------------------- .text.matmul_kernel       --------------------------
	.section	.text.matmul_kernel,"ax",@progbits
	.align	128
        .global         matmul_kernel
        .type           matmul_kernel,@function
        .size           matmul_kernel,(.L_x_3 - matmul_kernel)
        .other          matmul_kernel,@"STO_CUDA_ENTRY STV_DEFAULT"
matmul_kernel:
.text.matmul_kernel:
[----:B------:R-:W1:Y:S08]  /*0000*/  LDC R1, c[0x0][0x28] ;  /* 0x00000a00ff017b82 */ /* 0x000e700000000800 */
[----:B------:R-:W2:Y:S01]  /*0010*/  LDC.64 R2, c[0x0][0x228] ;  /* 0x00008a00ff027b82 */ /* 0x000ea20000000a00 */
[----:B-1----:R-:W-:Y:S01]  /*0020*/  VIADD R1, R1, 0xfffff4e8 ;  /* 0xfffff4e801017836 */ /* 0x002fe20000000000 */
[----:B------:R-:W1:Y:S01]  /*0030*/  S2R R5, SR_CTAID.X ;  /* 0x0000000000057919 */ /* 0x000e620000002500 */
[----:B------:R-:W-:-:S05]  /*0040*/  ULDC.64 UR4, c[0x0][0x218] ;  /* 0x0000860000047ab9 */ /* 0x000fca0000000a00 */
[----:B------:R-:W3:Y:S01]  /*0050*/  LDC.64 R184, c[0x0][0x238] ;  /* 0x00008e00ffb87b82 */ /* 0x000ee20000000a00 */
[----:B--2---:R-:W-:Y:S01]  /*0060*/  IMAD.MOV.U32 R153, RZ, RZ, R3 ;  /* 0x000000ffff997224 */ /* 0x004fe200078e0003 */
[----:B------:R2:W-:Y:S01]  /*0070*/  STL.64 [R1+0x650], R2 ;  /* 0x0006500201007387 */ /* 0x0005e20000100a00 */
[----:B------:R-:W-:-:S03]  /*0080*/  IMAD.MOV.U32 R154, RZ, RZ, R2 ;  /* 0x000000ffff9a7224 */ /* 0x000fc600078e0002 */
[----:B------:R-:W-:Y:S02]  /*0090*/  IADD3 R0, R153, 0x7f, RZ ;  /* 0x0000007f99007810 */ /* 0x000fe40007ffe0ff */
[----:B------:R-:W-:Y:S01]  /*00a0*/  STL [R1+0xad8], R154 ;  /* 0x000ad89a01007387 */ /* 0x000fe20000100800 */
[----:B-1----:R-:W-:Y:S02]  /*00b0*/  IABS R8, R5 ;  /* 0x0000000500087213 */ /* 0x002fe40000000000 */
[----:B--2---:R-:W-:-:S04]  /*00c0*/  SHF.R.S32.HI R3, RZ, 0x1f, R0 ;  /* 0x0000001fff037819 */ /* 0x004fc80000011400 */
[----:B------:R-:W-:-:S04]  /*00d0*/  LEA.HI R3, R3, R0, RZ, 0x7 ;  /* 0x0000000003037211 */ /* 0x000fc800078f38ff */
[----:B------:R-:W-:-:S05]  /*00e0*/  SHF.R.S32.HI R3, RZ, 0x7, R3 ;  /* 0x00000007ff037819 */ /* 0x000fca0000011403 */
[----:B------:R-:W-:-:S05]  /*00f0*/  IMAD.SHL.U32 R4, R3, 0x8, RZ ;  /* 0x0000000803047824 */ /* 0x000fca00078e00ff */
[-C--:B------:R-:W-:Y:S02]  /*0100*/  IABS R7, R4.reuse ;  /* 0x0000000400077213 */ /* 0x080fe40000000000 */
[----:B------:R-:W-:Y:S02]  /*0110*/  IABS R10, R4 ;  /* 0x00000004000a7213 */ /* 0x000fe40000000000 */
[----:B------:R-:W1:Y:S08]  /*0120*/  I2F.RP R0, R7 ;  /* 0x0000000700007306 */ /* 0x000e700000209400 */
[----:B-1----:R-:W1:Y:S02]  /*0130*/  MUFU.RCP R0, R0 ;  /* 0x0000000000007308 */ /* 0x002e640000001000 */
[----:B-1----:R-:W-:-:S02]  /*0140*/  VIADD R2, R0, 0xffffffe ;  /* 0x0ffffffe00027836 */ /* 0x002fc40000000000 */
[----:B------:R-:W-:-:S04]  /*0150*/  IMAD.MOV R0, RZ, RZ, -R10 ;  /* 0x000000ffff007224 */ /* 0x000fc800078e0a0a */
[----:B------:R1:W2:Y:S02]  /*0160*/  F2I.FTZ.U32.TRUNC.NTZ R3, R2 ;  /* 0x0000000200037305 */ /* 0x0002a4000021f000 */
[----:B-1----:R-:W-:Y:S02]  /*0170*/  IMAD.MOV.U32 R2, RZ, RZ, RZ ;  /* 0x000000ffff027224 */ /* 0x002fe400078e00ff */
[----:B--2---:R-:W-:-:S04]  /*0180*/  IMAD.MOV R6, RZ, RZ, -R3 ;  /* 0x000000ffff067224 */ /* 0x004fc800078e0a03 */
[----:B------:R-:W-:Y:S01]  /*0190*/  IMAD R9, R6, R7, RZ ;  /* 0x0000000706097224 */ /* 0x000fe200078e02ff */
[----:B------:R-:W-:-:S03]  /*01a0*/  MOV R6, R8 ;  /* 0x0000000800067202 */ /* 0x000fc60000000f00 */
[----:B------:R-:W-:-:S06]  /*01b0*/  IMAD.HI.U32 R3, R3, R9, R2 ;  /* 0x0000000903037227 */ /* 0x000fcc00078e0002 */
[----:B------:R-:W-:-:S04]  /*01c0*/  IMAD.HI.U32 R3, R3, R6, RZ ;  /* 0x0000000603037227 */ /* 0x000fc800078e00ff */
[----:B------:R-:W-:-:S05]  /*01d0*/  IMAD R0, R3, R0, R6 ;  /* 0x0000000003007224 */ /* 0x000fca00078e0206 */
[----:B------:R-:W-:-:S13]  /*01e0*/  ISETP.GT.U32.AND P1, PT, R7, R0, PT ;  /* 0x000000000700720c */ /* 0x000fda0003f24070 */
[----:B------:R-:W-:Y:S01]  /*01f0*/  @!P1 IMAD.IADD R0, R0, 0x1, -R7 ;  /* 0x0000000100009824 */ /* 0x000fe200078e0a07 */
[----:B------:R-:W-:Y:S02]  /*0200*/  @!P1 IADD3 R3, R3, 0x1, RZ ;  /* 0x0000000103039810 */ /* 0x000fe40007ffe0ff */
[----:B------:R-:W-:Y:S02]  /*0210*/  ISETP.NE.AND P1, PT, R4, RZ, PT ;  /* 0x000000ff0400720c */ /* 0x000fe40003f25270 */
[----:B------:R-:W-:Y:S02]  /*0220*/  ISETP.GE.U32.AND P0, PT, R0, R7, PT ;  /* 0x000000070000720c */ /* 0x000fe40003f06070 */
[----:B------:R-:W-:Y:S02]  /*0230*/  LOP3.LUT R0, R5, R4, RZ, 0x3c, !PT ;  /* 0x0000000405007212 */ /* 0x000fe400078e3cff */
[----:B------:R-:W-:Y:S02]  /*0240*/  IABS R7, R153 ;  /* 0x0000009900077213 */ /* 0x000fe40000000000 */
[----:B------:R-:W-:Y:S01]  /*0250*/  ISETP.GE.AND P2, PT, R0, RZ, PT ;  /* 0x000000ff0000720c */ /* 0x000fe20003f46270 */
[----:B------:R-:W-:-:S06]  /*0260*/  VIADD R0, R154, 0x7f ;  /* 0x0000007f9a007836 */ /* 0x000fcc0000000000 */
[----:B------:R-:W-:-:S04]  /*0270*/  @P0 VIADD R3, R3, 0x1 ;  /* 0x0000000103030836 */ /* 0x000fc80000000000 */
[----:B------:R-:W-:Y:S01]  /*0280*/  IMAD.MOV.U32 R2, RZ, RZ, R3 ;  /* 0x000000ffff027224 */ /* 0x000fe200078e0003 */
[----:B------:R-:W-:-:S04]  /*0290*/  SHF.R.S32.HI R3, RZ, 0x1f, R0 ;  /* 0x0000001fff037819 */ /* 0x000fc80000011400 */
[----:B------:R-:W-:Y:S02]  /*02a0*/  @!P2 IADD3 R2, -R2, RZ, RZ ;  /* 0x000000ff0202a210 */ /* 0x000fe40007ffe1ff */
[----:B------:R-:W-:Y:S02]  /*02b0*/  @!P1 LOP3.LUT R2, RZ, R4, RZ, 0x33, !PT ;  /* 0x00000004ff029212 */ /* 0x000fe400078e33ff */
[----:B------:R-:W-:-:S03]  /*02c0*/  LEA.HI R3, R3, R0, RZ, 0x7 ;  /* 0x0000000003037211 */ /* 0x000fc600078f38ff */
[----:B------:R-:W-:Y:S02]  /*02d0*/  IMAD.SHL.U32 R10, R2, 0x8, RZ ;  /* 0x00000008020a7824 */ /* 0x000fe400078e00ff */
[----:B------:R-:W-:-:S03]  /*02e0*/  IMAD.MOV R2, RZ, RZ, -R2 ;  /* 0x000000ffff027224 */ /* 0x000fc600078e0a02 */
[----:B------:R-:W-:Y:S01]  /*02f0*/  LEA.HI.SX32 R3, R3, -R10, 0x19 ;  /* 0x8000000a03037211 */ /* 0x000fe200078fcaff */
[----:B------:R-:W-:Y:S02]  /*0300*/  IMAD R11, R4, R2, R5 ;  /* 0x00000002040b7224 */ /* 0x000fe400078e0205 */
[----:B------:R-:W-:Y:S01]  /*0310*/  IMAD.MOV.U32 R2, RZ, RZ, RZ ;  /* 0x000000ffff027224 */ /* 0x000fe200078e00ff */
[----:B------:R-:W-:Y:S02]  /*0320*/  VIMNMX R8, R3, 0x8, PT ;  /* 0x0000000803087848 */ /* 0x000fe40003fe0100 */
[----:B------:R-:W-:Y:S02]  /*0330*/  IABS R4, R11 ;  /* 0x0000000b00047213 */ /* 0x000fe40000000000 */
[----:B------:R-:W-:-:S04]  /*0340*/  IABS R9, R8 ;  /* 0x0000000800097213 */ /* 0x000fc80000000000 */
[----:B------:R-:W1:Y:S08]  /*0350*/  I2F.RP R0, R9 ;  /* 0x0000000900007306 */ /* 0x000e700000209400 */
[----:B-1----:R-:W1:Y:S02]  /*0360*/  MUFU.RCP R0, R0 ;  /* 0x0000000000007308 */ /* 0x002e640000001000 */
[----:B-1----:R-:W-:-:S06]  /*0370*/  VIADD R3, R0, 0xffffffe ;  /* 0x0ffffffe00037836 */ /* 0x002fcc0000000000 */
[----:B------:R-:W1:Y:S02]  /*0380*/  F2I.FTZ.U32.TRUNC.NTZ R3, R3 ;  /* 0x0000000300037305 */ /* 0x000e64000021f000 */
[----:B-1----:R-:W-:-:S05]  /*0390*/  IADD3 R6, RZ, -R3, RZ ;  /* 0x80000003ff067210 */ /* 0x002fca0007ffe0ff */
[----:B------:R-:W-:Y:S01]  /*03a0*/  IMAD R5, R6, R9, RZ ;  /* 0x0000000906057224 */ /* 0x000fe200078e02ff */
[----:B------:R-:W-:-:S03]  /*03b0*/  IABS R6, R8 ;  /* 0x0000000800067213 */ /* 0x000fc60000000000 */
[----:B------:R-:W-:Y:S01]  /*03c0*/  IMAD.HI.U32 R2, R3, R5, R2 ;  /* 0x0000000503027227 */ /* 0x000fe200078e0002 */
[----:B------:R-:W-:-:S03]  /*03d0*/  IADD3 R0, RZ, -R6, RZ ;  /* 0x80000006ff007210 */ /* 0x000fc60007ffe0ff */
[----:B------:R-:W-:Y:S02]  /*03e0*/  IMAD.MOV.U32 R5, RZ, RZ, R7 ;  /* 0x000000ffff057224 */ /* 0x000fe400078e0007 */
[----:B------:R-:W-:Y:S01]  /*03f0*/  IMAD.MOV.U32 R3, RZ, RZ, R4 ;  /* 0x000000ffff037224 */ /* 0x000fe200078e0004 */
[----:B------:R-:W-:Y:S01]  /*0400*/  IABS R4, R154 ;  /* 0x0000009a00047213 */ /* 0x000fe20000000000 */
[----:B------:R-:W1:Y:S02]  /*0410*/  I2F.RP R7, R5 ;  /* 0x0000000500077306 */ /* 0x000e640000209400 */
[----:B------:R-:W-:-:S04]  /*0420*/  IMAD.HI.U32 R2, R2, R3, RZ ;  /* 0x0000000302027227 */ /* 0x000fc800078e00ff */
[----:B------:R-:W-:Y:S02]  /*0430*/  IMAD R0, R2, R0, R3 ;  /* 0x0000000002007224 */ /* 0x000fe400078e0203 */
[----:B------:R-:W2:Y:S03]  /*0440*/  I2F.RP R6, R4 ;  /* 0x0000000400067306 */ /* 0x000ea60000209400 */
[----:B------:R-:W-:-:S05]  /*0450*/  ISETP.GT.U32.AND P1, PT, R9, R0, PT ;  /* 0x000000000900720c */ /* 0x000fca0003f24070 */
[----:B-1----:R-:W1:Y:S08]  /*0460*/  MUFU.RCP R7, R7 ;  /* 0x0000000700077308 */ /* 0x002e700000001000 */
[----:B--2---:R-:W2:Y:S01]  /*0470*/  MUFU.RCP R6, R6 ;  /* 0x0000000600067308 */ /* 0x004ea20000001000 */
[----:B------:R-:W-:Y:S02]  /*0480*/  @!P1 IMAD.IADD R0, R0, 0x1, -R9 ;  /* 0x0000000100009824 */ /* 0x000fe400078e0a09 */
[----:B------:R-:W-:Y:S01]  /*0490*/  @!P1 VIADD R2, R2, 0x1 ;  /* 0x0000000102029836 */ /* 0x000fe20000000000 */
[----:B------:R-:W-:-:S02]  /*04a0*/  ISETP.NE.AND P1, PT, R8, RZ, PT ;  /* 0x000000ff0800720c */ /* 0x000fc40003f25270 */
[----:B------:R-:W-:Y:S02]  /*04b0*/  ISETP.GE.U32.AND P0, PT, R0, R9, PT ;  /* 0x000000090000720c */ /* 0x000fe40003f06070 */
[----:B------:R-:W-:Y:S01]  /*04c0*/  LOP3.LUT R0, R11, R8, RZ, 0x3c, !PT ;  /* 0x000000080b007212 */ /* 0x000fe200078e3cff */
[----:B-1----:R-:W-:-:S03]  /*04d0*/  VIADD R3, R7, 0xffffffe ;  /* 0x0ffffffe07037836 */ /* 0x002fc60000000000 */
[----:B------:R-:W-:-:S03]  /*04e0*/  ISETP.GE.AND P2, PT, R0, RZ, PT ;  /* 0x000000ff0000720c */ /* 0x000fc60003f46270 */
[----:B------:R-:W1:Y:S01]  /*04f0*/  F2I.FTZ.U32.TRUNC.NTZ R3, R3 ;  /* 0x0000000300037305 */ /* 0x000e62000021f000 */
[----:B--2---:R-:W-:-:S03]  /*0500*/  VIADD R7, R6, 0xffffffe ;  /* 0x0ffffffe06077836 */ /* 0x004fc60000000000 */
[----:B------:R-:W-:-:S04]  /*0510*/  @P0 IADD3 R2, R2, 0x1, RZ ;  /* 0x0000000102020810 */ /* 0x000fc80007ffe0ff */
[----:B------:R-:W2:Y:S01]  /*0520*/  F2I.FTZ.U32.TRUNC.NTZ R7, R7 ;  /* 0x0000000700077305 */ /* 0x000ea2000021f000 */
[----:B------:R-:W-:-:S04]  /*0530*/  IMAD.MOV.U32 R12, RZ, RZ, R2 ;  /* 0x000000ffff0c7224 */ /* 0x000fc800078e0002 */
[----:B------:R-:W-:Y:S01]  /*0540*/  @!P2 IMAD.MOV R12, RZ, RZ, -R12 ;  /* 0x000000ffff0ca224 */ /* 0x000fe200078e0a0c */
[----:B------:R-:W-:Y:S02]  /*0550*/  @!P1 LOP3.LUT R12, RZ, R8, RZ, 0x33, !PT ;  /* 0x00000008ff0c9212 */ /* 0x000fe400078e33ff */
[----:B-1----:R-:W-:-:S03]  /*0560*/  IADD3 R2, RZ, -R3, RZ ;  /* 0x80000003ff027210 */ /* 0x002fc60007ffe0ff */
[----:B------:R-:W-:Y:S02]  /*0570*/  IMAD.SHL.U32 R0, R12, 0x80, RZ ;  /* 0x000000800c007824 */ /* 0x000fe400078e00ff */
[----:B------:R-:W-:Y:S02]  /*0580*/  IMAD R9, R2, R5, RZ ;  /* 0x0000000502097224 */ /* 0x000fe400078e02ff */
[----:B------:R-:W-:Y:S01]  /*0590*/  IMAD.MOV.U32 R2, RZ, RZ, RZ ;  /* 0x000000ffff027224 */ /* 0x000fe200078e00ff */
[----:B------:R-:W-:Y:S01]  /*05a0*/  IABS R136, R0 ;  /* 0x0000000000887213 */ /* 0x000fe20000000000 */
[----:B--2---:R-:W-:Y:S01]  /*05b0*/  IMAD.MOV R6, RZ, RZ, -R7 ;  /* 0x000000ffff067224 */ /* 0x004fe200078e0a07 */
[C---:B------:R-:W-:Y:S01]  /*05c0*/  IADD3 R16, R0.reuse, 0x3, RZ ;  /* 0x0000000300107810 */ /* 0x040fe20007ffe0ff */
[----:B------:R-:W-:Y:S01]  /*05d0*/  IMAD.HI.U32 R2, R3, R9, R2 ;  /* 0x0000000903027227 */ /* 0x000fe200078e0002 */
[C---:B------:R-:W-:Y:S02]  /*05e0*/  IADD3 R18, R0.reuse, 0x6, RZ ;  /* 0x0000000600127810 */ /* 0x040fe40007ffe0ff */
[----:B------:R-:W-:Y:S01]  /*05f0*/  MOV R9, R6 ;  /* 0x0000000600097202 */ /* 0x000fe20000000f00 */
[C---:B------:R-:W-:Y:S01]  /*0600*/  VIADD R15, R0.reuse, 0x7f ;  /* 0x0000007f000f7836 */ /* 0x040fe20000000000 */
[----:B------:R-:W-:Y:S01]  /*0610*/  IABS R132, R16 ;  /* 0x0000001000847213 */ /* 0x000fe20000000000 */
[----:B------:R-:W-:Y:S01]  /*0620*/  IMAD.MOV R3, RZ, RZ, -R12 ;  /* 0x000000ffff037224 */ /* 0x000fe200078e0a0c */
[----:B------:R-:W-:Y:S01]  /*0630*/  IABS R129, R18 ;  /* 0x0000001200817213 */ /* 0x000fe20000000000 */
[----:B------:R-:W-:Y:S01]  /*0640*/  VIADD R17, R0, 0x2 ;  /* 0x0000000200117836 */ /* 0x000fe20000000000 */
[----:B------:R-:W-:Y:S01]  /*0650*/  STL [R1+0x7cc], R15 ;  /* 0x0007cc0f01007387 */ /* 0x000fe20000100800 */
[----:B------:R-:W-:Y:S01]  /*0660*/  IMAD.HI.U32 R6, R2, R136, RZ ;  /* 0x0000008802067227 */ /* 0x000fe200078e00ff */
[----:B------:R-:W-:-:S02]  /*0670*/  IABS R135, R15 ;  /* 0x0000000f00877213 */ /* 0x000fc40000000000 */
[----:B------:R1:W-:Y:S01]  /*0680*/  STL [R1+0x838], R17 ;  /* 0x0008381101007387 */ /* 0x0003e20000100800 */
[C---:B------:R-:W-:Y:S01]  /*0690*/  VIADD R13, R0.reuse, 0x1 ;  /* 0x00000001000d7836 */ /* 0x040fe20000000000 */
[----:B------:R-:W-:Y:S01]  /*06a0*/  IABS R133, R17 ;  /* 0x0000001100857213 */ /* 0x000fe20000000000 */
[C---:B------:R-:W-:Y:S01]  /*06b0*/  VIADD R14, R0.reuse, 0x4 ;  /* 0x00000004000e7836 */ /* 0x040fe20000000000 */
[----:B------:R-:W-:Y:S01]  /*06c0*/  IADD3 R20, R0, 0x10, RZ ;  /* 0x0000001000147810 */ /* 0x000fe20007ffe0ff */
[----:B------:R-:W-:Y:S01]  /*06d0*/  IMAD R3, R8, R3, R11 ;  /* 0x0000000308037224 */ /* 0x000fe200078e020b */
[----:B------:R-:W-:Y:S01]  /*06e0*/  STL [R1+0x83c], R13 ;  /* 0x00083c0d01007387 */ /* 0x000fe20000100800 */
[----:B------:R-:W-:Y:S01]  /*06f0*/  IMAD.MOV R8, RZ, RZ, -R6 ;  /* 0x000000ffff087224 */ /* 0x000fe200078e0a06 */
[----:B------:R-:W-:Y:S01]  /*0700*/  IABS R134, R13 ;  /* 0x0000000d00867213 */ /* 0x000fe20000000000 */
[----:B------:R-:W-:Y:S01]  /*0710*/  IMAD R9, R9, R4, RZ ;  /* 0x0000000409097224 */ /* 0x000fe200078e02ff */
[----:B------:R-:W-:Y:S01]  /*0720*/  STL [R1+0x834], R16 ;  /* 0x0008341001007387 */ /* 0x000fe20000100800 */
[----:B------:R-:W-:Y:S01]  /*0730*/  IMAD.MOV.U32 R6, RZ, RZ, RZ ;  /* 0x000000ffff067224 */ /* 0x000fe200078e00ff */
[----:B------:R-:W-:Y:S01]  /*0740*/  IABS R131, R14 ;  /* 0x0000000e00837213 */ /* 0x000fe20000000000 */
[----:B------:R-:W-:Y:S01]  /*0750*/  VIADD R19, R0, 0x5 ;  /* 0x0000000500137836 */ /* 0x000fe20000000000 */
[----:B------:R2:W-:Y:S01]  /*0760*/  STL [R1+0x830], R14 ;  /* 0x0008300e01007387 */ /* 0x0005e20000100800 */
[----:B------:R-:W-:Y:S01]  /*0770*/  IMAD.HI.U32 R6, R7, R9, R6 ;  /* 0x0000000907067227 */ /* 0x000fe200078e0006 */
[----:B------:R-:W-:-:S02]  /*0780*/  IABS R119, R20 ;  /* 0x0000001400777213 */ /* 0x000fc40000000000 */
[----:B------:R-:W-:Y:S01]  /*0790*/  STL [R1+0x8c8], R19 ;  /* 0x0008c81301007387 */ /* 0x000fe20000100800 */
[----:B-1----:R-:W-:Y:S01]  /*07a0*/  VIADD R17, R0, 0x7 ;  /* 0x0000000700117836 */ /* 0x002fe20000000000 */
[----:B------:R-:W-:Y:S01]  /*07b0*/  IABS R130, R19 ;  /* 0x0000001300827213 */ /* 0x000fe20000000000 */
[----:B------:R-:W-:Y:S01]  /*07c0*/  IMAD.HI.U32 R11, R2, R135, RZ ;  /* 0x00000087020b7227 */ /* 0x000fe200078e00ff */
[----:B------:R-:W-:Y:S01]  /*07d0*/  STL [R1+0x8d0], R18 ;  /* 0x0008d01201007387 */ /* 0x000fe20000100800 */
[C---:B------:R-:W-:Y:S02]  /*07e0*/  IADD3 R250, R0.reuse, 0x21, RZ ;  /* 0x0000002100fa7810 */ /* 0x040fe40007ffe0ff */
[----:B--2---:R-:W-:Y:S01]  /*07f0*/  VIADD R14, R0, 0x9 ;  /* 0x00000009000e7836 */ /* 0x004fe20000000000 */
[----:B------:R-:W-:Y:S01]  /*0800*/  IABS R128, R17 ;  /* 0x0000001100807213 */ /* 0x000fe20000000000 */
[----:B------:R-:W-:Y:S01]  /*0810*/  IMAD.HI.U32 R9, R2, R132, RZ ;  /* 0x0000008402097227 */ /* 0x000fe200078e00ff */
[----:B------:R-:W-:Y:S01]  /*0820*/  STL [R1+0x8d8], R17 ;  /* 0x0008d81101007387 */ /* 0x000fe20000100800 */
[----:B------:R-:W-:-:S02]  /*0830*/  IADD3 R3, R10, R3, RZ ;  /* 0x000000030a037210 */ /* 0x000fc40007ffe0ff */
[----:B------:R-:W-:Y:S01]  /*0840*/  IMAD.HI.U32 R7, R2, R134, RZ ;  /* 0x0000008602077227 */ /* 0x000fe200078e00ff */
[----:B------:R-:W-:Y:S02]  /*0850*/  IABS R126, R14 ;  /* 0x0000000e007e7213 */ /* 0x000fe40000000000 */
[----:B------:R-:W-:Y:S01]  /*0860*/  IABS R102, R250 ;  /* 0x000000fa00667213 */ /* 0x000fe20000000000 */
[C---:B------:R-:W-:Y:S01]  /*0870*/  VIADD R16, R0.reuse, 0x8 ;  /* 0x0000000800107836 */ /* 0x040fe20000000000 */
[C---:B------:R-:W-:Y:S01]  /*0880*/  IADD3 R245, R0.reuse, 0x26, RZ ;  /* 0x0000002600f57810 */ /* 0x040fe20007ffe0ff */
[----:B------:R-:W-:Y:S01]  /*0890*/  IMAD.MOV R12, RZ, RZ, -R11 ;  /* 0x000000ffff0c7224 */ /* 0x000fe200078e0a0b */
[----:B------:R-:W-:Y:S01]  /*08a0*/  IADD3 R242, R0, 0x29, RZ ;  /* 0x0000002900f27810 */ /* 0x000fe20007ffe0ff */
[----:B------:R-:W-:Y:S01]  /*08b0*/  IMAD.MOV R9, RZ, RZ, -R9 ;  /* 0x000000ffff097224 */ /* 0x000fe200078e0a09 */
[----:B------:R1:W-:Y:S01]  /*08c0*/  STL [R1+0x8dc], R16 ;  /* 0x0008dc1001007387 */ /* 0x0003e20000100800 */
[----:B------:R-:W-:Y:S01]  /*08d0*/  IMAD.MOV R7, RZ, RZ, -R7 ;  /* 0x000000ffff077224 */ /* 0x000fe200078e0a07 */
[----:B------:R-:W-:Y:S01]  /*08e0*/  IABS R127, R16 ;  /* 0x00000010007f7213 */ /* 0x000fe20000000000 */
[C---:B------:R-:W-:Y:S01]  /*08f0*/  IMAD R135, R5.reuse, R12, R135 ;  /* 0x0000000c05877224 */ /* 0x040fe200078e0287 */
[----:B------:R2:W-:Y:S01]  /*0900*/  STL [R1+0x8e0], R14 ;  /* 0x0008e00e01007387 */ /* 0x0005e20000100800 */
[C---:B------:R-:W-:Y:S01]  /*0910*/  IMAD R132, R5.reuse, R9, R132 ;  /* 0x0000000905847224 */ /* 0x040fe200078e0284 */
[----:B------:R-:W-:Y:S01]  /*0920*/  IABS R97, R245 ;  /* 0x000000f500617213 */ /* 0x000fe20000000000 */
[----:B------:R-:W-:Y:S01]  /*0930*/  IMAD.HI.U32 R11, R2, R126, RZ ;  /* 0x0000007e020b7227 */ /* 0x000fe200078e00ff */
[----:B------:R-:W-:-:S02]  /*0940*/  ISETP.GT.U32.AND P5, PT, R5, R135, PT ;  /* 0x000000870500720c */ /* 0x000fc40003fa4070 */
[----:B------:R-:W-:Y:S01]  /*0950*/  ISETP.GT.U32.AND P2, PT, R5, R132, PT ;  /* 0x000000840500720c */ /* 0x000fe20003f44070 */
[C---:B-1----:R-:W-:Y:S01]  /*0960*/  VIADD R16, R0.reuse, 0xc ;  /* 0x0000000c00107836 */ /* 0x042fe20000000000 */
[----:B------:R-:W-:Y:S01]  /*0970*/  IADD3 R11, -R11, RZ, RZ ;  /* 0x000000ff0b0b7210 */ /* 0x000fe20007ffe1ff */
[C---:B------:R-:W-:Y:S01]  /*0980*/  IMAD R134, R5.reuse, R7, R134 ;  /* 0x0000000705867224 */ /* 0x040fe200078e0286 */
[----:B--2---:R-:W-:Y:S01]  /*0990*/  IADD3 R14, R0, 0xd, RZ ;  /* 0x0000000d000e7810 */ /* 0x004fe20007ffe0ff */
[----:B------:R-:W-:Y:S01]  /*09a0*/  IMAD.HI.U32 R9, R2, R128, RZ ;  /* 0x0000008002097227 */ /* 0x000fe200078e00ff */
[----:B------:R-:W-:Y:S02]  /*09b0*/  IABS R123, R16 ;  /* 0x00000010007b7213 */ /* 0x000fe40000000000 */
[----:B------:R-:W-:Y:S01]  /*09c0*/  IABS R122, R14 ;  /* 0x0000000e007a7213 */ /* 0x000fe20000000000 */
[----:B------:R-:W-:Y:S01]  /*09d0*/  VIADD R12, R0, 0xe ;  /* 0x0000000e000c7836 */ /* 0x000fe20000000000 */
[----:B------:R-:W-:Y:S01]  /*09e0*/  ISETP.GT.U32.AND P3, PT, R5, R134, PT ;  /* 0x000000860500720c */ /* 0x000fe20003f64070 */
[----:B------:R-:W-:Y:S01]  /*09f0*/  IMAD.HI.U32 R7, R2, R130, RZ ;  /* 0x0000008202077227 */ /* 0x000fe200078e00ff */
[----:B------:R-:W-:-:S02]  /*0a00*/  IABS R94, R242 ;  /* 0x000000f2005e7213 */ /* 0x000fc40000000000 */
[----:B------:R-:W-:Y:S01]  /*0a10*/  IABS R121, R12 ;  /* 0x0000000c00797213 */ /* 0x000fe20000000000 */
[C---:B------:R-:W-:Y:S01]  /*0a20*/  VIADD R18, R0.reuse, 0xa ;  /* 0x0000000a00127836 */ /* 0x040fe20000000000 */
[----:B------:R-:W-:Y:S01]  /*0a30*/  IADD3 R7, -R7, RZ, RZ ;  /* 0x000000ff07077210 */ /* 0x000fe20007ffe1ff */
[----:B------:R-:W-:Y:S01]  /*0a40*/  IMAD.MOV R9, RZ, RZ, -R9 ;  /* 0x000000ffff097224 */ /* 0x000fe200078e0a09 */
[C---:B------:R-:W-:Y:S01]  /*0a50*/  IADD3 R235, R0.reuse, 0x30, RZ ;  /* 0x0000003000eb7810 */ /* 0x040fe20007ffe0ff */
[C---:B------:R-:W-:Y:S01]  /*0a60*/  VIADD R17, R0.reuse, 0xb ;  /* 0x0000000b00117836 */ /* 0x040fe20000000000 */
[----:B------:R-:W-:Y:S01]  /*0a70*/  IABS R125, R18 ;  /* 0x00000012007d7213 */ /* 0x000fe20000000000 */
[C---:B------:R-:W-:Y:S01]  /*0a80*/  IMAD R128, R5.reuse, R9, R128 ;  /* 0x0000000905807224 */ /* 0x040fe200078e0280 */
[----:B------:R1:W-:Y:S01]  /*0a90*/  STL [R1+0x8e8], R18 ;  /* 0x0008e81201007387 */ /* 0x0003e20000100800 */
[----:B------:R-:W-:Y:S01]  /*0aa0*/  VIADD R21, R0, 0xf ;  /* 0x0000000f00157836 */ /* 0x000fe20000000000 */
[----:B------:R-:W-:Y:S01]  /*0ab0*/  IABS R124, R17 ;  /* 0x00000011007c7213 */ /* 0x000fe20000000000 */
[----:B------:R-:W-:Y:S01]  /*0ac0*/  IMAD R126, R5, R11, R126 ;  /* 0x0000000b057e7224 */ /* 0x000fe200078e027e */
[----:B------:R2:W-:Y:S01]  /*0ad0*/  STL [R1+0x8f0], R17 ;  /* 0x0008f01101007387 */ /* 0x0005e20000100800 */
[----:B------:R-:W-:Y:S01]  /*0ae0*/  IMAD.HI.U32 R9, R2, R123, RZ ;  /* 0x0000007b02097227 */ /* 0x000fe200078e00ff */
[----:B------:R-:W-:-:S02]  /*0af0*/  IABS R120, R21 ;  /* 0x0000001500787213 */ /* 0x000fc40000000000 */
[----:B------:R-:W-:Y:S01]  /*0b00*/  STL [R1+0x8f4], R16 ;  /* 0x0008f41001007387 */ /* 0x000fe20000100800 */
[----:B------:R-:W-:Y:S01]  /*0b10*/  IMAD.HI.U32 R11, R2, R121, RZ ;  /* 0x00000079020b7227 */ /* 0x000fe200078e00ff */
[----:B------:R-:W-:Y:S02]  /*0b20*/  @!P3 IADD3 R134, R134, -R5, RZ ;  /* 0x800000058686b210 */ /* 0x000fe40007ffe0ff */
[----:B------:R4:W-:Y:S01]  /*0b30*/  STL [R1+0x8f8], R14 ;  /* 0x0008f80e01007387 */ /* 0x0009e20000100800 */
[C---:B------:R-:W-:Y:S01]  /*0b40*/  VIADD R19, R0.reuse, 0x11 ;  /* 0x0000001100137836 */ /* 0x040fe20000000000 */
[----:B------:R-:W-:Y:S01]  /*0b50*/  IABS R87, R235 ;  /* 0x000000eb00577213 */ /* 0x000fe20000000000 */
[C---:B------:R-:W-:Y:S01]  /*0b60*/  IMAD R130, R5.reuse, R7, R130 ;  /* 0x0000000705827224 */ /* 0x040fe200078e0282 */
[----:B------:R3:W-:Y:S01]  /*0b70*/  STL [R1+0x900], R12 ;  /* 0x0009000c01007387 */ /* 0x0007e20000100800 */
[----:B-1----:R-:W-:Y:S01]  /*0b80*/  VIADD R18, R0, 0x12 ;  /* 0x0000001200127836 */ /* 0x002fe20000000000 */
[----:B------:R-:W-:Y:S01]  /*0b90*/  IABS R118, R19 ;  /* 0x0000001300767213 */ /* 0x000fe20000000000 */
[----:B------:R-:W-:Y:S01]  /*0ba0*/  IMAD.HI.U32 R7, R2, R125, RZ ;  /* 0x0000007d02077227 */ /* 0x000fe200078e00ff */
[----:B------:R-:W-:Y:S01]  /*0bb0*/  STL [R1+0x90c], R21 ;  /* 0x00090c1501007387 */ /* 0x000fe20000100800 */
[----:B------:R-:W-:-:S02]  /*0bc0*/  ISETP.GT.U32.AND P0, PT, R5, R130, PT ;  /* 0x000000820500720c */ /* 0x000fc40003f04070 */
[C---:B--2---:R-:W-:Y:S01]  /*0bd0*/  VIADD R17, R0.reuse, 0x13 ;  /* 0x0000001300117836 */ /* 0x044fe20000000000 */
[----:B----4-:R-:W-:Y:S01]  /*0be0*/  IADD3 R14, -R9, RZ, RZ ;  /* 0x000000ff090e7210 */ /* 0x010fe20007ffe1ff */
[----:B------:R-:W-:Y:S01]  /*0bf0*/  IMAD.MOV R16, RZ, RZ, -R11 ;  /* 0x000000ffff107224 */ /* 0x000fe200078e0a0b */
[----:B------:R1:W-:Y:S01]  /*0c00*/  STL [R1+0x908], R20 ;  /* 0x0009081401007387 */ /* 0x0003e20000100800 */
[----:B---3--:R-:W-:Y:S01]  /*0c10*/  IMAD.MOV R12, RZ, RZ, -R7 ;  /* 0x000000ffff0c7224 */ /* 0x008fe200078e0a07 */
[----:B------:R-:W-:Y:S01]  /*0c20*/  IABS R117, R18 ;  /* 0x0000001200757213 */ /* 0x000fe20000000000 */
[C---:B------:R-:W-:Y:S01]  /*0c30*/  IMAD R121, R5.reuse, R16, R121 ;  /* 0x0000001005797224 */ /* 0x040fe200078e0279 */
[----:B------:R2:W-:Y:S01]  /*0c40*/  STL [R1+0x918], R19 ;  /* 0x0009181301007387 */ /* 0x0005e20000100800 */
[----:B------:R-:W-:Y:S01]  /*0c50*/  IABS R116, R17 ;  /* 0x0000001100747213 */ /* 0x000fe20000000000 */
[C---:B------:R-:W-:Y:S01]  /*0c60*/  IMAD R123, R5.reuse, R14, R123 ;  /* 0x0000000e057b7224 */ /* 0x040fe200078e027b */
[C---:B------:R-:W-:Y:S01]  /*0c70*/  IADD3 R14, R0.reuse, 0x17, RZ ;  /* 0x00000017000e7810 */ /* 0x040fe20007ffe0ff */
[----:B------:R3:W-:Y:S01]  /*0c80*/  STL [R1+0x914], R18 ;  /* 0x0009141201007387 */ /* 0x0007e20000100800 */
[C---:B------:R-:W-:Y:S01]  /*0c90*/  VIADD R16, R0.reuse, 0x16 ;  /* 0x0000001600107836 */ /* 0x040fe20000000000 */
[C---:B-1----:R-:W-:Y:S01]  /*0ca0*/  IADD3 R20, R0.reuse, 0x1a, RZ ;  /* 0x0000001a00147810 */ /* 0x042fe20007ffe0ff */
[C---:B------:R-:W-:Y:S01]  /*0cb0*/  IMAD R125, R5.reuse, R12, R125 ;  /* 0x0000000c057d7224 */ /* 0x040fe200078e027d */
[----:B------:R1:W-:Y:S01]  /*0cc0*/  STL [R1+0x91c], R17 ;  /* 0x00091c1101007387 */ /* 0x0003e20000100800 */
[----:B------:R-:W-:Y:S01]  /*0cd0*/  VIADD R12, R0, 0x18 ;  /* 0x00000018000c7836 */ /* 0x000fe20000000000 */
[----:B------:R-:W-:Y:S01]  /*0ce0*/  @!P0 IADD3 R130, R130, -R5, RZ ;  /* 0x8000000582828210 */ /* 0x000fe20007ffe0ff */
[C---:B------:R-:W-:Y:S01]  /*0cf0*/  VIADD R21, R0.reuse, 0x19 ;  /* 0x0000001900157836 */ /* 0x040fe20000000000 */
[----:B------:R-:W-:Y:S01]  /*0d00*/  IABS R113, R16 ;  /* 0x0000001000717213 */ /* 0x000fe20000000000 */
[C---:B--2---:R-:W-:Y:S01]  /*0d10*/  VIADD R19, R0.reuse, 0x1b ;  /* 0x0000001b00137836 */ /* 0x044fe20000000000 */
[----:B------:R-:W-:Y:S01]  /*0d20*/  IABS R111, R12 ;  /* 0x0000000c006f7213 */ /* 0x000fe20000000000 */
[C---:B---3--:R-:W-:Y:S01]  /*0d30*/  VIADD R18, R0.reuse, 0x14 ;  /* 0x0000001400127836 */ /* 0x048fe20000000000 */
[----:B------:R-:W-:Y:S01]  /*0d40*/  IABS R112, R14 ;  /* 0x0000000e00707213 */ /* 0x000fe20000000000 */
[C---:B------:R-:W-:Y:S01]  /*0d50*/  VIADD R154, R0.reuse, 0x1e ;  /* 0x0000001e009a7836 */ /* 0x040fe20000000000 */
[----:B------:R-:W-:Y:S01]  /*0d60*/  IABS R109, R20 ;  /* 0x00000014006d7213 */ /* 0x000fe20000000000 */
[C---:B-1----:R-:W-:Y:S01]  /*0d70*/  VIADD R17, R0.reuse, 0x15 ;  /* 0x0000001500117836 */ /* 0x042fe20000000000 */
[----:B------:R1:W-:Y:S01]  /*0d80*/  STL [R1+0x920], R18 ;  /* 0x0009201201007387 */ /* 0x0003e20000100800 */
[----:B------:R-:W-:Y:S01]  /*0d90*/  IABS R115, R18 ;  /* 0x0000001200737213 */ /* 0x000fe20000000000 */
[C---:B------:R-:W-:Y:S01]  /*0da0*/  VIADD R252, R0.reuse, 0x1f ;  /* 0x0000001f00fc7836 */ /* 0x040fe20000000000 */
[----:B------:R-:W-:Y:S01]  /*0db0*/  IABS R110, R21 ;  /* 0x00000015006e7213 */ /* 0x000fe20000000000 */
[----:B------:R2:W-:Y:S01]  /*0dc0*/  STL [R1+0x928], R17 ;  /* 0x0009281101007387 */ /* 0x0005e20000100800 */
[----:B------:R-:W-:Y:S01]  /*0dd0*/  IABS R114, R17 ;  /* 0x0000001100727213 */ /* 0x000fe20000000000 */
[C---:B------:R-:W-:Y:S01]  /*0de0*/  VIADD R251, R0.reuse, 0x20 ;  /* 0x0000002000fb7836 */ /* 0x040fe20000000000 */
[----:B------:R-:W-:Y:S01]  /*0df0*/  IABS R108, R19 ;  /* 0x00000013006c7213 */ /* 0x000fe20000000000 */
[----:B------:R-:W-:Y:S01]  /*0e00*/  STL [R1+0x924], R16 ;  /* 0x0009241001007387 */ /* 0x000fe20000100800 */
[C---:B------:R-:W-:Y:S01]  /*0e10*/  VIADD R249, R0.reuse, 0x22 ;  /* 0x0000002200f97836 */ /* 0x040fe20000000000 */
[----:B------:R-:W-:Y:S01]  /*0e20*/  IABS R104, R252 ;  /* 0x000000fc00687213 */ /* 0x000fe20000000000 */
[C---:B-1----:R-:W-:Y:S01]  /*0e30*/  VIADD R18, R0.reuse, 0x1c ;  /* 0x0000001c00127836 */ /* 0x042fe20000000000 */
[----:B------:R-:W-:Y:S01]  /*0e40*/  STL [R1+0x930], R14 ;  /* 0x0009300e01007387 */ /* 0x000fe20000100800 */
[----:B------:R-:W-:Y:S01]  /*0e50*/  IABS R103, R251 ;  /* 0x000000fb00677213 */ /* 0x000fe20000000000 */
[C---:B--2---:R-:W-:Y:S01]  /*0e60*/  VIADD R17, R0.reuse, 0x1d ;  /* 0x0000001d00117836 */ /* 0x044fe20000000000 */
[----:B------:R-:W-:Y:S01]  /*0e70*/  IABS R105, R154 ;  /* 0x0000009a00697213 */ /* 0x000fe20000000000 */
[----:B------:R-:W-:Y:S01]  /*0e80*/  STL [R1+0x938], R12 ;  /* 0x0009380c01007387 */ /* 0x000fe20000100800 */
[C---:B------:R-:W-:Y:S01]  /*0e90*/  VIADD R248, R0.reuse, 0x23 ;  /* 0x0000002300f87836 */ /* 0x040fe20000000000 */
[----:B------:R-:W-:Y:S01]  /*0ea0*/  IABS R107, R18 ;  /* 0x00000012006b7213 */ /* 0x000fe20000000000 */
[C---:B------:R-:W-:Y:S01]  /*0eb0*/  IMAD R136, R5.reuse, R8, R136 ;  /* 0x0000000805887224 */ /* 0x040fe200078e0288 */
[----:B------:R-:W-:Y:S01]  /*0ec0*/  STL [R1+0x940], R21 ;  /* 0x0009401501007387 */ /* 0x000fe20000100800 */
[----:B------:R-:W-:Y:S01]  /*0ed0*/  VIADD R247, R0, 0x24 ;  /* 0x0000002400f77836 */ /* 0x000fe20000000000 */
[----:B------:R-:W-:Y:S01]  /*0ee0*/  IABS R106, R17 ;  /* 0x00000011006a7213 */ /* 0x000fe20000000000 */
[----:B------:R-:W-:Y:S01]  /*0ef0*/  IMAD.HI.U32 R8, R2, R133, RZ ;  /* 0x0000008502087227 */ /* 0x000fe200078e00ff */
[----:B------:R-:W-:Y:S01]  /*0f00*/  STL [R1+0x93c], R20 ;  /* 0x00093c1401007387 */ /* 0x000fe20000100800 */
[----:B------:R-:W-:-:S02]  /*0f10*/  ISETP.GT.U32.AND P4, PT, R5, R136, PT ;  /* 0x000000880500720c */ /* 0x000fc40003f84070 */
[----:B------:R-:W-:Y:S01]  /*0f20*/  VIADD R246, R0, 0x25 ;  /* 0x0000002500f67836 */ /* 0x000fe20000000000 */
[----:B------:R-:W-:Y:S01]  /*0f30*/  STL [R1+0x948], R19 ;  /* 0x0009481301007387 */ /* 0x000fe20000100800 */
[----:B------:R-:W-:Y:S01]  /*0f40*/  IADD3 R8, -R8, RZ, RZ ;  /* 0x000000ff08087210 */ /* 0x000fe20007ffe1ff */
[C---:B------:R-:W-:Y:S01]  /*0f50*/  IMAD.HI.U32 R10, R2.reuse, R131, RZ ;  /* 0x00000083020a7227 */ /* 0x040fe200078e00ff */
[----:B------:R-:W-:Y:S01]  /*0f60*/  IABS R99, R247 ;  /* 0x000000f700637213 */ /* 0x000fe20000000000 */
[----:B------:R-:W-:Y:S01]  /*0f70*/  STL [R1+0x950], R18 ;  /* 0x0009501201007387 */ /* 0x000fe20000100800 */
[----:B------:R-:W-:Y:S01]  /*0f80*/  IABS R101, R249 ;  /* 0x000000f900657213 */ /* 0x000fe20000000000 */
[----:B------:R-:W-:Y:S01]  /*0f90*/  IMAD.MOV R10, RZ, RZ, -R10 ;  /* 0x000000ffff0a7224 */ /* 0x000fe200078e0a0a */
[----:B------:R-:W-:Y:S01]  /*0fa0*/  IABS R100, R248 ;  /* 0x000000f800647213 */ /* 0x000fe20000000000 */
[----:B------:R-:W-:Y:S01]  /*0fb0*/  STL [R1+0x958], R17 ;  /* 0x0009581101007387 */ /* 0x000fe20000100800 */
[----:B------:R-:W-:Y:S01]  /*0fc0*/  IMAD R133, R5, R8, R133 ;  /* 0x0000000805857224 */ /* 0x000fe200078e0285 */
[----:B------:R-:W-:Y:S01]  /*0fd0*/  IABS R98, R246 ;  /* 0x000000f600627213 */ /* 0x000fe20000000000 */
[----:B------:R-:W-:Y:S01]  /*0fe0*/  IMAD.HI.U32 R8, R2, R129, RZ ;  /* 0x0000008102087227 */ /* 0x000fe200078e00ff */
[----:B------:R-:W-:Y:S01]  /*0ff0*/  STL [R1+0x954], R154 ;  /* 0x0009549a01007387 */ /* 0x000fe20000100800 */
[----:B------:R-:W-:-:S02]  /*1000*/  IADD3 R232, R0, 0x33, RZ ;  /* 0x0000003300e87810 */ /* 0x000fc40007ffe0ff */
[C---:B------:R-:W-:Y:S01]  /*1010*/  IMAD R131, R5.reuse, R10, R131 ;  /* 0x0000000a05837224 */ /* 0x040fe200078e0283 */
[----:B------:R-:W-:Y:S01]  /*1020*/  STL [R1+0x960], R252 ;  /* 0x000960fc01007387 */ /* 0x000fe20000100800 */
[----:B------:R-:W-:Y:S01]  /*1030*/  IMAD.HI.U32 R10, R2, R127, RZ ;  /* 0x0000007f020a7227 */ /* 0x000fe200078e00ff */
[C---:B------:R-:W-:Y:S02]  /*1040*/  ISETP.GT.U32.AND P1, PT, R5.reuse, R133, PT ;  /* 0x000000850500720c */ /* 0x040fe40003f24070 */
[----:B------:R-:W-:Y:S01]  /*1050*/  STL [R1+0xadc], R154 ;  /* 0x000adc9a01007387 */ /* 0x000fe20000100800 */
[----:B------:R-:W-:Y:S01]  /*1060*/  IMAD.MOV R8, RZ, RZ, -R8 ;  /* 0x000000ffff087224 */ /* 0x000fe200078e0a08 */
[C---:B------:R-:W-:Y:S01]  /*1070*/  ISETP.GT.U32.AND P6, PT, R5.reuse, R131, PT ;  /* 0x000000830500720c */ /* 0x040fe20003fc4070 */
[----:B------:R-:W-:Y:S01]  /*1080*/  IMAD.MOV R10, RZ, RZ, -R10 ;  /* 0x000000ffff0a7224 */ /* 0x000fe200078e0a0a */
[----:B------:R-:W-:Y:S01]  /*1090*/  STL [R1+0x968], R251 ;  /* 0x000968fb01007387 */ /* 0x000fe20000100800 */
[C---:B------:R-:W-:Y:S01]  /*10a0*/  IMAD R129, R5.reuse, R8, R129 ;  /* 0x0000000805817224 */ /* 0x040fe200078e0281 */
[----:B------:R-:W-:Y:S01]  /*10b0*/  IABS R84, R232 ;  /* 0x000000e800547213 */ /* 0x000fe20000000000 */
[----:B------:R-:W-:Y:S01]  /*10c0*/  IMAD R127, R5, R10, R127 ;  /* 0x0000000a057f7224 */ /* 0x000fe200078e027f */
[----:B------:R-:W-:Y:S01]  /*10d0*/  STL [R1+0xae0], R252 ;  /* 0x000ae0fc01007387 */ /* 0x000fe20000100800 */
[--C-:B------:R-:W-:Y:S01]  /*10e0*/  @!P5 IMAD.IADD R135, R135, 0x1, -R5.reuse ;  /* 0x000000018787d824 */ /* 0x100fe200078e0a05 */
[C---:B------:R-:W-:Y:S01]  /*10f0*/  ISETP.GT.U32.AND P5, PT, R5.reuse, R129, PT ;  /* 0x000000810500720c */ /* 0x040fe20003fa4070 */
[--C-:B------:R-:W-:Y:S01]  /*1100*/  @!P4 IMAD.IADD R136, R136, 0x1, -R5.reuse ;  /* 0x000000018888c824 */ /* 0x100fe200078e0a05 */
[----:B------:R-:W-:Y:S01]  /*1110*/  STL [R1+0x970], R250 ;  /* 0x000970fa01007387 */ /* 0x000fe20000100800 */
[----:B------:R-:W-:Y:S01]  /*1120*/  ISETP.GT.U32.AND P4, PT, R5, R128, PT ;  /* 0x000000800500720c */ /* 0x000fe20003f84070 */
[--C-:B------:R-:W-:Y:S01]  /*1130*/  @!P1 IMAD.IADD R133, R133, 0x1, -R5.reuse ;  /* 0x0000000185859824 */ /* 0x100fe200078e0a05 */
[C---:B------:R-:W-:Y:S01]  /*1140*/  ISETP.GT.U32.AND P3, PT, R5.reuse, R127, PT ;  /* 0x0000007f0500720c */ /* 0x040fe20003f64070 */
[----:B------:R1:W-:Y:S01]  /*1150*/  STL [R1+0xae4], R251 ;  /* 0x000ae4fb01007387 */ /* 0x0003e20000100800 */
[C---:B------:R-:W-:Y:S01]  /*1160*/  ISETP.GT.U32.AND P0, PT, R5.reuse, R135, PT ;  /* 0x000000870500720c */ /* 0x040fe20003f04070 */
[--C-:B------:R-:W-:Y:S01]  /*1170*/  @!P2 IMAD.IADD R132, R132, 0x1, -R5.reuse ;  /* 0x000000018484a824 */ /* 0x100fe200078e0a05 */
[C---:B------:R-:W-:Y:S01]  /*1180*/  ISETP.GT.U32.AND P1, PT, R5.reuse, R126, PT ;  /* 0x0000007e0500720c */ /* 0x040fe20003f24070 */
[----:B------:R-:W-:Y:S01]  /*1190*/  STL [R1+0x96c], R249 ;  /* 0x00096cf901007387 */ /* 0x000fe20000100800 */
[----:B------:R-:W-:Y:S01]  /*11a0*/  ISETP.GT.U32.AND P2, PT, R5, R125, PT ;  /* 0x0000007d0500720c */ /* 0x000fe20003f44070 */
[----:B------:R-:W-:Y:S01]  /*11b0*/  IMAD.HI.U32 R8, R2, R124, RZ ;  /* 0x0000007c02087227 */ /* 0x000fe200078e00ff */
[C---:B------:R-:W-:Y:S01]  /*11c0*/  IADD3 R225, R0.reuse, 0x3a, RZ ;  /* 0x0000003a00e17810 */ /* 0x040fe20007ffe0ff */
[----:B------:R-:W-:Y:S01]  /*11d0*/  STL [R1+0xae8], R250 ;  /* 0x000ae8fa01007387 */ /* 0x000fe20000100800 */
[----:B------:R-:W-:Y:S01]  /*11e0*/  IADD3 R222, R0, 0x3d, RZ ;  /* 0x0000003d00de7810 */ /* 0x000fe20007ffe0ff */
[--C-:B------:R-:W-:Y:S01]  /*11f0*/  @!P5 IMAD.IADD R129, R129, 0x1, -R5.reuse ;  /* 0x000000018181d824 */ /* 0x100fe200078e0a05 */
[----:B------:R-:W-:Y:S01]  /*1200*/  IABS R77, R225 ;  /* 0x000000e1004d7213 */ /* 0x000fe20000000000 */
[----:B-1----:R-:W1:Y:S01]  /*1210*/  S2R R251, SR_TID.X ;  /* 0x0000000000fb7919 */ /* 0x002e620000002100 */
[--C-:B------:R-:W-:Y:S01]  /*1220*/  @!P4 IMAD.IADD R128, R128, 0x1, -R5.reuse ;  /* 0x000000018080c824 */ /* 0x100fe200078e0a05 */
[----:B------:R-:W-:Y:S01]  /*1230*/  ISETP.GT.U32.AND P4, PT, R5, R134, PT ;  /* 0x000000860500720c */ /* 0x000fe20003f84070 */
[--C-:B------:R-:W-:Y:S01]  /*1240*/  @!P3 IMAD.IADD R127, R127, 0x1, -R5.reuse ;  /* 0x000000017f7fb824 */ /* 0x100fe200078e0a05 */
[----:B------:R-:W-:Y:S01]  /*1250*/  STL [R1+0xaec], R249 ;  /* 0x000aecf901007387 */ /* 0x000fe20000100800 */
[----:B------:R-:W-:Y:S01]  /*1260*/  @!P0 IMAD.IADD R135, R135, 0x1, -R5 ;  /* 0x0000000187878824 */ /* 0x000fe200078e0a05 */
[C---:B------:R-:W-:Y:S01]  /*1270*/  ISETP.GT.U32.AND P3, PT, R5.reuse, R133, PT ;  /* 0x000000850500720c */ /* 0x040fe20003f64070 */
[----:B------:R-:W-:Y:S01]  /*1280*/  IMAD.HI.U32 R10, R2, R122, RZ ;  /* 0x0000007a020a7227 */ /* 0x000fe200078e00ff */
[----:B------:R-:W-:Y:S01]  /*1290*/  STL [R1+0x978], R248 ;  /* 0x000978f801007387 */ /* 0x000fe20000100800 */
[----:B------:R-:W-:-:S02]  /*12a0*/  ISETP.GT.U32.AND P0, PT, R5, R130, PT ;  /* 0x000000820500720c */ /* 0x000fc40003f04070 */
[----:B------:R-:W-:Y:S01]  /*12b0*/  @!P1 IADD3 R126, R126, -R5, RZ ;  /* 0x800000057e7e9210 */ /* 0x000fe20007ffe0ff */
[----:B------:R-:W-:Y:S01]  /*12c0*/  STL [R1+0x980], R247 ;  /* 0x000980f701007387 */ /* 0x000fe20000100800 */
[C---:B------:R-:W-:Y:S01]  /*12d0*/  ISETP.GT.U32.AND P1, PT, R5.reuse, R132, PT ;  /* 0x000000840500720c */ /* 0x040fe20003f24070 */
[----:B------:R-:W-:Y:S01]  /*12e0*/  IMAD.HI.U32 R7, R2, R120, RZ ;  /* 0x0000007802077227 */ /* 0x000fe200078e00ff */
[----:B------:R-:W-:Y:S01]  /*12f0*/  IABS R74, R222 ;  /* 0x000000de004a7213 */ /* 0x000fe20000000000 */
[----:B------:R-:W-:Y:S01]  /*1300*/  STL [R1+0xaf0], R248 ;  /* 0x000af0f801007387 */ /* 0x000fe20000100800 */
[----:B------:R-:W-:Y:S01]  /*1310*/  IADD3 R215, R0, 0x44, RZ ;  /* 0x0000004400d77810 */ /* 0x000fe20007ffe0ff */
[----:B------:R-:W-:Y:S01]  /*1320*/  @!P4 IMAD.IADD R134, R134, 0x1, -R5 ;  /* 0x000000018686c824 */ /* 0x000fe200078e0a05 */
[----:B------:R-:W-:Y:S01]  /*1330*/  ISETP.GT.U32.AND P4, PT, R5, R128, PT ;  /* 0x000000800500720c */ /* 0x000fe20003f84070 */
[----:B------:R-:W-:Y:S01]  /*1340*/  STL [R1+0x988], R246 ;  /* 0x000988f601007387 */ /* 0x000fe20000100800 */
[----:B------:R-:W-:Y:S01]  /*1350*/  IMAD.HI.U32 R11, R2, R116, RZ ;  /* 0x00000074020b7227 */ /* 0x000fe200078e00ff */
[----:B------:R-:W-:-:S02]  /*1360*/  IADD3 R7, -R7, RZ, RZ ;  /* 0x000000ff07077210 */ /* 0x000fc40007ffe1ff */
[----:B------:R1:W-:Y:S01]  /*1370*/  STL [R1+0xaf4], R247 ;  /* 0x000af4f701007387 */ /* 0x0003e20000100800 */
[--C-:B------:R-:W-:Y:S01]  /*1380*/  @!P3 IMAD.IADD R133, R133, 0x1, -R5.reuse ;  /* 0x000000018585b824 */ /* 0x100fe200078e0a05 */
[C---:B------:R-:W-:Y:S01]  /*1390*/  ISETP.GT.U32.AND P3, PT, R5.reuse, R127, PT ;  /* 0x0000007f0500720c */ /* 0x040fe20003f64070 */
[--C-:B------:R-:W-:Y:S01]  /*13a0*/  @!P0 IMAD.IADD R130, R130, 0x1, -R5.reuse ;  /* 0x0000000182828824 */ /* 0x100fe200078e0a05 */
[----:B------:R-:W-:Y:S01]  /*13b0*/  ISETP.GT.U32.AND P0, PT, R5, R123, PT ;  /* 0x0000007b0500720c */ /* 0x000fe20003f04070 */
[----:B------:R-:W-:Y:S01]  /*13c0*/  IMAD.MOV R8, RZ, RZ, -R8 ;  /* 0x000000ffff087224 */ /* 0x000fe200078e0a08 */
[----:B------:R-:W-:Y:S01]  /*13d0*/  IADD3 R11, -R11, RZ, RZ ;  /* 0x000000ff0b0b7210 */ /* 0x000fe20007ffe1ff */
[----:B------:R-:W-:Y:S01]  /*13e0*/  IMAD.MOV R10, RZ, RZ, -R10 ;  /* 0x000000ffff0a7224 */ /* 0x000fe200078e0a0a */
[----:B------:R-:W-:Y:S01]  /*13f0*/  IABS R67, R215 ;  /* 0x000000d700437213 */ /* 0x000fe20000000000 */
[----:B------:R-:W-:Y:S01]  /*1400*/  @!P6 IMAD.IADD R131, R131, 0x1, -R5 ;  /* 0x000000018383e824 */ /* 0x000fe200078e0a05 */
[----:B-1----:R-:W-:Y:S01]  /*1410*/  LOP3.LUT R247, R251, 0x7f, RZ, 0xc0, !PT ;  /* 0x0000007ffbf77812 */ /* 0x002fe200078ec0ff */
[C---:B------:R-:W-:Y:S01]  /*1420*/  IMAD R124, R5.reuse, R8, R124 ;  /* 0x00000008057c7224 */ /* 0x040fe200078e027c */
[----:B------:R-:W-:Y:S01]  /*1430*/  ISETP.GT.U32.AND P6, PT, R5, R136, PT ;  /* 0x000000880500720c */ /* 0x000fe20003fc4070 */
[----:B------:R-:W-:Y:S01]  /*1440*/  IMAD.HI.U32 R9, R2, R118, RZ ;  /* 0x0000007602097227 */ /* 0x000fe200078e00ff */
[----:B------:R-:W-:Y:S01]  /*1450*/  IADD3 R212, R0, 0x47, RZ ;  /* 0x0000004700d47810 */ /* 0x000fe20007ffe0ff */
[----:B------:R-:W-:Y:S01]  /*1460*/  STL [R1+0x984], R245 ;  /* 0x000984f501007387 */ /* 0x000fe20000100800 */
[-C--:B------:R-:W-:Y:S01]  /*1470*/  @!P3 IADD3 R127, R127, -R5.reuse, RZ ;  /* 0x800000057f7fb210 */ /* 0x080fe20007ffe0ff */
[----:B------:R-:W-:Y:S01]  /*1480*/  IMAD R152, R3, 0x80, R247 ;  /* 0x0000008003987824 */ /* 0x000fe200078e02f7 */
[----:B------:R-:W-:Y:S01]  /*1490*/  @!P0 IADD3 R123, R123, -R5, RZ ;  /* 0x800000057b7b8210 */ /* 0x000fe20007ffe0ff */
[----:B------:R-:W-:Y:S01]  /*14a0*/  IMAD R122, R5, R10, R122 ;  /* 0x0000000a057a7224 */ /* 0x000fe200078e027a */
[----:B------:R-:W-:Y:S01]  /*14b0*/  IABS R64, R212 ;  /* 0x000000d400407213 */ /* 0x000fe20000000000 */
[----:B------:R-:W-:Y:S01]  /*14c0*/  IMAD.HI.U32 R8, R2, R119, RZ ;  /* 0x0000007702087227 */ /* 0x000fe200078e00ff */
[----:B------:R-:W-:Y:S01]  /*14d0*/  IABS R3, R152 ;  /* 0x0000009800037213 */ /* 0x000fe20000000000 */
[----:B------:R1:W-:Y:S01]  /*14e0*/  STL [R1+0xaf8], R246 ;  /* 0x000af8f601007387 */ /* 0x0003e20000100800 */
[----:B------:R-:W-:Y:S01]  /*14f0*/  IADD3 R205, R0, 0x4e, RZ ;  /* 0x0000004e00cd7810 */ /* 0x000fe20007ffe0ff */
[----:B------:R-:W-:Y:S01]  /*1500*/  @!P2 IMAD.IADD R125, R125, 0x1, -R5 ;  /* 0x000000017d7da824 */ /* 0x000fe200078e0a05 */
[----:B------:R-:W-:Y:S01]  /*1510*/  ISETP.GT.U32.AND P2, PT, R5, R131, PT ;  /* 0x000000830500720c */ /* 0x000fe20003f44070 */
[----:B------:R-:W-:Y:S01]  /*1520*/  IMAD.HI.U32 R6, R6, R3, RZ ;  /* 0x0000000306067227 */ /* 0x000fe200078e00ff */
[----:B------:R-:W-:-:S02]  /*1530*/  IABS R57, R205 ;  /* 0x000000cd00397213 */ /* 0x000fc40000000000 */
[----:B------:R-:W-:Y:S01]  /*1540*/  IADD3 R202, R0, 0x51, RZ ;  /* 0x0000005100ca7810 */ /* 0x000fe20007ffe0ff */
[----:B------:R-:W-:Y:S01]  /*1550*/  IMAD.MOV R9, RZ, RZ, -R9 ;  /* 0x000000ffff097224 */ /* 0x000fe200078e0a09 */
[----:B------:R-:W-:Y:S01]  /*1560*/  IADD3 R6, -R6, RZ, RZ ;  /* 0x000000ff06067210 */ /* 0x000fe20007ffe1ff */
[----:B------:R-:W-:Y:S01]  /*1570*/  IMAD.MOV R8, RZ, RZ, -R8 ;  /* 0x000000ffff087224 */ /* 0x000fe200078e0a08 */
[----:B------:R-:W-:Y:S01]  /*1580*/  IABS R54, R202 ;  /* 0x000000ca00367213 */ /* 0x000fe20000000000 */
[C---:B------:R-:W-:Y:S01]  /*1590*/  IMAD R120, R5.reuse, R7, R120 ;  /* 0x0000000705787224 */ /* 0x040fe200078e0278 */
[----:B------:R-:W-:Y:S01]  /*15a0*/  IADD3 R195, R0, 0x58, RZ ;  /* 0x0000005800c37810 */ /* 0x000fe20007ffe0ff */
[----:B------:R-:W-:Y:S01]  /*15b0*/  IMAD R3, R4, R6, R3 ;  /* 0x0000000604037224 */ /* 0x000fe200078e0203 */
[----:B------:R-:W-:Y:S01]  /*15c0*/  IADD3 R192, R0, 0x5b, RZ ;  /* 0x0000005b00c07810 */ /* 0x000fe20007ffe0ff */
[C---:B------:R-:W-:Y:S01]  /*15d0*/  IMAD R116, R5.reuse, R11, R116 ;  /* 0x0000000b05747224 */ /* 0x040fe200078e0274 */
[C---:B------:R-:W-:Y:S01]  /*15e0*/  ISETP.GT.U32.AND P3, PT, R5.reuse, R120, PT ;  /* 0x000000780500720c */ /* 0x040fe20003f64070 */
[----:B------:R-:W-:Y:S01]  /*15f0*/  @!P1 IMAD.IADD R132, R132, 0x1, -R5 ;  /* 0x0000000184849824 */ /* 0x000fe200078e0a05 */
[----:B------:R-:W-:Y:S01]  /*1600*/  ISETP.GT.U32.AND P5, PT, R4, R3, PT ;  /* 0x000000030400720c */ /* 0x000fe20003fa4070 */
[----:B------:R-:W-:Y:S01]  /*1610*/  IMAD.HI.U32 R7, R2, R115, RZ ;  /* 0x0000007302077227 */ /* 0x000fe200078e00ff */
[----:B------:R-:W-:-:S02]  /*1620*/  ISETP.GT.U32.AND P1, PT, R5, R126, PT ;  /* 0x0000007e0500720c */ /* 0x000fc40003f24070 */
[C---:B------:R-:W-:Y:S01]  /*1630*/  ISETP.GT.U32.AND P0, PT, R5.reuse, R116, PT ;  /* 0x000000740500720c */ /* 0x040fe20003f04070 */
[----:B------:R-:W-:Y:S01]  /*1640*/  IMAD R118, R5, R9, R118 ;  /* 0x0000000905767224 */ /* 0x000fe200078e0276 */
[----:B------:R-:W-:Y:S01]  /*1650*/  @!P2 IADD3 R131, R131, -R5, RZ ;  /* 0x800000058383a210 */ /* 0x000fe20007ffe0ff */
[----:B------:R-:W-:Y:S01]  /*1660*/  @!P4 IMAD.IADD R128, R128, 0x1, -R5 ;  /* 0x000000018080c824 */ /* 0x000fe200078e0a05 */
[C---:B------:R-:W-:Y:S01]  /*1670*/  ISETP.GT.U32.AND P4, PT, R5.reuse, R121, PT ;  /* 0x000000790500720c */ /* 0x040fe20003f84070 */
[C---:B------:R-:W-:Y:S01]  /*1680*/  IMAD R119, R5.reuse, R8, R119 ;  /* 0x0000000805777224 */ /* 0x040fe200078e0277 */
[----:B------:R-:W-:Y:S01]  /*1690*/  ISETP.GT.U32.AND P2, PT, R5, R124, PT ;  /* 0x0000007c0500720c */ /* 0x000fe20003f44070 */
[C---:B------:R-:W-:Y:S01]  /*16a0*/  IMAD.HI.U32 R9, R2.reuse, R113, RZ ;  /* 0x0000007102097227 */ /* 0x040fe200078e00ff */
[----:B------:R-:W-:Y:S02]  /*16b0*/  IABS R47, R195 ;  /* 0x000000c3002f7213 */ /* 0x000fe40000000000 */
[----:B------:R-:W-:Y:S01]  /*16c0*/  @!P5 IADD3 R3, R3, -R4, RZ ;  /* 0x800000040303d210 */ /* 0x000fe20007ffe0ff */
[----:B------:R-:W-:Y:S01]  /*16d0*/  IMAD.HI.U32 R8, R2, R114, RZ ;  /* 0x0000007202087227 */ /* 0x000fe200078e00ff */
[----:B------:R-:W-:-:S02]  /*16e0*/  ISETP.GT.U32.AND P5, PT, R5, R129, PT ;  /* 0x000000810500720c */ /* 0x000fc40003fa4070 */
[----:B------:R-:W-:Y:S01]  /*16f0*/  IADD3 R14, -R9, RZ, RZ ;  /* 0x000000ff090e7210 */ /* 0x000fe20007ffe1ff */
[----:B------:R-:W-:Y:S01]  /*1700*/  IMAD.MOV R12, RZ, RZ, -R7 ;  /* 0x000000ffff0c7224 */ /* 0x000fe200078e0a07 */
[----:B------:R-:W-:Y:S01]  /*1710*/  IABS R44, R192 ;  /* 0x000000c0002c7213 */ /* 0x000fe20000000000 */
[----:B------:R-:W-:Y:S01]  /*1720*/  IMAD.HI.U32 R10, R2, R117, RZ ;  /* 0x00000075020a7227 */ /* 0x000fe200078e00ff */
[C---:B------:R-:W-:Y:S02]  /*1730*/  IADD3 R183, R0.reuse, 0x62, RZ ;  /* 0x0000006200b77810 */ /* 0x040fe40007ffe0ff */
[----:B------:R-:W-:Y:S01]  /*1740*/  IADD3 R180, R0, 0x65, RZ ;  /* 0x0000006500b47810 */ /* 0x000fe20007ffe0ff */
[----:B------:R-:W-:Y:S01]  /*1750*/  IMAD.MOV R8, RZ, RZ, -R8 ;  /* 0x000000ffff087224 */ /* 0x000fe200078e0a08 */
[----:B------:R-:W-:Y:S01]  /*1760*/  IABS R36, R183 ;  /* 0x000000b700247213 */ /* 0x000fe20000000000 */
[----:B------:R-:W-:Y:S01]  /*1770*/  IMAD R115, R5, R12, R115 ;  /* 0x0000000c05737224 */ /* 0x000fe200078e0273 */
[----:B------:R-:W-:Y:S01]  /*1780*/  IABS R30, R180 ;  /* 0x000000b4001e7213 */ /* 0x000fe20000000000 */
[--C-:B------:R-:W-:Y:S01]  /*1790*/  @!P5 IMAD.IADD R129, R129, 0x1, -R5.reuse ;  /* 0x000000018181d824 */ /* 0x100fe200078e0a05 */
[C---:B------:R-:W-:Y:S01]  /*17a0*/  ISETP.GT.U32.AND P5, PT, R5.reuse, R122, PT ;  /* 0x0000007a0500720c */ /* 0x040fe20003fa4070 */
[----:B------:R-:W-:Y:S01]  /*17b0*/  @!P6 IMAD.IADD R136, R136, 0x1, -R5 ;  /* 0x000000018888e824 */ /* 0x000fe200078e0a05 */
[C---:B------:R-:W-:Y:S01]  /*17c0*/  ISETP.GT.U32.AND P6, PT, R5.reuse, R125, PT ;  /* 0x0000007d0500720c */ /* 0x040fe20003fc4070 */
[----:B------:R-:W-:Y:S01]  /*17d0*/  IMAD.MOV R10, RZ, RZ, -R10 ;  /* 0x000000ffff0a7224 */ /* 0x000fe200078e0a0a */
[C---:B------:R-:W-:Y:S01]  /*17e0*/  IADD3 R173, R0.reuse, 0x6c, RZ ;  /* 0x0000006c00ad7810 */ /* 0x040fe20007ffe0ff */
[C---:B------:R-:W-:Y:S01]  /*17f0*/  IMAD R114, R5.reuse, R8, R114 ;  /* 0x0000000805727224 */ /* 0x040fe200078e0272 */
[C---:B------:R-:W-:Y:S01]  /*1800*/  IADD3 R170, R0.reuse, 0x6f, RZ ;  /* 0x0000006f00aa7810 */ /* 0x040fe20007ffe0ff */
[C---:B------:R-:W-:Y:S01]  /*1810*/  IMAD R113, R5.reuse, R14, R113 ;  /* 0x0000000e05717224 */ /* 0x040fe200078e0271 */
[----:B------:R-:W-:Y:S01]  /*1820*/  IADD3 R163, R0, 0x76, RZ ;  /* 0x0000007600a37810 */ /* 0x000fe20007ffe0ff */
[----:B------:R-:W-:Y:S01]  /*1830*/  @!P1 IMAD.IADD R126, R126, 0x1, -R5 ;  /* 0x000000017e7e9824 */ /* 0x000fe200078e0a05 */
[C---:B------:R-:W-:Y:S01]  /*1840*/  ISETP.GT.U32.AND P1, PT, R5.reuse, R119, PT ;  /* 0x000000770500720c */ /* 0x040fe20003f24070 */
[C---:B------:R-:W-:Y:S01]  /*1850*/  IMAD R117, R5.reuse, R10, R117 ;  /* 0x0000000a05757224 */ /* 0x040fe200078e0275 */
[----:B------:R-:W-:Y:S01]  /*1860*/  IADD3 R160, R0, 0x79, RZ ;  /* 0x0000007900a07810 */ /* 0x000fe20007ffe0ff */
[----:B------:R-:W-:Y:S01]  /*1870*/  @!P5 IMAD.IADD R122, R122, 0x1, -R5 ;  /* 0x000000017a7ad824 */ /* 0x000fe200078e0a05 */
[----:B------:R-:W-:Y:S01]  /*1880*/  ISETP.GT.U32.AND P5, PT, R5, R115, PT ;  /* 0x000000730500720c */ /* 0x000fe20003fa4070 */
[----:B------:R-:W-:Y:S01]  /*1890*/  IMAD.HI.U32 R10, R2, R112, RZ ;  /* 0x00000070020a7227 */ /* 0x000fe200078e00ff */
[----:B------:R-:W-:-:S03]  /*18a0*/  IABS R33, R160 ;  /* 0x000000a000217213 */ /* 0x000fc60000000000 */
[--C-:B------:R-:W-:Y:S01]  /*18b0*/  @!P4 IMAD.IADD R121, R121, 0x1, -R5.reuse ;  /* 0x000000017979c824 */ /* 0x100fe200078e0a05 */
[C---:B------:R-:W-:Y:S01]  /*18c0*/  ISETP.GT.U32.AND P4, PT, R5.reuse, R114, PT ;  /* 0x000000720500720c */ /* 0x040fe20003f84070 */
[--C-:B------:R-:W-:Y:S01]  /*18d0*/  @!P3 IMAD.IADD R120, R120, 0x1, -R5.reuse ;  /* 0x000000017878b824 */ /* 0x100fe200078e0a05 */
[C---:B------:R-:W-:Y:S01]  /*18e0*/  ISETP.GT.U32.AND P3, PT, R5.reuse, R113, PT ;  /* 0x000000710500720c */ /* 0x040fe20003f64070 */
[--C-:B------:R-:W-:Y:S01]  /*18f0*/  @!P0 IMAD.IADD R116, R116, 0x1, -R5.reuse ;  /* 0x0000000174748824 */ /* 0x100fe200078e0a05 */
[----:B------:R-:W-:Y:S01]  /*1900*/  ISETP.GT.U32.AND P0, PT, R5, R122, PT ;  /* 0x0000007a0500720c */ /* 0x000fe20003f04070 */
[----:B------:R-:W-:Y:S01]  /*1910*/  IMAD.MOV R10, RZ, RZ, -R10 ;  /* 0x000000ffff0a7224 */ /* 0x000fe200078e0a0a */
[-C--:B------:R-:W-:Y:S01]  /*1920*/  @!P1 IADD3 R119, R119, -R5.reuse, RZ ;  /* 0x8000000577779210 */ /* 0x080fe20007ffe0ff */
[--C-:B------:R-:W-:Y:S01]  /*1930*/  @!P6 IMAD.IADD R125, R125, 0x1, -R5.reuse ;  /* 0x000000017d7de824 */ /* 0x100fe200078e0a05 */
[C---:B------:R-:W-:Y:S01]  /*1940*/  ISETP.GT.U32.AND P6, PT, R5.reuse, R118, PT ;  /* 0x000000760500720c */ /* 0x040fe20003fc4070 */
[----:B------:R-:W-:Y:S01]  /*1950*/  IMAD R112, R5, R10, R112 ;  /* 0x0000000a05707224 */ /* 0x000fe200078e0270 */
[----:B------:R-:W-:Y:S01]  /*1960*/  @!P5 IADD3 R115, R115, -R5, RZ ;  /* 0x800000057373d210 */ /* 0x000fe20007ffe0ff */
[--C-:B------:R-:W-:Y:S01]  /*1970*/  @!P2 IMAD.IADD R124, R124, 0x1, -R5.reuse ;  /* 0x000000017c7ca824 */ /* 0x100fe200078e0a05 */
[C---:B------:R-:W-:Y:S01]  /*1980*/  ISETP.GT.U32.AND P2, PT, R5.reuse, R117, PT ;  /* 0x000000750500720c */ /* 0x040fe20003f44070 */
[--C-:B------:R-:W-:Y:S01]  /*1990*/  @!P4 IMAD.IADD R114, R114, 0x1, -R5.reuse ;  /* 0x000000017272c824 */ /* 0x100fe200078e0a05 */
[----:B------:R-:W-:Y:S01]  /*19a0*/  ISETP.GT.U32.AND P1, PT, R5, R112, PT ;  /* 0x000000700500720c */ /* 0x000fe20003f24070 */
[--C-:B------:R-:W-:Y:S01]  /*19b0*/  @!P3 IMAD.IADD R113, R113, 0x1, -R5.reuse ;  /* 0x000000017171b824 */ /* 0x100fe200078e0a05 */
[C---:B------:R-:W-:Y:S01]  /*19c0*/  ISETP.GT.U32.AND P5, PT, R5.reuse, R121, PT ;  /* 0x000000790500720c */ /* 0x040fe20003fa4070 */
[----:B------:R-:W-:Y:S01]  /*19d0*/  @!P0 IMAD.IADD R122, R122, 0x1, -R5 ;  /* 0x000000017a7a8824 */ /* 0x000fe200078e0a05 */
[C---:B------:R-:W-:Y:S01]  /*19e0*/  ISETP.GT.U32.AND P4, PT, R5.reuse, R120, PT ;  /* 0x000000780500720c */ /* 0x040fe20003f84070 */
[----:B------:R-:W-:Y:S01]  /*19f0*/  IMAD.HI.U32 R8, R2, R109, RZ ;  /* 0x0000006d02087227 */ /* 0x000fe200078e00ff */
[----:B------:R-:W-:-:S02]  /*1a00*/  ISETP.GT.U32.AND P3, PT, R5, R119, PT ;  /* 0x000000770500720c */ /* 0x000fc40003f64070 */
[C---:B------:R-:W-:Y:S01]  /*1a10*/  ISETP.GT.U32.AND P0, PT, R5.reuse, R116, PT ;  /* 0x000000740500720c */ /* 0x040fe20003f04070 */
[----:B------:R-:W-:Y:S02]  /*1a20*/  IMAD.MOV R8, RZ, RZ, -R8 ;  /* 0x000000ffff087224 */ /* 0x000fe400078e0a08 */
[--C-:B------:R-:W-:Y:S01]  /*1a30*/  @!P6 IMAD.IADD R118, R118, 0x1, -R5.reuse ;  /* 0x000000017676e824 */ /* 0x100fe200078e0a05 */
[----:B------:R-:W-:Y:S01]  /*1a40*/  ISETP.GT.U32.AND P6, PT, R5, R124, PT ;  /* 0x0000007c0500720c */ /* 0x000fe20003fc4070 */
[----:B------:R-:W-:Y:S01]  /*1a50*/  @!P2 IMAD.IADD R117, R117, 0x1, -R5 ;  /* 0x000000017575a824 */ /* 0x000fe200078e0a05 */
[----:B------:R-:W-:Y:S01]  /*1a60*/  ISETP.GT.U32.AND P2, PT, R5, R123, PT ;  /* 0x0000007b0500720c */ /* 0x000fe20003f44070 */
[----:B------:R-:W-:Y:S01]  /*1a70*/  IMAD.HI.U32 R10, R2, R107, RZ ;  /* 0x0000006b020a7227 */ /* 0x000fe200078e00ff */
[-C--:B------:R-:W-:Y:S02]  /*1a80*/  @!P1 IADD3 R112, R112, -R5.reuse, RZ ;  /* 0x8000000570709210 */ /* 0x080fe40007ffe0ff */
[----:B------:R-:W-:Y:S01]  /*1a90*/  @!P5 IADD3 R121, R121, -R5, RZ ;  /* 0x800000057979d210 */ /* 0x000fe20007ffe0ff */
[----:B------:R-:W-:Y:S01]  /*1aa0*/  IMAD.HI.U32 R11, R2, R111, RZ ;  /* 0x0000006f020b7227 */ /* 0x000fe200078e00ff */
[----:B------:R-:W-:-:S02]  /*1ab0*/  ISETP.GT.U32.AND P1, PT, R5, R118, PT ;  /* 0x000000760500720c */ /* 0x000fc40003f24070 */
[C---:B------:R-:W-:Y:S01]  /*1ac0*/  ISETP.GT.U32.AND P5, PT, R5.reuse, R115, PT ;  /* 0x000000730500720c */ /* 0x040fe20003fa4070 */
[----:B------:R-:W-:Y:S02]  /*1ad0*/  IMAD R109, R5, R8, R109 ;  /* 0x00000008056d7224 */ /* 0x000fe400078e026d */
[----:B------:R-:W-:Y:S02]  /*1ae0*/  IMAD.MOV R10, RZ, RZ, -R10 ;  /* 0x000000ffff0a7224 */ /* 0x000fe400078e0a0a */
[----:B------:R-:W-:Y:S02]  /*1af0*/  IMAD.MOV R16, RZ, RZ, -R11 ;  /* 0x000000ffff107224 */ /* 0x000fe400078e0a0b */
[----:B------:R-:W-:-:S04]  /*1b00*/  IMAD.HI.U32 R7, R2, R110, RZ ;  /* 0x0000006e02077227 */ /* 0x000fc800078e00ff */
[----:B------:R-:W-:Y:S01]  /*1b10*/  IMAD.HI.U32 R9, R2, R108, RZ ;  /* 0x0000006c02097227 */ /* 0x000fe200078e00ff */
[----:B------:R-:W-:-:S03]  /*1b20*/  IADD3 R7, -R7, RZ, RZ ;  /* 0x000000ff07077210 */ /* 0x000fc60007ffe1ff */
[----:B------:R-:W-:-:S04]  /*1b30*/  IMAD.HI.U32 R11, R2, R106, RZ ;  /* 0x0000006a020b7227 */ /* 0x000fc800078e00ff */
[--C-:B------:R-:W-:Y:S01]  /*1b40*/  @!P4 IMAD.IADD R120, R120, 0x1, -R5.reuse ;  /* 0x000000017878c824 */ /* 0x100fe200078e0a05 */
[----:B------:R-:W-:Y:S01]  /*1b50*/  ISETP.GT.U32.AND P4, PT, R5, R114, PT ;  /* 0x000000720500720c */ /* 0x000fe20003f84070 */
[--C-:B------:R-:W-:Y:S01]  /*1b60*/  @!P3 IMAD.IADD R119, R119, 0x1, -R5.reuse ;  /* 0x000000017777b824 */ /* 0x100fe200078e0a05 */
[C---:B------:R-:W-:Y:S01]  /*1b70*/  ISETP.GT.U32.AND P3, PT, R5.reuse, R113, PT ;  /* 0x000000710500720c */ /* 0x040fe20003f64070 */
[----:B------:R-:W-:Y:S01]  /*1b80*/  @!P0 IMAD.IADD R116, R116, 0x1, -R5 ;  /* 0x0000000174748824 */ /* 0x000fe200078e0a05 */
[C---:B------:R-:W-:Y:S01]  /*1b90*/  ISETP.GT.U32.AND P0, PT, R5.reuse, R109, PT ;  /* 0x0000006d0500720c */ /* 0x040fe20003f04070 */
[----:B------:R-:W-:Y:S01]  /*1ba0*/  IMAD R107, R5, R10, R107 ;  /* 0x0000000a056b7224 */ /* 0x000fe200078e026b */
[----:B------:R-:W-:Y:S01]  /*1bb0*/  IADD3 R11, -R11, RZ, RZ ;  /* 0x000000ff0b0b7210 */ /* 0x000fe20007ffe1ff */
[----:B------:R-:W-:Y:S02]  /*1bc0*/  IMAD.MOV R9, RZ, RZ, -R9 ;  /* 0x000000ffff097224 */ /* 0x000fe400078e0a09 */
[----:B------:R-:W-:-:S04]  /*1bd0*/  IMAD.HI.U32 R10, R2, R102, RZ ;  /* 0x00000066020a7227 */ /* 0x000fc800078e00ff */
[C---:B------:R-:W-:Y:S02]  /*1be0*/  IMAD R111, R5.reuse, R16, R111 ;  /* 0x00000010056f7224 */ /* 0x040fe400078e026f */
[----:B------:R-:W-:Y:S01]  /*1bf0*/  IMAD R108, R5, R9, R108 ;  /* 0x00000009056c7224 */ /* 0x000fe200078e026c */
[-C--:B------:R-:W-:Y:S01]  /*1c00*/  @!P3 IADD3 R113, R113, -R5.reuse, RZ ;  /* 0x800000057171b210 */ /* 0x080fe20007ffe0ff */
[----:B------:R-:W-:Y:S01]  /*1c10*/  IMAD.MOV R10, RZ, RZ, -R10 ;  /* 0x000000ffff0a7224 */ /* 0x000fe200078e0a0a */
[----:B------:R-:W-:Y:S01]  /*1c20*/  @!P0 IADD3 R109, R109, -R5, RZ ;  /* 0x800000056d6d8210 */ /* 0x000fe20007ffe0ff */
[----:B------:R-:W-:Y:S01]  /*1c30*/  @!P2 IMAD.IADD R123, R123, 0x1, -R5 ;  /* 0x000000017b7ba824 */ /* 0x000fe200078e0a05 */
[----:B------:R-:W-:Y:S01]  /*1c40*/  ISETP.GT.U32.AND P2, PT, R5, R117, PT ;  /* 0x000000750500720c */ /* 0x000fe20003f44070 */
[----:B------:R-:W-:-:S04]  /*1c50*/  IMAD.HI.U32 R8, R2, R104, RZ ;  /* 0x0000006802087227 */ /* 0x000fc800078e00ff */
[C---:B------:R-:W-:Y:S02]  /*1c60*/  IMAD R110, R5.reuse, R7, R110 ;  /* 0x00000007056e7224 */ /* 0x040fe400078e026e */
[----:B------:R-:W-:Y:S02]  /*1c70*/  IMAD R106, R5, R11, R106 ;  /* 0x0000000b056a7224 */ /* 0x000fe400078e026a */
[----:B------:R-:W-:-:S03]  /*1c80*/  IMAD.HI.U32 R7, R2, R105, RZ ;  /* 0x0000006902077227 */ /* 0x000fc600078e00ff */
[----:B------:R-:W-:Y:S01]  /*1c90*/  ISETP.GT.U32.AND P3, PT, R5, R106, PT ;  /* 0x0000006a0500720c */ /* 0x000fe20003f64070 */
[----:B------:R-:W-:Y:S01]  /*1ca0*/  IMAD.HI.U32 R11, R2, R101, RZ ;  /* 0x00000065020b7227 */ /* 0x000fe200078e00ff */
[----:B------:R-:W-:Y:S02]  /*1cb0*/  IADD3 R12, -R7, RZ, RZ ;  /* 0x000000ff070c7210 */ /* 0x000fe40007ffe1ff */
[----:B------:R-:W-:Y:S01]  /*1cc0*/  @!P2 IADD3 R117, R117, -R5, RZ ;  /* 0x800000057575a210 */ /* 0x000fe20007ffe0ff */
[----:B------:R-:W-:Y:S01]  /*1cd0*/  IMAD R102, R5, R10, R102 ;  /* 0x0000000a05667224 */ /* 0x000fe200078e0266 */
[----:B------:R-:W-:Y:S01]  /*1ce0*/  IADD3 R16, -R11, RZ, RZ ;  /* 0x000000ff0b107210 */ /* 0x000fe20007ffe1ff */
[--C-:B------:R-:W-:Y:S01]  /*1cf0*/  @!P1 IMAD.IADD R118, R118, 0x1, -R5.reuse ;  /* 0x0000000176769824 */ /* 0x100fe200078e0a05 */
[----:B------:R-:W-:Y:S01]  /*1d00*/  ISETP.GT.U32.AND P1, PT, R5, R111, PT ;  /* 0x0000006f0500720c */ /* 0x000fe20003f24070 */
[--C-:B------:R-:W-:Y:S01]  /*1d10*/  @!P5 IMAD.IADD R115, R115, 0x1, -R5.reuse ;  /* 0x000000017373d824 */ /* 0x100fe200078e0a05 */
[C---:B------:R-:W-:Y:S01]  /*1d20*/  ISETP.GT.U32.AND P5, PT, R5.reuse, R108, PT ;  /* 0x0000006c0500720c */ /* 0x040fe20003fa4070 */
[----:B------:R-:W-:Y:S01]  /*1d30*/  IMAD.MOV R8, RZ, RZ, -R8 ;  /* 0x000000ffff087224 */ /* 0x000fe200078e0a08 */
[C---:B------:R-:W-:Y:S01]  /*1d40*/  ISETP.GT.U32.AND P0, PT, R5.reuse, R102, PT ;  /* 0x000000660500720c */ /* 0x040fe20003f04070 */
[--C-:B------:R-:W-:Y:S01]  /*1d50*/  @!P6 IMAD.IADD R124, R124, 0x1, -R5.reuse ;  /* 0x000000017c7ce824 */ /* 0x100fe200078e0a05 */
[C---:B------:R-:W-:Y:S01]  /*1d60*/  ISETP.GT.U32.AND P6, PT, R5.reuse, R112, PT ;  /* 0x000000700500720c */ /* 0x040fe20003fc4070 */
[----:B------:R-:W-:Y:S01]  /*1d70*/  @!P4 IMAD.IADD R114, R114, 0x1, -R5 ;  /* 0x000000017272c824 */ /* 0x000fe200078e0a05 */
[C---:B------:R-:W-:Y:S01]  /*1d80*/  ISETP.GT.U32.AND P4, PT, R5.reuse, R107, PT ;  /* 0x0000006b0500720c */ /* 0x040fe20003f84070 */
[C---:B------:R-:W-:Y:S01]  /*1d90*/  IMAD R104, R5.reuse, R8, R104 ;  /* 0x0000000805687224 */ /* 0x040fe200078e0268 */
[----:B------:R-:W-:Y:S01]  /*1da0*/  ISETP.GT.U32.AND P2, PT, R5, R110, PT ;  /* 0x0000006e0500720c */ /* 0x000fe20003f44070 */
[----:B------:R-:W-:-:S04]  /*1db0*/  IMAD.HI.U32 R7, R2, R100, RZ ;  /* 0x0000006402077227 */ /* 0x000fc800078e00ff */
[----:B------:R-:W-:-:S04]  /*1dc0*/  IMAD.HI.U32 R8, R2, R99, RZ ;  /* 0x0000006302087227 */ /* 0x000fc800078e00ff */
[----:B------:R-:W-:Y:S02]  /*1dd0*/  IMAD.MOV R7, RZ, RZ, -R7 ;  /* 0x000000ffff077224 */ /* 0x000fe400078e0a07 */
[C---:B------:R-:W-:Y:S02]  /*1de0*/  IMAD R101, R5.reuse, R16, R101 ;  /* 0x0000001005657224 */ /* 0x040fe400078e0265 */
[----:B------:R-:W-:Y:S02]  /*1df0*/  IMAD.MOV R8, RZ, RZ, -R8 ;  /* 0x000000ffff087224 */ /* 0x000fe400078e0a08 */
[----:B------:R-:W-:Y:S02]  /*1e00*/  IMAD R105, R5, R12, R105 ;  /* 0x0000000c05697224 */ /* 0x000fe400078e0269 */
[----:B------:R-:W-:-:S04]  /*1e10*/  IMAD.HI.U32 R9, R2, R103, RZ ;  /* 0x0000006702097227 */ /* 0x000fc800078e00ff */
[C---:B------:R-:W-:Y:S02]  /*1e20*/  IMAD R100, R5.reuse, R7, R100 ;  /* 0x0000000705647224 */ /* 0x040fe400078e0264 */
[----:B------:R-:W-:Y:S02]  /*1e30*/  IMAD R99, R5, R8, R99 ;  /* 0x0000000805637224 */ /* 0x000fe400078e0263 */
[--C-:B------:R-:W-:Y:S01]  /*1e40*/  @!P1 IMAD.IADD R111, R111, 0x1, -R5.reuse ;  /* 0x000000016f6f9824 */ /* 0x100fe200078e0a05 */
[C---:B------:R-:W-:Y:S01]  /*1e50*/  ISETP.GT.U32.AND P1, PT, R5.reuse, R104, PT ;  /* 0x000000680500720c */ /* 0x040fe20003f24070 */
[--C-:B------:R-:W-:Y:S01]  /*1e60*/  @!P5 IMAD.IADD R108, R108, 0x1, -R5.reuse ;  /* 0x000000016c6cd824 */ /* 0x100fe200078e0a05 */
[C---:B------:R-:W-:Y:S01]  /*1e70*/  ISETP.GT.U32.AND P5, PT, R5.reuse, R101, PT ;  /* 0x000000650500720c */ /* 0x040fe20003fa4070 */
[----:B------:R-:W-:Y:S01]  /*1e80*/  @!P6 IMAD.IADD R112, R112, 0x1, -R5 ;  /* 0x000000017070e824 */ /* 0x000fe200078e0a05 */
[----:B------:R-:W-:Y:S01]  /*1e90*/  ISETP.GT.U32.AND P6, PT, R5, R105, PT ;  /* 0x000000690500720c */ /* 0x000fe20003fc4070 */
[----:B------:R-:W-:-:S02]  /*1ea0*/  IMAD.MOV R14, RZ, RZ, -R9 ;  /* 0x000000ffff0e7224 */ /* 0x000fc400078e0a09 */
[--C-:B------:R-:W-:Y:S01]  /*1eb0*/  @!P4 IMAD.IADD R107, R107, 0x1, -R5.reuse ;  /* 0x000000016b6bc824 */ /* 0x100fe200078e0a05 */
[C---:B------:R-:W-:Y:S01]  /*1ec0*/  ISETP.GT.U32.AND P4, PT, R5.reuse, R100, PT ;  /* 0x000000640500720c */ /* 0x040fe20003f84070 */
[--C-:B------:R-:W-:Y:S01]  /*1ed0*/  @!P3 IMAD.IADD R106, R106, 0x1, -R5.reuse ;  /* 0x000000016a6ab824 */ /* 0x100fe200078e0a05 */
[C---:B------:R-:W-:Y:S01]  /*1ee0*/  ISETP.GT.U32.AND P3, PT, R5.reuse, R99, PT ;  /* 0x000000630500720c */ /* 0x040fe20003f64070 */
[----:B------:R-:W-:Y:S01]  /*1ef0*/  @!P0 IMAD.IADD R102, R102, 0x1, -R5 ;  /* 0x0000000166668824 */ /* 0x000fe200078e0a05 */
[C---:B------:R-:W-:Y:S01]  /*1f00*/  ISETP.GT.U32.AND P0, PT, R5.reuse, R108, PT ;  /* 0x0000006c0500720c */ /* 0x040fe20003f04070 */
[----:B------:R-:W-:Y:S02]  /*1f10*/  IMAD R103, R5, R14, R103 ;  /* 0x0000000e05677224 */ /* 0x000fe400078e0267 */
[----:B------:R-:W-:Y:S01]  /*1f20*/  VIADD R243, R0, 0x28 ;  /* 0x0000002800f37836 */ /* 0x000fe20000000000 */
[----:B------:R-:W-:Y:S01]  /*1f30*/  @!P5 IADD3 R101, R101, -R5, RZ ;  /* 0x800000056565d210 */ /* 0x000fe20007ffe0ff */
[--C-:B------:R-:W-:Y:S01]  /*1f40*/  @!P2 IMAD.IADD R110, R110, 0x1, -R5.reuse ;  /* 0x000000016e6ea824 */ /* 0x100fe200078e0a05 */
[----:B------:R-:W-:Y:S01]  /*1f50*/  ISETP.GT.U32.AND P2, PT, R5, R103, PT ;  /* 0x000000670500720c */ /* 0x000fe20003f44070 */
[----:B------:R-:W-:Y:S01]  /*1f60*/  VIADD R244, R0, 0x27 ;  /* 0x0000002700f47836 */ /* 0x000fe20000000000 */
[----:B------:R-:W-:Y:S01]  /*1f70*/  IABS R95, R243 ;  /* 0x000000f3005f7213 */ /* 0x000fe20000000000 */
[--C-:B------:R-:W-:Y:S01]  /*1f80*/  @!P1 IMAD.IADD R104, R104, 0x1, -R5.reuse ;  /* 0x0000000168689824 */ /* 0x100fe200078e0a05 */
[----:B------:R-:W-:Y:S01]  /*1f90*/  @!P6 IADD3 R105, R105, -R5, RZ ;  /* 0x800000056969e210 */ /* 0x000fe20007ffe0ff */
[----:B------:R-:W-:Y:S01]  /*1fa0*/  IMAD.HI.U32 R9, R2, R98, RZ ;  /* 0x0000006202097227 */ /* 0x000fe200078e00ff */
[C---:B------:R-:W-:Y:S01]  /*1fb0*/  ISETP.GT.U32.AND P1, PT, R5.reuse, R110, PT ;  /* 0x0000006e0500720c */ /* 0x040fe20003f24070 */
[----:B------:R-:W-:Y:S01]  /*1fc0*/  STL [R1+0x990], R244 ;  /* 0x000990f401007387 */ /* 0x000fe20000100800 */
[C---:B------:R-:W-:Y:S01]  /*1fd0*/  ISETP.GT.U32.AND P5, PT, R5.reuse, R107, PT ;  /* 0x0000006b0500720c */ /* 0x040fe20003fa4070 */
[----:B------:R-:W-:Y:S01]  /*1fe0*/  VIADD R241, R0, 0x2a ;  /* 0x0000002a00f17836 */ /* 0x000fe20000000000 */
[----:B------:R-:W-:Y:S01]  /*1ff0*/  IABS R96, R244 ;  /* 0x000000f400607213 */ /* 0x000fe20000000000 */
[--C-:B------:R-:W-:Y:S01]  /*2000*/  @!P4 IMAD.IADD R100, R100, 0x1, -R5.reuse ;  /* 0x000000016464c824 */ /* 0x100fe200078e0a05 */
[----:B------:R-:W-:Y:S01]  /*2010*/  ISETP.GT.U32.AND P4, PT, R5, R106, PT ;  /* 0x0000006a0500720c */ /* 0x000fe20003f84070 */
[----:B------:R-:W-:Y:S01]  /*2020*/  IMAD.HI.U32 R7, R2, R95, RZ ;  /* 0x0000005f02077227 */ /* 0x000fe200078e00ff */
[----:B------:R-:W-:Y:S01]  /*2030*/  IADD3 R9, -R9, RZ, RZ ;  /* 0x000000ff09097210 */ /* 0x000fe20007ffe1ff */
[----:B------:R2:W-:Y:S01]  /*2040*/  STL [R1+0xafc], R245 ;  /* 0x000afcf501007387 */ /* 0x0005e20000100800 */
[----:B------:R-:W-:Y:S01]  /*2050*/  IABS R93, R241 ;  /* 0x000000f1005d7213 */ /* 0x000fe20000000000 */
[--C-:B------:R-:W-:Y:S01]  /*2060*/  @!P3 IMAD.IADD R99, R99, 0x1, -R5.reuse ;  /* 0x000000016363b824 */ /* 0x100fe200078e0a05 */
[C---:B------:R-:W-:Y:S01]  /*2070*/  ISETP.GT.U32.AND P3, PT, R5.reuse, R105, PT ;  /* 0x000000690500720c */ /* 0x040fe20003f64070 */
[--C-:B------:R-:W-:Y:S01]  /*2080*/  @!P0 IMAD.IADD R108, R108, 0x1, -R5.reuse ;  /* 0x000000016c6c8824 */ /* 0x100fe200078e0a05 */
[----:B------:R-:W-:Y:S01]  /*2090*/  ISETP.GT.U32.AND P0, PT, R5, R102, PT ;  /* 0x000000660500720c */ /* 0x000fe20003f04070 */
[C---:B------:R-:W-:Y:S01]  /*20a0*/  VIADD R239, R0.reuse, 0x2c ;  /* 0x0000002c00ef7836 */ /* 0x040fe20000000000 */
[----:B------:R-:W-:Y:S01]  /*20b0*/  IADD3 R12, -R7, RZ, RZ ;  /* 0x000000ff070c7210 */ /* 0x000fe20007ffe1ff */
[----:B------:R-:W-:Y:S01]  /*20c0*/  VIADD R236, R0, 0x2f ;  /* 0x0000002f00ec7836 */ /* 0x000fe20000000000 */
[----:B------:R-:W-:Y:S01]  /*20d0*/  ISETP.GT.U32.AND P6, PT, R5, R111, PT ;  /* 0x0000006f0500720c */ /* 0x000fe20003fc4070 */
[----:B------:R-:W-:Y:S01]  /*20e0*/  IMAD.HI.U32 R11, R2, R96, RZ ;  /* 0x00000060020b7227 */ /* 0x000fe200078e00ff */
[----:B------:R-:W-:Y:S01]  /*20f0*/  IABS R91, R239 ;  /* 0x000000ef005b7213 */ /* 0x000fe20000000000 */
[----:B------:R-:W-:Y:S01]  /*2100*/  STL [R1+0x998], R243 ;  /* 0x000998f301007387 */ /* 0x000fe20000100800 */
[----:B------:R-:W-:Y:S01]  /*2110*/  IABS R88, R236 ;  /* 0x000000ec00587213 */ /* 0x000fe20000000000 */
[----:B------:R-:W-:Y:S01]  /*2120*/  @!P2 IMAD.IADD R103, R103, 0x1, -R5 ;  /* 0x000000016767a824 */ /* 0x000fe200078e0a05 */
[----:B------:R-:W-:Y:S01]  /*2130*/  ISETP.GT.U32.AND P2, PT, R5, R109, PT ;  /* 0x0000006d0500720c */ /* 0x000fe20003f44070 */
[----:B------:R-:W-:Y:S01]  /*2140*/  VIADD R240, R0, 0x2b ;  /* 0x0000002b00f07836 */ /* 0x000fe20000000000 */
[----:B------:R-:W-:Y:S01]  /*2150*/  @!P5 IADD3 R107, R107, -R5, RZ ;  /* 0x800000056b6bd210 */ /* 0x000fe20007ffe0ff */
[C---:B------:R-:W-:Y:S01]  /*2160*/  IMAD.HI.U32 R10, R2.reuse, R97, RZ ;  /* 0x00000061020a7227 */ /* 0x040fe200078e00ff */
[C---:B------:R-:W-:Y:S01]  /*2170*/  ISETP.GT.U32.AND P5, PT, R5.reuse, R101, PT ;  /* 0x000000650500720c */ /* 0x040fe20003fa4070 */
[----:B------:R-:W-:Y:S01]  /*2180*/  STL [R1+0x9a0], R242 ;  /* 0x0009a0f201007387 */ /* 0x000fe20000100800 */
[----:B------:R-:W-:Y:S01]  /*2190*/  IABS R92, R240 ;  /* 0x000000f0005c7213 */ /* 0x000fe20000000000 */
[----:B------:R-:W-:Y:S01]  /*21a0*/  IMAD R98, R5, R9, R98 ;  /* 0x0000000905627224 */ /* 0x000fe200078e0262 */
[----:B------:R-:W-:Y:S01]  /*21b0*/  @!P6 IADD3 R111, R111, -R5, RZ ;  /* 0x800000056f6fe210 */ /* 0x000fe20007ffe0ff */
[----:B------:R-:W-:Y:S01]  /*21c0*/  IMAD.MOV R11, RZ, RZ, -R11 ;  /* 0x000000ffff0b7224 */ /* 0x000fe200078e0a0b */
[C---:B------:R-:W-:Y:S01]  /*21d0*/  ISETP.GT.U32.AND P6, PT, R5.reuse, R99, PT ;  /* 0x000000630500720c */ /* 0x040fe20003fc4070 */
[----:B------:R-:W-:Y:S01]  /*21e0*/  IMAD.HI.U32 R9, R2, R93, RZ ;  /* 0x0000005d02097227 */ /* 0x000fe200078e00ff */
[----:B------:R-:W-:Y:S03]  /*21f0*/  STL [R1+0x99c], R241 ;  /* 0x00099cf101007387 */ /* 0x000fe60000100800 */
[C---:B------:R-:W-:Y:S01]  /*2200*/  IMAD R95, R5.reuse, R12, R95 ;  /* 0x0000000c055f7224 */ /* 0x040fe200078e025f */
[----:B------:R-:W-:Y:S01]  /*2210*/  STL [R1+0x9a8], R240 ;  /* 0x0009a8f001007387 */ /* 0x000fe20000100800 */
[----:B------:R-:W-:Y:S01]  /*2220*/  @!P1 IMAD.IADD R110, R110, 0x1, -R5 ;  /* 0x000000016e6e9824 */ /* 0x000fe200078e0a05 */
[----:B------:R-:W-:Y:S01]  /*2230*/  ISETP.GT.U32.AND P1, PT, R5, R104, PT ;  /* 0x000000680500720c */ /* 0x000fe20003f24070 */
[----:B------:R-:W-:Y:S01]  /*2240*/  IMAD.MOV R10, RZ, RZ, -R10 ;  /* 0x000000ffff0a7224 */ /* 0x000fe200078e0a0a */
[----:B------:R-:W-:Y:S01]  /*2250*/  STL [R1+0x9b0], R239 ;  /* 0x0009b0ef01007387 */ /* 0x000fe20000100800 */
[----:B------:R-:W-:-:S02]  /*2260*/  IMAD.HI.U32 R8, R2, R94, RZ ;  /* 0x0000005e02087227 */ /* 0x000fc400078e00ff */
[----:B------:R-:W-:Y:S02]  /*2270*/  @!P6 IADD3 R99, R99, -R5, RZ ;  /* 0x800000056363e210 */ /* 0x000fe40007ffe0ff */
[C---:B------:R-:W-:Y:S02]  /*2280*/  IMAD R96, R5.reuse, R11, R96 ;  /* 0x0000000b05607224 */ /* 0x040fe400078e0260 */
[----:B------:R-:W-:Y:S02]  /*2290*/  IMAD.MOV R14, RZ, RZ, -R9 ;  /* 0x000000ffff0e7224 */ /* 0x000fe400078e0a09 */
[----:B------:R-:W-:Y:S01]  /*22a0*/  @!P4 IMAD.IADD R106, R106, 0x1, -R5 ;  /* 0x000000016a6ac824 */ /* 0x000fe200078e0a05 */
[----:B------:R-:W-:Y:S01]  /*22b0*/  ISETP.GT.U32.AND P4, PT, R5, R100, PT ;  /* 0x000000640500720c */ /* 0x000fe20003f84070 */
[----:B------:R-:W-:-:S04]  /*22c0*/  IMAD.HI.U32 R11, R2, R91, RZ ;  /* 0x0000005b020b7227 */ /* 0x000fc800078e00ff */
[----:B------:R-:W-:Y:S01]  /*22d0*/  IMAD.HI.U32 R9, R2, R88, RZ ;  /* 0x0000005802097227 */ /* 0x000fe200078e00ff */
[----:B------:R-:W-:-:S03]  /*22e0*/  IADD3 R16, -R11, RZ, RZ ;  /* 0x000000ff0b107210 */ /* 0x000fc60007ffe1ff */
[--C-:B------:R-:W-:Y:S01]  /*22f0*/  @!P3 IMAD.IADD R105, R105, 0x1, -R5.reuse ;  /* 0x000000016969b824 */ /* 0x100fe200078e0a05 */
[C---:B------:R-:W-:Y:S01]  /*2300*/  ISETP.GT.U32.AND P3, PT, R5.reuse, R98, PT ;  /* 0x000000620500720c */ /* 0x040fe20003f64070 */
[----:B------:R-:W-:Y:S01]  /*2310*/  @!P0 IMAD.IADD R102, R102, 0x1, -R5 ;  /* 0x0000000166668824 */ /* 0x000fe200078e0a05 */
[C---:B------:R-:W-:Y:S01]  /*2320*/  ISETP.GT.U32.AND P0, PT, R5.reuse, R95, PT ;  /* 0x0000005f0500720c */ /* 0x040fe20003f04070 */
[----:B------:R-:W-:Y:S01]  /*2330*/  IMAD R97, R5, R10, R97 ;  /* 0x0000000a05617224 */ /* 0x000fe200078e0261 */
[----:B------:R-:W-:Y:S01]  /*2340*/  IADD3 R9, -R9, RZ, RZ ;  /* 0x000000ff09097210 */ /* 0x000fe20007ffe1ff */
[----:B------:R-:W-:Y:S02]  /*2350*/  IMAD.MOV R8, RZ, RZ, -R8 ;  /* 0x000000ffff087224 */ /* 0x000fe400078e0a08 */
[----:B------:R-:W-:Y:S02]  /*2360*/  VIADD R238, R0, 0x2d ;  /* 0x0000002d00ee7836 */ /* 0x000fe40000000000 */
[----:B------:R-:W-:-:S03]  /*2370*/  IMAD.HI.U32 R10, R2, R92, RZ ;  /* 0x0000005c020a7227 */ /* 0x000fc600078e00ff */
[----:B------:R-:W-:Y:S01]  /*2380*/  IABS R90, R238 ;  /* 0x000000ee005a7213 */ /* 0x000fe20000000000 */
[----:B------:R-:W-:Y:S01]  /*2390*/  VIADD R234, R0, 0x31 ;  /* 0x0000003100ea7836 */ /* 0x000fe20000000000 */
[----:B------:R-:W-:Y:S01]  /*23a0*/  STL [R1+0x9b8], R238 ;  /* 0x0009b8ee01007387 */ /* 0x000fe20000100800 */
[----:B------:R-:W-:Y:S01]  /*23b0*/  IMAD R94, R5, R8, R94 ;  /* 0x00000008055e7224 */ /* 0x000fe200078e025e */
[----:B------:R-:W-:Y:S01]  /*23c0*/  @!P0 IADD3 R95, R95, -R5, RZ ;  /* 0x800000055f5f8210 */ /* 0x000fe20007ffe0ff */
[----:B------:R-:W-:Y:S01]  /*23d0*/  @!P2 IMAD.IADD R109, R109, 0x1, -R5 ;  /* 0x000000016d6da824 */ /* 0x000fe200078e0a05 */
[C---:B------:R-:W-:Y:S01]  /*23e0*/  ISETP.GT.U32.AND P2, PT, R5.reuse, R103, PT ;  /* 0x000000670500720c */ /* 0x040fe20003f44070 */
[----:B------:R-:W-:Y:S01]  /*23f0*/  IMAD.MOV R10, RZ, RZ, -R10 ;  /* 0x000000ffff0a7224 */ /* 0x000fe200078e0a0a */
[----:B------:R-:W-:Y:S01]  /*2400*/  IABS R86, R234 ;  /* 0x000000ea00567213 */ /* 0x000fe20000000000 */
[C---:B------:R-:W-:Y:S02]  /*2410*/  IMAD R93, R5.reuse, R14, R93 ;  /* 0x0000000e055d7224 */ /* 0x040fe400078e025d */
[----:B------:R-:W-:-:S02]  /*2420*/  IMAD R91, R5, R16, R91 ;  /* 0x00000010055b7224 */ /* 0x000fc400078e025b */
[C---:B------:R-:W-:Y:S02]  /*2430*/  IMAD R88, R5.reuse, R9, R88 ;  /* 0x0000000905587224 */ /* 0x040fe400078e0258 */
[--C-:B------:R-:W-:Y:S01]  /*2440*/  @!P1 IMAD.IADD R104, R104, 0x1, -R5.reuse ;  /* 0x0000000168689824 */ /* 0x100fe200078e0a05 */
[----:B------:R-:W-:Y:S01]  /*2450*/  ISETP.GT.U32.AND P1, PT, R5, R97, PT ;  /* 0x000000610500720c */ /* 0x000fe20003f24070 */
[----:B------:R-:W-:Y:S01]  /*2460*/  @!P5 IMAD.IADD R101, R101, 0x1, -R5 ;  /* 0x000000016565d824 */ /* 0x000fe200078e0a05 */
[C---:B------:R-:W-:Y:S01]  /*2470*/  ISETP.GT.U32.AND P5, PT, R5.reuse, R94, PT ;  /* 0x0000005e0500720c */ /* 0x040fe20003fa4070 */
[C---:B------:R-:W-:Y:S01]  /*2480*/  IMAD R92, R5.reuse, R10, R92 ;  /* 0x0000000a055c7224 */ /* 0x040fe200078e025c */
[----:B------:R-:W-:Y:S01]  /*2490*/  ISETP.GT.U32.AND P0, PT, R5, R88, PT ;  /* 0x000000580500720c */ /* 0x000fe20003f04070 */
[----:B------:R-:W-:Y:S01]  /*24a0*/  VIADD R237, R0, 0x2e ;  /* 0x0000002e00ed7836 */ /* 0x000fe20000000000 */
[----:B------:R-:W-:Y:S01]  /*24b0*/  @!P2 IADD3 R103, R103, -R5, RZ ;  /* 0x800000056767a210 */ /* 0x000fe20007ffe0ff */
[----:B------:R-:W-:Y:S01]  /*24c0*/  IMAD.HI.U32 R7, R2, R90, RZ ;  /* 0x0000005a02077227 */ /* 0x000fe200078e00ff */
[----:B------:R-:W-:-:S02]  /*24d0*/  ISETP.GT.U32.AND P2, PT, R5, R96, PT ;  /* 0x000000600500720c */ /* 0x000fc40003f44070 */
[----:B------:R-:W-:Y:S01]  /*24e0*/  IABS R89, R237 ;  /* 0x000000ed00597213 */ /* 0x000fe20000000000 */
[----:B------:R-:W-:Y:S01]  /*24f0*/  IMAD.HI.U32 R10, R2, R87, RZ ;  /* 0x00000057020a7227 */ /* 0x000fe200078e00ff */
[C---:B------:R-:W-:Y:S01]  /*2500*/  ISETP.GT.U32.AND P6, PT, R5.reuse, R92, PT ;  /* 0x0000005c0500720c */ /* 0x040fe20003fc4070 */
[----:B------:R-:W-:Y:S02]  /*2510*/  STL [R1+0x9b4], R237 ;  /* 0x0009b4ed01007387 */ /* 0x000fe40000100800 */
[--C-:B------:R-:W-:Y:S01]  /*2520*/  @!P4 IMAD.IADD R100, R100, 0x1, -R5.reuse ;  /* 0x000000016464c824 */ /* 0x100fe200078e0a05 */
[C---:B------:R-:W-:Y:S01]  /*2530*/  ISETP.GT.U32.AND P4, PT, R5.reuse, R93, PT ;  /* 0x0000005d0500720c */ /* 0x040fe20003f84070 */
[----:B------:R-:W-:Y:S01]  /*2540*/  @!P3 IMAD.IADD R98, R98, 0x1, -R5 ;  /* 0x000000016262b824 */ /* 0x000fe200078e0a05 */
[----:B------:R-:W-:Y:S01]  /*2550*/  ISETP.GT.U32.AND P3, PT, R5, R91, PT ;  /* 0x0000005b0500720c */ /* 0x000fe20003f64070 */
[----:B------:R-:W-:Y:S01]  /*2560*/  IMAD.HI.U32 R11, R2, R86, RZ ;  /* 0x00000056020b7227 */ /* 0x000fe200078e00ff */
[----:B------:R-:W-:Y:S03]  /*2570*/  STL [R1+0x9c0], R236 ;  /* 0x0009c0ec01007387 */ /* 0x000fe60000100800 */
[----:B------:R-:W-:Y:S01]  /*2580*/  IMAD.MOV R7, RZ, RZ, -R7 ;  /* 0x000000ffff077224 */ /* 0x000fe200078e0a07 */
[----:B------:R-:W-:Y:S01]  /*2590*/  STL [R1+0x9c4], R235 ;  /* 0x0009c4eb01007387 */ /* 0x000fe20000100800 */
[----:B------:R-:W-:-:S02]  /*25a0*/  IMAD.MOV R10, RZ, RZ, -R10 ;  /* 0x000000ffff0a7224 */ /* 0x000fc400078e0a0a */
[----:B------:R-:W-:Y:S01]  /*25b0*/  IMAD.MOV R11, RZ, RZ, -R11 ;  /* 0x000000ffff0b7224 */ /* 0x000fe200078e0a0b */
[----:B------:R-:W-:Y:S01]  /*25c0*/  STL [R1+0x9bc], R234 ;  /* 0x0009bcea01007387 */ /* 0x000fe20000100800 */
[C---:B------:R-:W-:Y:S02]  /*25d0*/  IMAD R90, R5.reuse, R7, R90 ;  /* 0x00000007055a7224 */ /* 0x040fe400078e025a */
[----:B------:R-:W-:Y:S01]  /*25e0*/  IMAD R87, R5, R10, R87 ;  /* 0x0000000a05577224 */ /* 0x000fe200078e0257 */
[----:B------:R-:W-:Y:S01]  /*25f0*/  @!P3 IADD3 R91, R91, -R5, RZ ;  /* 0x800000055b5bb210 */ /* 0x000fe20007ffe0ff */
[----:B------:R-:W-:-:S04]  /*2600*/  IMAD.HI.U32 R8, R2, R89, RZ ;  /* 0x0000005902087227 */ /* 0x000fc800078e00ff */
[----:B------:R-:W-:Y:S02]  /*2610*/  IMAD R86, R5, R11, R86 ;  /* 0x0000000b05567224 */ /* 0x000fe400078e0256 */
[--C-:B------:R-:W-:Y:S01]  /*2620*/  @!P1 IMAD.IADD R97, R97, 0x1, -R5.reuse ;  /* 0x0000000161619824 */ /* 0x100fe200078e0a05 */
[C---:B------:R-:W-:Y:S01]  /*2630*/  ISETP.GT.U32.AND P1, PT, R5.reuse, R90, PT ;  /* 0x0000005a0500720c */ /* 0x040fe20003f24070 */
[--C-:B------:R-:W-:Y:S01]  /*2640*/  @!P5 IMAD.IADD R94, R94, 0x1, -R5.reuse ;  /* 0x000000015e5ed824 */ /* 0x100fe200078e0a05 */
[C---:B------:R-:W-:Y:S01]  /*2650*/  ISETP.GT.U32.AND P5, PT, R5.reuse, R87, PT ;  /* 0x000000570500720c */ /* 0x040fe20003fa4070 */
[----:B------:R-:W-:Y:S01]  /*2660*/  IMAD.MOV R8, RZ, RZ, -R8 ;  /* 0x000000ffff087224 */ /* 0x000fe200078e0a08 */
[----:B------:R-:W-:Y:S01]  /*2670*/  ISETP.GT.U32.AND P3, PT, R5, R97, PT ;  /* 0x000000610500720c */ /* 0x000fe20003f64070 */
[--C-:B------:R-:W-:Y:S01]  /*2680*/  @!P4 IMAD.IADD R93, R93, 0x1, -R5.reuse ;  /* 0x000000015d5dc824 */ /* 0x100fe200078e0a05 */
[C---:B------:R-:W-:Y:S01]  /*2690*/  ISETP.GT.U32.AND P4, PT, R5.reuse, R86, PT ;  /* 0x000000560500720c */ /* 0x040fe20003f84070 */
[----:B------:R-:W-:Y:S01]  /*26a0*/  @!P0 IMAD.IADD R88, R88, 0x1, -R5 ;  /* 0x0000000158588824 */ /* 0x000fe200078e0a05 */
[C---:B------:R-:W-:Y:S01]  /*26b0*/  ISETP.GT.U32.AND P0, PT, R5.reuse, R94, PT ;  /* 0x0000005e0500720c */ /* 0x040fe20003f04070 */
[----:B------:R-:W-:-:S02]  /*26c0*/  IMAD R89, R5, R8, R89 ;  /* 0x0000000805597224 */ /* 0x000fc400078e0259 */
[C---:B------:R-:W-:Y:S02]  /*26d0*/  VIADD R233, R0.reuse, 0x32 ;  /* 0x0000003200e97836 */ /* 0x040fe40000000000 */
[----:B------:R-:W-:Y:S02]  /*26e0*/  VIADD R229, R0, 0x36 ;  /* 0x0000003600e57836 */ /* 0x000fe40000000000 */
[--C-:B------:R-:W-:Y:S01]  /*26f0*/  @!P2 IMAD.IADD R96, R96, 0x1, -R5.reuse ;  /* 0x000000016060a824 */ /* 0x100fe200078e0a05 */
[----:B------:R-:W-:Y:S01]  /*2700*/  ISETP.GT.U32.AND P2, PT, R5, R89, PT ;  /* 0x000000590500720c */ /* 0x000fe20003f44070 */
[--C-:B------:R-:W-:Y:S01]  /*2710*/  @!P6 IMAD.IADD R92, R92, 0x1, -R5.reuse ;  /* 0x000000015c5ce824 */ /* 0x100fe200078e0a05 */
[----:B------:R-:W-:Y:S01]  /*2720*/  IABS R85, R233 ;  /* 0x000000e900557213 */ /* 0x000fe20000000000 */
[--C-:B------:R-:W-:Y:S01]  /*2730*/  @!P1 IMAD.IADD R90, R90, 0x1, -R5.reuse ;  /* 0x000000015a5a9824 */ /* 0x100fe200078e0a05 */
[----:B------:R-:W-:Y:S01]  /*2740*/  IABS R81, R229 ;  /* 0x000000e500517213 */ /* 0x000fe20000000000 */
[C---:B------:R-:W-:Y:S01]  /*2750*/  VIADD R230, R0.reuse, 0x35 ;  /* 0x0000003500e67836 */ /* 0x040fe20000000000 */
[----:B------:R-:W-:Y:S01]  /*2760*/  @!P5 IADD3 R87, R87, -R5, RZ ;  /* 0x800000055757d210 */ /* 0x000fe20007ffe0ff */
[C---:B------:R-:W-:Y:S01]  /*2770*/  VIADD R227, R0.reuse, 0x38 ;  /* 0x0000003800e37836 */ /* 0x040fe20000000000 */
[C---:B------:R-:W-:Y:S01]  /*2780*/  ISETP.GT.U32.AND P1, PT, R5.reuse, R96, PT ;  /* 0x000000600500720c */ /* 0x040fe20003f24070 */
[----:B------:R-:W-:Y:S01]  /*2790*/  VIADD R231, R0, 0x34 ;  /* 0x0000003400e77836 */ /* 0x000fe20000000000 */
[C---:B------:R-:W-:Y:S01]  /*27a0*/  ISETP.GT.U32.AND P5, PT, R5.reuse, R93, PT ;  /* 0x0000005d0500720c */ /* 0x040fe20003fa4070 */
[C---:B------:R-:W-:Y:S01]  /*27b0*/  IMAD.HI.U32 R8, R2.reuse, R84, RZ ;  /* 0x0000005402087227 */ /* 0x040fe200078e00ff */
[----:B------:R-:W-:Y:S01]  /*27c0*/  IABS R82, R230 ;  /* 0x000000e600527213 */ /* 0x000fe20000000000 */
[----:B------:R-:W-:Y:S01]  /*27d0*/  STL [R1+0x9ac], R233 ;  /* 0x0009ace901007387 */ /* 0x000fe20000100800 */
[----:B------:R-:W-:Y:S01]  /*27e0*/  IABS R79, R227 ;  /* 0x000000e3004f7213 */ /* 0x000fe20000000000 */
[----:B------:R-:W-:Y:S01]  /*27f0*/  IMAD.HI.U32 R7, R2, R85, RZ ;  /* 0x0000005502077227 */ /* 0x000fe200078e00ff */
[----:B------:R-:W-:Y:S01]  /*2800*/  IABS R83, R231 ;  /* 0x000000e700537213 */ /* 0x000fe20000000000 */
[----:B------:R-:W-:Y:S01]  /*2810*/  STL [R1+0x9a4], R232 ;  /* 0x0009a4e801007387 */ /* 0x000fe20000100800 */
[C---:B------:R-:W-:Y:S01]  /*2820*/  ISETP.GT.U32.AND P6, PT, R5.reuse, R98, PT ;  /* 0x000000620500720c */ /* 0x040fe20003fc4070 */
[--C-:B------:R-:W-:Y:S01]  /*2830*/  @!P4 IMAD.IADD R86, R86, 0x1, -R5.reuse ;  /* 0x000000015656c824 */ /* 0x100fe200078e0a05 */
[----:B------:R-:W-:Y:S01]  /*2840*/  ISETP.GT.U32.AND P4, PT, R5, R92, PT ;  /* 0x0000005c0500720c */ /* 0x000fe20003f84070 */
[----:B------:R-:W-:Y:S01]  /*2850*/  IMAD.HI.U32 R11, R2, R81, RZ ;  /* 0x00000051020b7227 */ /* 0x000fe200078e00ff */
[----:B------:R-:W-:Y:S01]  /*2860*/  IADD3 R12, -R7, RZ, RZ ;  /* 0x000000ff070c7210 */ /* 0x000fe20007ffe1ff */
[----:B------:R-:W-:Y:S01]  /*2870*/  STL [R1+0x994], R231 ;  /* 0x000994e701007387 */ /* 0x000fe20000100800 */
[----:B------:R-:W-:Y:S01]  /*2880*/  @!P1 IADD3 R96, R96, -R5, RZ ;  /* 0x8000000560609210 */ /* 0x000fe20007ffe0ff */
[--C-:B------:R-:W-:Y:S01]  /*2890*/  @!P3 IMAD.IADD R97, R97, 0x1, -R5.reuse ;  /* 0x000000016161b824 */ /* 0x100fe200078e0a05 */
[C---:B------:R-:W-:Y:S01]  /*28a0*/  ISETP.GT.U32.AND P3, PT, R5.reuse, R91, PT ;  /* 0x0000005b0500720c */ /* 0x040fe20003f64070 */
[--C-:B------:R-:W-:Y:S01]  /*28b0*/  @!P0 IMAD.IADD R94, R94, 0x1, -R5.reuse ;  /* 0x000000015e5e8824 */ /* 0x100fe200078e0a05 */
[----:B------:R-:W-:Y:S01]  /*28c0*/  ISETP.GT.U32.AND P0, PT, R5, R88, PT ;  /* 0x000000580500720c */ /* 0x000fe20003f04070 */
[----:B------:R-:W-:Y:S01]  /*28d0*/  IMAD.MOV R8, RZ, RZ, -R8 ;  /* 0x000000ffff087224 */ /* 0x000fe200078e0a08 */
[----:B------:R-:W-:Y:S01]  /*28e0*/  IADD3 R16, -R11, RZ, RZ ;  /* 0x000000ff0b107210 */ /* 0x000fe20007ffe1ff */
[C---:B------:R-:W-:Y:S01]  /*28f0*/  VIADD R228, R0.reuse, 0x37 ;  /* 0x0000003700e47836 */ /* 0x040fe20000000000 */
[C---:B------:R-:W-:Y:S01]  /*2900*/  ISETP.GT.U32.AND P1, PT, R5.reuse, R90, PT ;  /* 0x0000005a0500720c */ /* 0x040fe20003f24070 */
[----:B------:R-:W-:Y:S01]  /*2910*/  VIADD R226, R0, 0x39 ;  /* 0x0000003900e27836 */ /* 0x000fe20000000000 */
[----:B------:R-:W-:Y:S01]  /*2920*/  @!P4 IADD3 R92, R92, -R5, RZ ;  /* 0x800000055c5cc210 */ /* 0x000fe20007ffe0ff */
[----:B------:R-:W-:Y:S01]  /*2930*/  IMAD R84, R5, R8, R84 ;  /* 0x0000000805547224 */ /* 0x000fe200078e0254 */
[----:B------:R-:W-:Y:S01]  /*2940*/  IABS R80, R228 ;  /* 0x000000e400507213 */ /* 0x000fe20000000000 */
[----:B------:R-:W-:Y:S01]  /*2950*/  @!P2 IMAD.IADD R89, R89, 0x1, -R5 ;  /* 0x000000015959a824 */ /* 0x000fe200078e0a05 */
[----:B------:R-:W-:Y:S01]  /*2960*/  ISETP.GT.U32.AND P2, PT, R5, R95, PT ;  /* 0x0000005f0500720c */ /* 0x000fe20003f44070 */
[----:B------:R-:W-:Y:S01]  /*2970*/  IMAD.HI.U32 R10, R2, R82, RZ ;  /* 0x00000052020a7227 */ /* 0x000fe200078e00ff */
[----:B------:R-:W-:Y:S01]  /*2980*/  IABS R78, R226 ;  /* 0x000000e2004e7213 */ /* 0x000fe20000000000 */
[----:B------:R-:W-:Y:S01]  /*2990*/  STL [R1+0x98c], R230 ;  /* 0x00098ce601007387 */ /* 0x000fe20000100800 */
[----:B------:R-:W-:Y:S01]  /*29a0*/  @!P0 IADD3 R88, R88, -R5, RZ ;  /* 0x8000000558588210 */ /* 0x000fe20007ffe0ff */
[----:B------:R-:W-:-:S02]  /*29b0*/  IMAD.HI.U32 R8, R2, R79, RZ ;  /* 0x0000004f02087227 */ /* 0x000fc400078e00ff */
[----:B------:R-:W-:Y:S02]  /*29c0*/  STL [R1+0x97c], R229 ;  /* 0x00097ce501007387 */ /* 0x000fe40000100800 */
[C---:B------:R-:W-:Y:S02]  /*29d0*/  IMAD.HI.U32 R9, R2.reuse, R83, RZ ;  /* 0x0000005302097227 */ /* 0x040fe400078e00ff */
[----:B------:R-:W-:Y:S02]  /*29e0*/  STL [R1+0x974], R228 ;  /* 0x000974e401007387 */ /* 0x000fe40000100800 */
[C---:B------:R-:W-:Y:S02]  /*29f0*/  IMAD R85, R5.reuse, R12, R85 ;  /* 0x0000000c05557224 */ /* 0x040fe400078e0255 */
[----:B------:R-:W-:Y:S01]  /*2a00*/  IMAD R81, R5, R16, R81 ;  /* 0x0000001005517224 */ /* 0x000fe200078e0251 */
[----:B------:R-:W-:Y:S01]  /*2a10*/  STL [R1+0x964], R227 ;  /* 0x000964e301007387 */ /* 0x000fe20000100800 */
[----:B------:R-:W-:Y:S01]  /*2a20*/  @!P5 IMAD.IADD R93, R93, 0x1, -R5 ;  /* 0x000000015d5dd824 */ /* 0x000fe200078e0a05 */
[C---:B------:R-:W-:Y:S01]  /*2a30*/  ISETP.GT.U32.AND P5, PT, R5.reuse, R87, PT ;  /* 0x000000570500720c */ /* 0x040fe20003fa4070 */
[----:B------:R-:W-:Y:S01]  /*2a40*/  IMAD.MOV R10, RZ, RZ, -R10 ;  /* 0x000000ffff0a7224 */ /* 0x000fe200078e0a0a */
[C---:B------:R-:W-:Y:S01]  /*2a50*/  ISETP.GT.U32.AND P4, PT, R5.reuse, R85, PT ;  /* 0x000000550500720c */ /* 0x040fe20003f84070 */
[----:B------:R-:W-:Y:S01]  /*2a60*/  IMAD.MOV R8, RZ, RZ, -R8 ;  /* 0x000000ffff087224 */ /* 0x000fe200078e0a08 */
[----:B------:R-:W-:Y:S01]  /*2a70*/  ISETP.GT.U32.AND P0, PT, R5, R81, PT ;  /* 0x000000510500720c */ /* 0x000fe20003f04070 */
[----:B------:R-:W-:Y:S01]  /*2a80*/  IMAD.MOV R14, RZ, RZ, -R9 ;  /* 0x000000ffff0e7224 */ /* 0x000fe200078e0a09 */
[----:B------:R-:W-:Y:S01]  /*2a90*/  STL [R1+0x95c], R226 ;  /* 0x00095ce201007387 */ /* 0x000fe20000100800 */
[----:B------:R-:W-:-:S03]  /*2aa0*/  IMAD.HI.U32 R7, R2, R80, RZ ;  /* 0x0000005002077227 */ /* 0x000fc600078e00ff */
[----:B------:R-:W-:Y:S01]  /*2ab0*/  STL [R1+0x94c], R225 ;  /* 0x00094ce101007387 */ /* 0x000fe20000100800 */
[----:B------:R-:W-:-:S04]  /*2ac0*/  IMAD.HI.U32 R9, R2, R78, RZ ;  /* 0x0000004e02097227 */ /* 0x000fc800078e00ff */
[----:B------:R-:W-:Y:S01]  /*2ad0*/  @!P3 IMAD.IADD R91, R91, 0x1, -R5 ;  /* 0x000000015b5bb824 */ /* 0x000fe200078e0a05 */
[C---:B------:R-:W-:Y:S01]  /*2ae0*/  ISETP.GT.U32.AND P3, PT, R5.reuse, R84, PT ;  /* 0x000000540500720c */ /* 0x040fe20003f64070 */
[----:B------:R-:W-:Y:S01]  /*2af0*/  IMAD R82, R5, R10, R82 ;  /* 0x0000000a05527224 */ /* 0x000fe200078e0252 */
[----:B------:R-:W-:Y:S01]  /*2b00*/  IADD3 R9, -R9, RZ, RZ ;  /* 0x000000ff09097210 */ /* 0x000fe20007ffe1ff */
[----:B------:R-:W-:Y:S02]  /*2b10*/  IMAD R79, R5, R8, R79 ;  /* 0x00000008054f7224 */ /* 0x000fe400078e024f */
[----:B------:R-:W-:Y:S02]  /*2b20*/  VIADD R224, R0, 0x3b ;  /* 0x0000003b00e07836 */ /* 0x000fe40000000000 */
[----:B------:R-:W-:-:S03]  /*2b30*/  IMAD.HI.U32 R10, R2, R77, RZ ;  /* 0x0000004d020a7227 */ /* 0x000fc600078e00ff */
[----:B------:R-:W-:Y:S01]  /*2b40*/  IABS R76, R224 ;  /* 0x000000e0004c7213 */ /* 0x000fe20000000000 */
[----:B------:R-:W-:Y:S01]  /*2b50*/  IMAD.MOV R7, RZ, RZ, -R7 ;  /* 0x000000ffff077224 */ /* 0x000fe200078e0a07 */
[----:B------:R-:W-:Y:S01]  /*2b60*/  STL [R1+0x944], R224 ;  /* 0x000944e001007387 */ /* 0x000fe20000100800 */
[----:B------:R-:W-:Y:S01]  /*2b70*/  VIADD R221, R0, 0x3e ;  /* 0x0000003e00dd7836 */ /* 0x000fe20000000000 */
[----:B------:R-:W-:Y:S01]  /*2b80*/  @!P3 IADD3 R84, R84, -R5, RZ ;  /* 0x800000055454b210 */ /* 0x000fe20007ffe0ff */
[----:B------:R-:W-:-:S03]  /*2b90*/  IMAD.HI.U32 R8, R2, R74, RZ ;  /* 0x0000004a02087227 */ /* 0x000fc600078e00ff */
[----:B------:R-:W-:Y:S01]  /*2ba0*/  IABS R73, R221 ;  /* 0x000000dd00497213 */ /* 0x000fe20000000000 */
[C---:B------:R-:W-:Y:S02]  /*2bb0*/  IMAD R83, R5.reuse, R14, R83 ;  /* 0x0000000e05537224 */ /* 0x040fe400078e0253 */
[----:B------:R-:W-:Y:S02]  /*2bc0*/  IMAD.MOV R10, RZ, RZ, -R10 ;  /* 0x000000ffff0a7224 */ /* 0x000fe400078e0a0a */
[C---:B------:R-:W-:Y:S02]  /*2bd0*/  IMAD R80, R5.reuse, R7, R80 ;  /* 0x0000000705507224 */ /* 0x040fe400078e0250 */
[----:B------:R-:W-:Y:S02]  /*2be0*/  IMAD.MOV R8, RZ, RZ, -R8 ;  /* 0x000000ffff087224 */ /* 0x000fe400078e0a08 */
[--C-:B------:R-:W-:Y:S01]  /*2bf0*/  @!P6 IMAD.IADD R98, R98, 0x1, -R5.reuse ;  /* 0x000000016262e824 */ /* 0x100fe200078e0a05 */
[----:B------:R-:W-:Y:S01]  /*2c00*/  ISETP.GT.U32.AND P6, PT, R5, R86, PT ;  /* 0x000000560500720c */ /* 0x000fe20003fc4070 */
[----:B------:R-:W-:Y:S01]  /*2c10*/  @!P2 IMAD.IADD R95, R95, 0x1, -R5 ;  /* 0x000000015f5fa824 */ /* 0x000fe200078e0a05 */
[C---:B------:R-:W-:Y:S01]  /*2c20*/  ISETP.GT.U32.AND P2, PT, R5.reuse, R89, PT ;  /* 0x000000590500720c */ /* 0x040fe20003f44070 */
[----:B------:R-:W-:-:S02]  /*2c30*/  IMAD R78, R5, R9, R78 ;  /* 0x00000009054e7224 */ /* 0x000fc400078e024e */
[C---:B------:R-:W-:Y:S02]  /*2c40*/  IMAD R77, R5.reuse, R10, R77 ;  /* 0x0000000a054d7224 */ /* 0x040fe400078e024d */
[----:B------:R-:W-:Y:S02]  /*2c50*/  VIADD R223, R0, 0x3c ;  /* 0x0000003c00df7836 */ /* 0x000fe40000000000 */
[C---:B------:R-:W-:Y:S01]  /*2c60*/  IMAD R74, R5.reuse, R8, R74 ;  /* 0x00000008054a7224 */ /* 0x040fe200078e024a */
[C---:B------:R-:W-:Y:S01]  /*2c70*/  ISETP.GT.U32.AND P3, PT, R5.reuse, R77, PT ;  /* 0x0000004d0500720c */ /* 0x040fe20003f64070 */
[--C-:B------:R-:W-:Y:S01]  /*2c80*/  @!P1 IMAD.IADD R90, R90, 0x1, -R5.reuse ;  /* 0x000000015a5a9824 */ /* 0x100fe200078e0a05 */
[----:B------:R-:W-:Y:S01]  /*2c90*/  ISETP.GT.U32.AND P1, PT, R5, R83, PT ;  /* 0x000000530500720c */ /* 0x000fe20003f24070 */
[----:B------:R-:W-:Y:S01]  /*2ca0*/  @!P5 IMAD.IADD R87, R87, 0x1, -R5 ;  /* 0x000000015757d824 */ /* 0x000fe200078e0a05 */
[----:B------:R-:W-:Y:S01]  /*2cb0*/  ISETP.GT.U32.AND P5, PT, R5, R80, PT ;  /* 0x000000500500720c */ /* 0x000fe20003fa4070 */
[C---:B------:R-:W-:Y:S01]  /*2cc0*/  IMAD.HI.U32 R11, R2.reuse, R76, RZ ;  /* 0x0000004c020b7227 */ /* 0x040fe200078e00ff */
[----:B------:R-:W-:Y:S01]  /*2cd0*/  IABS R75, R223 ;  /* 0x000000df004b7213 */ /* 0x000fe20000000000 */
[----:B------:R-:W-:Y:S02]  /*2ce0*/  STL [R1+0x934], R223 ;  /* 0x000934df01007387 */ /* 0x000fe40000100800 */
[----:B------:R-:W-:-:S02]  /*2cf0*/  IMAD.HI.U32 R9, R2, R73, RZ ;  /* 0x0000004902097227 */ /* 0x000fc400078e00ff */
[----:B------:R-:W-:Y:S02]  /*2d00*/  STL [R1+0x92c], R222 ;  /* 0x00092cde01007387 */ /* 0x000fe40000100800 */
[--C-:B------:R-:W-:Y:S01]  /*2d10*/  @!P4 IMAD.IADD R85, R85, 0x1, -R5.reuse ;  /* 0x000000015555c824 */ /* 0x100fe200078e0a05 */
[----:B------:R-:W-:Y:S01]  /*2d20*/  ISETP.GT.U32.AND P4, PT, R5, R78, PT ;  /* 0x0000004e0500720c */ /* 0x000fe20003f84070 */
[----:B------:R-:W-:Y:S01]  /*2d30*/  @!P0 IMAD.IADD R81, R81, 0x1, -R5 ;  /* 0x0000000151518824 */ /* 0x000fe200078e0a05 */
[C---:B------:R-:W-:Y:S01]  /*2d40*/  ISETP.GT.U32.AND P0, PT, R5.reuse, R74, PT ;  /* 0x0000004a0500720c */ /* 0x040fe20003f04070 */
[----:B------:R-:W-:Y:S01]  /*2d50*/  IMAD.MOV R11, RZ, RZ, -R11 ;  /* 0x000000ffff0b7224 */ /* 0x000fe200078e0a0b */
[----:B------:R-:W-:Y:S01]  /*2d60*/  @!P5 IADD3 R80, R80, -R5, RZ ;  /* 0x800000055050d210 */ /* 0x000fe20007ffe0ff */
[----:B------:R-:W-:Y:S01]  /*2d70*/  IMAD.MOV R14, RZ, RZ, -R9 ;  /* 0x000000ffff0e7224 */ /* 0x000fe200078e0a09 */
[----:B------:R-:W-:Y:S01]  /*2d80*/  STL [R1+0x910], R221 ;  /* 0x000910dd01007387 */ /* 0x000fe20000100800 */
[----:B------:R-:W-:-:S02]  /*2d90*/  IMAD R76, R5, R11, R76 ;  /* 0x0000000b054c7224 */ /* 0x000fc400078e024c */
[----:B------:R-:W-:-:S04]  /*2da0*/  IMAD.HI.U32 R7, R2, R75, RZ ;  /* 0x0000004b02077227 */ /* 0x000fc800078e00ff */
[----:B------:R-:W-:Y:S01]  /*2db0*/  IMAD R73, R5, R14, R73 ;  /* 0x0000000e05497224 */ /* 0x000fe200078e0249 */
[----:B------:R-:W-:Y:S01]  /*2dc0*/  IADD3 R12, -R7, RZ, RZ ;  /* 0x000000ff070c7210 */ /* 0x000fe20007ffe1ff */
[--C-:B------:R-:W-:Y:S01]  /*2dd0*/  @!P2 IMAD.IADD R89, R89, 0x1, -R5.reuse ;  /* 0x000000015959a824 */ /* 0x100fe200078e0a05 */
[C---:B------:R-:W-:Y:S01]  /*2de0*/  ISETP.GT.U32.AND P2, PT, R5.reuse, R82, PT ;  /* 0x000000520500720c */ /* 0x040fe20003f44070 */
[--C-:B------:R-:W-:Y:S01]  /*2df0*/  @!P6 IMAD.IADD R86, R86, 0x1, -R5.reuse ;  /* 0x000000015656e824 */ /* 0x100fe200078e0a05 */
[----:B------:R-:W-:Y:S01]  /*2e00*/  ISETP.GT.U32.AND P6, PT, R5, R79, PT ;  /* 0x0000004f0500720c */ /* 0x000fe20003fc4070 */
[--C-:B------:R-:W-:Y:S01]  /*2e10*/  @!P1 IMAD.IADD R83, R83, 0x1, -R5.reuse ;  /* 0x0000000153539824 */ /* 0x100fe200078e0a05 */
[C---:B------:R-:W-:Y:S01]  /*2e20*/  ISETP.GT.U32.AND P1, PT, R5.reuse, R76, PT ;  /* 0x0000004c0500720c */ /* 0x040fe20003f24070 */
[----:B------:R-:W-:Y:S01]  /*2e30*/  VIADD R220, R0, 0x3f ;  /* 0x0000003f00dc7836 */ /* 0x000fe20000000000 */
[C---:B------:R-:W-:Y:S01]  /*2e40*/  ISETP.GT.U32.AND P5, PT, R5.reuse, R73, PT ;  /* 0x000000490500720c */ /* 0x040fe20003fa4070 */
[--C-:B------:R-:W-:Y:S01]  /*2e50*/  @!P4 IMAD.IADD R78, R78, 0x1, -R5.reuse ;  /* 0x000000014e4ec824 */ /* 0x100fe200078e0a05 */
[----:B------:R-:W-:Y:S01]  /*2e60*/  ISETP.GT.U32.AND P4, PT, R5, R84, PT ;  /* 0x000000540500720c */ /* 0x000fe20003f84070 */
[--C-:B------:R-:W-:Y:S01]  /*2e70*/  @!P3 IMAD.IADD R77, R77, 0x1, -R5.reuse ;  /* 0x000000014d4db824 */ /* 0x100fe200078e0a05 */
[C---:B------:R-:W-:Y:S01]  /*2e80*/  ISETP.GT.U32.AND P3, PT, R5.reuse, R83, PT ;  /* 0x000000530500720c */ /* 0x040fe20003f64070 */
[----:B------:R-:W-:Y:S01]  /*2e90*/  @!P0 IMAD.IADD R74, R74, 0x1, -R5 ;  /* 0x000000014a4a8824 */ /* 0x000fe200078e0a05 */
[C---:B------:R-:W-:Y:S01]  /*2ea0*/  ISETP.GT.U32.AND P0, PT, R5.reuse, R80, PT ;  /* 0x000000500500720c */ /* 0x040fe20003f04070 */
[C---:B------:R-:W-:Y:S01]  /*2eb0*/  IMAD R75, R5.reuse, R12, R75 ;  /* 0x0000000c054b7224 */ /* 0x040fe200078e024b */
[----:B------:R-:W-:Y:S01]  /*2ec0*/  IABS R72, R220 ;  /* 0x000000dc00487213 */ /* 0x000fe20000000000 */
[C---:B------:R-:W-:Y:S01]  /*2ed0*/  VIADD R219, R0.reuse, 0x40 ;  /* 0x0000004000db7836 */ /* 0x040fe20000000000 */
[----:B------:R-:W-:Y:S01]  /*2ee0*/  STL [R1+0x904], R220 ;  /* 0x000904dc01007387 */ /* 0x000fe20000100800 */
[----:B------:R-:W-:Y:S01]  /*2ef0*/  VIADD R218, R0, 0x41 ;  /* 0x0000004100da7836 */ /* 0x000fe20000000000 */
[----:B------:R-:W-:Y:S01]  /*2f00*/  @!P1 IADD3 R76, R76, -R5, RZ ;  /* 0x800000054c4c9210 */ /* 0x000fe20007ffe0ff */
[--C-:B------:R-:W-:Y:S01]  /*2f10*/  @!P2 IMAD.IADD R82, R82, 0x1, -R5.reuse ;  /* 0x000000015252a824 */ /* 0x100fe200078e0a05 */
[----:B------:R-:W-:Y:S01]  /*2f20*/  ISETP.GT.U32.AND P2, PT, R5, R75, PT ;  /* 0x0000004b0500720c */ /* 0x000fe20003f44070 */
[--C-:B------:R-:W-:Y:S01]  /*2f30*/  @!P6 IMAD.IADD R79, R79, 0x1, -R5.reuse ;  /* 0x000000014f4fe824 */ /* 0x100fe200078e0a05 */
[----:B------:R-:W-:Y:S01]  /*2f40*/  IABS R71, R219 ;  /* 0x000000db00477213 */ /* 0x000fe20000000000 */
[----:B------:R-:W-:Y:S01]  /*2f50*/  IMAD.HI.U32 R10, R2, R72, RZ ;  /* 0x00000048020a7227 */ /* 0x000fe200078e00ff */
[----:B------:R-:W-:Y:S01]  /*2f60*/  IABS R70, R218 ;  /* 0x000000da00467213 */ /* 0x000fe20000000000 */
[----:B------:R-:W-:Y:S01]  /*2f70*/  STL [R1+0x8fc], R219 ;  /* 0x0008fcdb01007387 */ /* 0x000fe20000100800 */
[----:B------:R-:W-:Y:S01]  /*2f80*/  @!P5 IADD3 R73, R73, -R5, RZ ;  /* 0x800000054949d210 */ /* 0x000fe20007ffe0ff */
[C---:B------:R-:W-:Y:S01]  /*2f90*/  VIADD R216, R0.reuse, 0x43 ;  /* 0x0000004300d87836 */ /* 0x040fe20000000000 */
[C---:B------:R-:W-:Y:S01]  /*2fa0*/  ISETP.GT.U32.AND P1, PT, R5.reuse, R82, PT ;  /* 0x000000520500720c */ /* 0x040fe20003f24070 */
[----:B------:R-:W-:Y:S01]  /*2fb0*/  VIADD R217, R0, 0x42 ;  /* 0x0000004200d97836 */ /* 0x000fe20000000000 */
[C---:B------:R-:W-:Y:S01]  /*2fc0*/  ISETP.GT.U32.AND P5, PT, R5.reuse, R79, PT ;  /* 0x0000004f0500720c */ /* 0x040fe20003fa4070 */
[----:B------:R-:W-:Y:S01]  /*2fd0*/  IMAD.MOV R10, RZ, RZ, -R10 ;  /* 0x000000ffff0a7224 */ /* 0x000fe200078e0a0a */
[C---:B------:R-:W-:Y:S01]  /*2fe0*/  ISETP.GT.U32.AND P6, PT, R5.reuse, R85, PT ;  /* 0x000000550500720c */ /* 0x040fe20003fc4070 */
[----:B------:R-:W-:Y:S01]  /*2ff0*/  IMAD.HI.U32 R11, R2, R71, RZ ;  /* 0x00000047020b7227 */ /* 0x000fe200078e00ff */
[----:B------:R-:W-:Y:S01]  /*3000*/  IABS R68, R216 ;  /* 0x000000d800447213 */ /* 0x000fe20000000000 */
[----:B------:R-:W-:Y:S01]  /*3010*/  STL [R1+0x8ec], R218 ;  /* 0x0008ecda01007387 */ /* 0x000fe20000100800 */
[----:B------:R-:W-:Y:S01]  /*3020*/  IABS R69, R217 ;  /* 0x000000d900457213 */ /* 0x000fe20000000000 */
[--C-:B------:R-:W-:Y:S01]  /*3030*/  @!P4 IMAD.IADD R84, R84, 0x1, -R5.reuse ;  /* 0x000000015454c824 */ /* 0x100fe200078e0a05 */
[----:B------:R-:W-:Y:S01]  /*3040*/  ISETP.GT.U32.AND P4, PT, R5, R78, PT ;  /* 0x0000004e0500720c */ /* 0x000fe20003f84070 */
[----:B------:R-:W-:Y:S01]  /*3050*/  VIADD R213, R0, 0x46 ;  /* 0x0000004600d57836 */ /* 0x000fe20000000000 */
[----:B------:R-:W-:Y:S01]  /*3060*/  IADD3 R16, -R11, RZ, RZ ;  /* 0x000000ff0b107210 */ /* 0x000fe20007ffe1ff */
[--C-:B------:R-:W-:Y:S01]  /*3070*/  @!P3 IMAD.IADD R83, R83, 0x1, -R5.reuse ;  /* 0x000000015353b824 */ /* 0x100fe200078e0a05 */
[C---:B------:R-:W-:Y:S01]  /*3080*/  ISETP.GT.U32.AND P3, PT, R5.reuse, R77, PT ;  /* 0x0000004d0500720c */ /* 0x040fe20003f64070 */
[----:B------:R-:W-:Y:S01]  /*3090*/  @!P0 IMAD.IADD R80, R80, 0x1, -R5 ;  /* 0x0000000150508824 */ /* 0x000fe200078e0a05 */
[C---:B------:R-:W-:Y:S01]  /*30a0*/  ISETP.GT.U32.AND P0, PT, R5.reuse, R74, PT ;  /* 0x0000004a0500720c */ /* 0x040fe20003f04070 */
[C---:B------:R-:W-:Y:S01]  /*30b0*/  IMAD R72, R5.reuse, R10, R72 ;  /* 0x0000000a05487224 */ /* 0x040fe200078e0248 */
[----:B------:R-:W-:Y:S01]  /*30c0*/  IABS R65, R213 ;  /* 0x000000d500417213 */ /* 0x000fe20000000000 */
[----:B------:R-:W-:Y:S01]  /*30d0*/  IMAD.HI.U32 R7, R2, R70, RZ ;  /* 0x0000004602077227 */ /* 0x000fe200078e00ff */
[----:B------:R-:W-:Y:S01]  /*30e0*/  @!P1 IADD3 R82, R82, -R5, RZ ;  /* 0x8000000552529210 */ /* 0x000fe20007ffe0ff */
[----:B------:R-:W-:Y:S01]  /*30f0*/  STL [R1+0x8e4], R217 ;  /* 0x0008e4d901007387 */ /* 0x000fe20000100800 */
[----:B------:R-:W-:Y:S01]  /*3100*/  ISETP.GT.U32.AND P1, PT, R5, R76, PT ;  /* 0x0000004c0500720c */ /* 0x000fe20003f24070 */
[----:B------:R-:W-:Y:S01]  /*3110*/  IMAD.HI.U32 R10, R2, R67, RZ ;  /* 0x00000043020a7227 */ /* 0x000fe200078e00ff */
[----:B------:R-:W-:Y:S01]  /*3120*/  @!P4 IADD3 R78, R78, -R5, RZ ;  /* 0x800000054e4ec210 */ /* 0x000fe20007ffe0ff */
[----:B------:R-:W-:Y:S02]  /*3130*/  STL [R1+0x8d4], R216 ;  /* 0x0008d4d801007387 */ /* 0x000fe40000100800 */
[----:B------:R-:W-:-:S02]  /*3140*/  VIADD R214, R0, 0x45 ;  /* 0x0000004500d67836 */ /* 0x000fc40000000000 */
[----:B------:R-:W-:Y:S01]  /*3150*/  IMAD.HI.U32 R9, R2, R68, RZ ;  /* 0x0000004402097227 */ /* 0x000fe200078e00ff */
[----:B------:R-:W-:Y:S01]  /*3160*/  @!P0 IADD3 R74, R74, -R5, RZ ;  /* 0x800000054a4a8210 */ /* 0x000fe20007ffe0ff */
[----:B------:R-:W-:Y:S01]  /*3170*/  STL [R1+0x8cc], R215 ;  /* 0x0008ccd701007387 */ /* 0x000fe20000100800 */
[----:B------:R-:W-:Y:S01]  /*3180*/  IABS R66, R214 ;  /* 0x000000d600427213 */ /* 0x000fe20000000000 */
[----:B------:R-:W-:Y:S01]  /*3190*/  IMAD.MOV R7, RZ, RZ, -R7 ;  /* 0x000000ffff077224 */ /* 0x000fe200078e0a07 */
[----:B------:R-:W-:Y:S01]  /*31a0*/  IADD3 R9, -R9, RZ, RZ ;  /* 0x000000ff09097210 */ /* 0x000fe20007ffe1ff */
[----:B------:R-:W-:Y:S01]  /*31b0*/  IMAD.HI.U32 R8, R2, R69, RZ ;  /* 0x0000004502087227 */ /* 0x000fe200078e00ff */
[----:B------:R-:W-:Y:S03]  /*31c0*/  STL [R1+0x8c4], R214 ;  /* 0x0008c4d601007387 */ /* 0x000fe60000100800 */
[----:B------:R-:W-:Y:S01]  /*31d0*/  IMAD.MOV R10, RZ, RZ, -R10 ;  /* 0x000000ffff0a7224 */ /* 0x000fe200078e0a0a */
[----:B------:R-:W-:Y:S01]  /*31e0*/  STL [R1+0x8c0], R213 ;  /* 0x0008c0d501007387 */ /* 0x000fe20000100800 */
[----:B------:R-:W-:-:S02]  /*31f0*/  VIADD R211, R0, 0x48 ;  /* 0x0000004800d37836 */ /* 0x000fc40000000000 */
[----:B------:R-:W-:Y:S01]  /*3200*/  VIADD R208, R0, 0x4b ;  /* 0x0000004b00d07836 */ /* 0x000fe20000000000 */
[----:B------:R-:W-:Y:S01]  /*3210*/  STL [R1+0x8bc], R212 ;  /* 0x0008bcd401007387 */ /* 0x000fe20000100800 */
[----:B------:R-:W-:Y:S01]  /*3220*/  @!P2 IMAD.IADD R75, R75, 0x1, -R5 ;  /* 0x000000014b4ba824 */ /* 0x000fe200078e0a05 */
[C---:B------:R-:W-:Y:S01]  /*3230*/  ISETP.GT.U32.AND P2, PT, R5.reuse, R81, PT ;  /* 0x000000510500720c */ /* 0x040fe20003f44070 */
[C---:B------:R-:W-:Y:S01]  /*3240*/  IMAD R71, R5.reuse, R16, R71 ;  /* 0x0000001005477224 */ /* 0x040fe200078e0247 */
[----:B------:R-:W-:Y:S01]  /*3250*/  IABS R63, R211 ;  /* 0x000000d3003f7213 */ /* 0x000fe20000000000 */
[C---:B------:R-:W-:Y:S01]  /*3260*/  IMAD R70, R5.reuse, R7, R70 ;  /* 0x0000000705467224 */ /* 0x040fe200078e0246 */
[----:B------:R-:W-:Y:S01]  /*3270*/  IABS R60, R208 ;  /* 0x000000d0003c7213 */ /* 0x000fe20000000000 */
[----:B------:R-:W-:Y:S01]  /*3280*/  IMAD.MOV R8, RZ, RZ, -R8 ;  /* 0x000000ffff087224 */ /* 0x000fe200078e0a08 */
[C---:B------:R-:W-:Y:S01]  /*3290*/  ISETP.GT.U32.AND P4, PT, R5.reuse, R71, PT ;  /* 0x000000470500720c */ /* 0x040fe20003f84070 */
[----:B------:R-:W-:Y:S01]  /*32a0*/  IMAD R67, R5, R10, R67 ;  /* 0x0000000a05437224 */ /* 0x000fe200078e0243 */
[----:B------:R-:W-:Y:S01]  /*32b0*/  STL [R1+0x8b8], R211 ;  /* 0x0008b8d301007387 */ /* 0x000fe20000100800 */
[----:B------:R-:W-:-:S03]  /*32c0*/  IMAD.HI.U32 R7, R2, R65, RZ ;  /* 0x0000004102077227 */ /* 0x000fc600078e00ff */
[----:B------:R-:W-:Y:S01]  /*32d0*/  ISETP.GT.U32.AND P0, PT, R5, R67, PT ;  /* 0x000000430500720c */ /* 0x000fe20003f04070 */
[--C-:B------:R-:W-:Y:S01]  /*32e0*/  @!P5 IMAD.IADD R79, R79, 0x1, -R5.reuse ;  /* 0x000000014f4fd824 */ /* 0x100fe200078e0a05 */
[----:B------:R-:W-:Y:S01]  /*32f0*/  ISETP.GT.U32.AND P5, PT, R5, R72, PT ;  /* 0x000000480500720c */ /* 0x000fe20003fa4070 */
[----:B------:R-:W-:Y:S01]  /*3300*/  @!P6 IMAD.IADD R85, R85, 0x1, -R5 ;  /* 0x000000015555e824 */ /* 0x000fe200078e0a05 */
[----:B------:R-:W-:Y:S01]  /*3310*/  ISETP.GT.U32.AND P6, PT, R5, R73, PT ;  /* 0x000000490500720c */ /* 0x000fe20003fc4070 */
[----:B------:R-:W-:Y:S01]  /*3320*/  IMAD.HI.U32 R11, R2, R66, RZ ;  /* 0x00000042020b7227 */ /* 0x000fe200078e00ff */
[----:B------:R-:W-:-:S03]  /*3330*/  IADD3 R12, -R7, RZ, RZ ;  /* 0x000000ff070c7210 */ /* 0x000fc60007ffe1ff */
[----:B------:R-:W-:Y:S02]  /*3340*/  IMAD R69, R5, R8, R69 ;  /* 0x0000000805457224 */ /* 0x000fe400078e0245 */
[----:B------:R-:W-:Y:S01]  /*3350*/  @!P3 IMAD.IADD R77, R77, 0x1, -R5 ;  /* 0x000000014d4db824 */ /* 0x000fe200078e0a05 */
[C---:B------:R-:W-:Y:S01]  /*3360*/  ISETP.GT.U32.AND P3, PT, R5.reuse, R70, PT ;  /* 0x000000460500720c */ /* 0x040fe20003f64070 */
[----:B------:R-:W-:Y:S02]  /*3370*/  IMAD R68, R5, R9, R68 ;  /* 0x0000000905447224 */ /* 0x000fe400078e0244 */
[----:B------:R-:W-:-:S04]  /*3380*/  IMAD.HI.U32 R8, R2, R64, RZ ;  /* 0x0000004002087227 */ /* 0x000fc800078e00ff */
[----:B------:R-:W-:Y:S02]  /*3390*/  VIADD R210, R0, 0x49 ;  /* 0x0000004900d27836 */ /* 0x000fe40000000000 */
[----:B------:R-:W-:-:S03]  /*33a0*/  IMAD.HI.U32 R9, R2, R63, RZ ;  /* 0x0000003f02097227 */ /* 0x000fc600078e00ff */
[----:B------:R-:W-:Y:S01]  /*33b0*/  IABS R62, R210 ;  /* 0x000000d2003e7213 */ /* 0x000fe20000000000 */
[----:B------:R-:W-:Y:S01]  /*33c0*/  IMAD.HI.U32 R7, R2, R60, RZ ;  /* 0x0000003c02077227 */ /* 0x000fe200078e00ff */
[----:B------:R-:W-:Y:S01]  /*33d0*/  @!P3 IADD3 R70, R70, -R5, RZ ;  /* 0x800000054646b210 */ /* 0x000fe20007ffe0ff */
[----:B------:R-:W-:Y:S02]  /*33e0*/  STL [R1+0x8b4], R210 ;  /* 0x0008b4d201007387 */ /* 0x000fe40000100800 */
[----:B------:R-:W-:Y:S02]  /*33f0*/  IMAD.MOV R11, RZ, RZ, -R11 ;  /* 0x000000ffff0b7224 */ /* 0x000fe400078e0a0b */
[----:B------:R-:W-:Y:S02]  /*3400*/  IMAD.MOV R8, RZ, RZ, -R8 ;  /* 0x000000ffff087224 */ /* 0x000fe400078e0a08 */
[----:B------:R-:W-:Y:S02]  /*3410*/  IMAD.MOV R14, RZ, RZ, -R9 ;  /* 0x000000ffff0e7224 */ /* 0x000fe400078e0a09 */
[----:B------:R-:W-:-:S02]  /*3420*/  IMAD R65, R5, R12, R65 ;  /* 0x0000000c05417224 */ /* 0x000fc400078e0241 */
[----:B------:R-:W-:Y:S02]  /*3430*/  IMAD.MOV R7, RZ, RZ, -R7 ;  /* 0x000000ffff077224 */ /* 0x000fe400078e0a07 */
[----:B------:R-:W-:Y:S01]  /*3440*/  @!P2 IMAD.IADD R81, R81, 0x1, -R5 ;  /* 0x000000015151a824 */ /* 0x000fe200078e0a05 */
[C---:B------:R-:W-:Y:S01]  /*3450*/  ISETP.GT.U32.AND P2, PT, R5.reuse, R75, PT ;  /* 0x0000004b0500720c */ /* 0x040fe20003f44070 */
[C---:B------:R-:W-:Y:S02]  /*3460*/  IMAD R66, R5.reuse, R11, R66 ;  /* 0x0000000b05427224 */ /* 0x040fe400078e0242 */
[C---:B------:R-:W-:Y:S02]  /*3470*/  IMAD R64, R5.reuse, R8, R64 ;  /* 0x0000000805407224 */ /* 0x040fe400078e0240 */
[C---:B------:R-:W-:Y:S02]  /*3480*/  IMAD R63, R5.reuse, R14, R63 ;  /* 0x0000000e053f7224 */ /* 0x040fe400078e023f */
[----:B------:R-:W-:-:S02]  /*3490*/  IMAD R60, R5, R7, R60 ;  /* 0x00000007053c7224 */ /* 0x000fc400078e023c */
[--C-:B------:R-:W-:Y:S01]  /*34a0*/  @!P1 IMAD.IADD R76, R76, 0x1, -R5.reuse ;  /* 0x000000014c4c9824 */ /* 0x100fe200078e0a05 */
[C---:B------:R-:W-:Y:S01]  /*34b0*/  ISETP.GT.U32.AND P1, PT, R5.reuse, R69, PT ;  /* 0x000000450500720c */ /* 0x040fe20003f24070 */
[--C-:B------:R-:W-:Y:S01]  /*34c0*/  @!P5 IMAD.IADD R72, R72, 0x1, -R5.reuse ;  /* 0x000000014848d824 */ /* 0x100fe200078e0a05 */
[----:B------:R-:W-:Y:S01]  /*34d0*/  ISETP.GT.U32.AND P5, PT, R5, R65, PT ;  /* 0x000000410500720c */ /* 0x000fe20003fa4070 */
[----:B------:R-:W-:Y:S01]  /*34e0*/  @!P6 IMAD.IADD R73, R73, 0x1, -R5 ;  /* 0x000000014949e824 */ /* 0x000fe200078e0a05 */
[C---:B------:R-:W-:Y:S01]  /*34f0*/  ISETP.GT.U32.AND P6, PT, R5.reuse, R66, PT ;  /* 0x000000420500720c */ /* 0x040fe20003fc4070 */
[----:B------:R-:W-:Y:S01]  /*3500*/  IMAD.HI.U32 R10, R2, R62, RZ ;  /* 0x0000003e020a7227 */ /* 0x000fe200078e00ff */
[----:B------:R-:W-:-:S03]  /*3510*/  ISETP.GT.U32.AND P3, PT, R5, R63, PT ;  /* 0x0000003f0500720c */ /* 0x000fc60003f64070 */
[--C-:B------:R-:W-:Y:S01]  /*3520*/  @!P4 IMAD.IADD R71, R71, 0x1, -R5.reuse ;  /* 0x000000014747c824 */ /* 0x100fe200078e0a05 */
[----:B------:R-:W-:Y:S01]  /*3530*/  ISETP.GT.U32.AND P4, PT, R5, R64, PT ;  /* 0x000000400500720c */ /* 0x000fe20003f84070 */
[--C-:B------:R-:W-:Y:S01]  /*3540*/  @!P0 IMAD.IADD R67, R67, 0x1, -R5.reuse ;  /* 0x0000000143438824 */ /* 0x100fe200078e0a05 */
[C---:B------:R-:W-:Y:S01]  /*3550*/  ISETP.GT.U32.AND P0, PT, R5.reuse, R60, PT ;  /* 0x0000003c0500720c */ /* 0x040fe20003f04070 */
[----:B------:R-:W-:Y:S02]  /*3560*/  IMAD.MOV R10, RZ, RZ, -R10 ;  /* 0x000000ffff0a7224 */ /* 0x000fe400078e0a0a */
[----:B------:R-:W-:Y:S02]  /*3570*/  VIADD R209, R0, 0x4a ;  /* 0x0000004a00d17836 */ /* 0x000fe40000000000 */
[----:B------:R-:W-:Y:S01]  /*3580*/  IMAD R62, R5, R10, R62 ;  /* 0x0000000a053e7224 */ /* 0x000fe200078e023e */
[----:B------:R-:W-:Y:S01]  /*3590*/  @!P6 IADD3 R66, R66, -R5, RZ ;  /* 0x800000054242e210 */ /* 0x000fe20007ffe0ff */
[----:B------:R-:W-:Y:S01]  /*35a0*/  VIADD R207, R0, 0x4c ;  /* 0x0000004c00cf7836 */ /* 0x000fe20000000000 */
[----:B------:R-:W-:Y:S01]  /*35b0*/  IABS R61, R209 ;  /* 0x000000d1003d7213 */ /* 0x000fe20000000000 */
[--C-:B------:R-:W-:Y:S01]  /*35c0*/  @!P2 IMAD.IADD R75, R75, 0x1, -R5.reuse ;  /* 0x000000014b4ba824 */ /* 0x100fe200078e0a05 */
[----:B------:R-:W-:Y:S01]  /*35d0*/  ISETP.GT.U32.AND P2, PT, R5, R68, PT ;  /* 0x000000440500720c */ /* 0x000fe20003f44070 */
[--C-:B------:R-:W-:Y:S01]  /*35e0*/  @!P1 IMAD.IADD R69, R69, 0x1, -R5.reuse ;  /* 0x0000000145459824 */ /* 0x100fe200078e0a05 */
[----:B------:R-:W-:Y:S01]  /*35f0*/  IABS R59, R207 ;  /* 0x000000cf003b7213 */ /* 0x000fe20000000000 */
[--C-:B------:R-:W-:Y:S01]  /*3600*/  @!P5 IMAD.IADD R65, R65, 0x1, -R5.reuse ;  /* 0x000000014141d824 */ /* 0x100fe200078e0a05 */
[C---:B------:R-:W-:Y:S01]  /*3610*/  ISETP.GT.U32.AND P1, PT, R5.reuse, R62, PT ;  /* 0x0000003e0500720c */ /* 0x040fe20003f24070 */
[----:B------:R-:W-:Y:S01]  /*3620*/  IMAD.HI.U32 R11, R2, R61, RZ ;  /* 0x0000003d020b7227 */ /* 0x000fe200078e00ff */
[C---:B------:R-:W-:Y:S01]  /*3630*/  ISETP.GT.U32.AND P5, PT, R5.reuse, R71, PT ;  /* 0x000000470500720c */ /* 0x040fe20003fa4070 */
[----:B------:R-:W-:Y:S01]  /*3640*/  STL [R1+0x8b0], R209 ;  /* 0x0008b0d101007387 */ /* 0x000fe20000100800 */
[C---:B------:R-:W-:Y:S01]  /*3650*/  ISETP.GT.U32.AND P6, PT, R5.reuse, R72, PT ;  /* 0x000000480500720c */ /* 0x040fe20003fc4070 */
[--C-:B------:R-:W-:Y:S01]  /*3660*/  @!P4 IMAD.IADD R64, R64, 0x1, -R5.reuse ;  /* 0x000000014040c824 */ /* 0x100fe200078e0a05 */
[----:B------:R-:W-:Y:S01]  /*3670*/  ISETP.GT.U32.AND P4, PT, R5, R70, PT ;  /* 0x000000460500720c */ /* 0x000fe20003f84070 */
[----:B------:R-:W-:Y:S01]  /*3680*/  VIADD R206, R0, 0x4d ;  /* 0x0000004d00ce7836 */ /* 0x000fe20000000000 */
[----:B------:R-:W-:Y:S01]  /*3690*/  IADD3 R16, -R11, RZ, RZ ;  /* 0x000000ff0b107210 */ /* 0x000fe20007ffe1ff */
[--C-:B------:R-:W-:Y:S01]  /*36a0*/  @!P3 IMAD.IADD R63, R63, 0x1, -R5.reuse ;  /* 0x000000013f3fb824 */ /* 0x100fe200078e0a05 */
[C---:B------:R-:W-:Y:S01]  /*36b0*/  ISETP.GT.U32.AND P3, PT, R5.reuse, R69, PT ;  /* 0x000000450500720c */ /* 0x040fe20003f64070 */
[--C-:B------:R-:W-:Y:S01]  /*36c0*/  @!P0 IMAD.IADD R60, R60, 0x1, -R5.reuse ;  /* 0x000000013c3c8824 */ /* 0x100fe200078e0a05 */
[----:B------:R-:W-:Y:S01]  /*36d0*/  ISETP.GT.U32.AND P0, PT, R5, R66, PT ;  /* 0x000000420500720c */ /* 0x000fe20003f04070 */
[----:B------:R-:W-:Y:S01]  /*36e0*/  IMAD.HI.U32 R8, R2, R59, RZ ;  /* 0x0000003b02087227 */ /* 0x000fe200078e00ff */
[----:B------:R-:W-:Y:S01]  /*36f0*/  IABS R58, R206 ;  /* 0x000000ce003a7213 */ /* 0x000fe20000000000 */
[----:B------:R-:W-:Y:S01]  /*3700*/  STL [R1+0x8ac], R208 ;  /* 0x0008acd001007387 */ /* 0x000fe20000100800 */
[-C--:B------:R-:W-:Y:S01]  /*3710*/  @!P1 IADD3 R62, R62, -R5.reuse, RZ ;  /* 0x800000053e3e9210 */ /* 0x080fe20007ffe0ff */
[----:B------:R-:W-:Y:S01]  /*3720*/  VIADD R204, R0, 0x4f ;  /* 0x0000004f00cc7836 */ /* 0x000fe20000000000 */
[----:B------:R-:W-:Y:S01]  /*3730*/  @!P6 IADD3 R72, R72, -R5, RZ ;  /* 0x800000054848e210 */ /* 0x000fe20007ffe0ff */
[----:B------:R-:W-:Y:S01]  /*3740*/  IMAD.MOV R8, RZ, RZ, -R8 ;  /* 0x000000ffff087224 */ /* 0x000fe200078e0a08 */
[----:B------:R-:W-:Y:S01]  /*3750*/  STL [R1+0x8a8], R207 ;  /* 0x0008a8cf01007387 */ /* 0x000fe20000100800 */
[----:B------:R-:W-:Y:S01]  /*3760*/  VIADD R200, R0, 0x53 ;  /* 0x0000005300c87836 */ /* 0x000fe20000000000 */
[----:B------:R-:W-:Y:S01]  /*3770*/  IABS R56, R204 ;  /* 0x000000cc00387213 */ /* 0x000fe20000000000 */
[----:B------:R-:W-:Y:S01]  /*3780*/  @!P2 IMAD.IADD R68, R68, 0x1, -R5 ;  /* 0x000000014444a824 */ /* 0x000fe200078e0a05 */
[----:B------:R-:W-:Y:S01]  /*3790*/  STL [R1+0x8a4], R206 ;  /* 0x0008a4ce01007387 */ /* 0x000fe20000100800 */
[----:B------:R-:W-:Y:S01]  /*37a0*/  IMAD.HI.U32 R10, R2, R57, RZ ;  /* 0x00000039020a7227 */ /* 0x000fe200078e00ff */
[----:B------:R-:W-:-:S02]  /*37b0*/  IABS R52, R200 ;  /* 0x000000c800347213 */ /* 0x000fc40000000000 */
[C---:B------:R-:W-:Y:S01]  /*37c0*/  ISETP.GT.U32.AND P1, PT, R5.reuse, R68, PT ;  /* 0x000000440500720c */ /* 0x040fe20003f24070 */
[----:B------:R-:W-:Y:S01]  /*37d0*/  IMAD R61, R5, R16, R61 ;  /* 0x00000010053d7224 */ /* 0x000fe200078e023d */
[----:B------:R-:W-:Y:S01]  /*37e0*/  STL [R1+0x8a0], R205 ;  /* 0x0008a0cd01007387 */ /* 0x000fe20000100800 */
[----:B------:R-:W-:-:S03]  /*37f0*/  IMAD.HI.U32 R9, R2, R58, RZ ;  /* 0x0000003a02097227 */ /* 0x000fc600078e00ff */
[C---:B------:R-:W-:Y:S01]  /*3800*/  ISETP.GT.U32.AND P2, PT, R5.reuse, R61, PT ;  /* 0x0000003d0500720c */ /* 0x040fe20003f44070 */
[----:B------:R-:W-:Y:S01]  /*3810*/  IMAD R59, R5, R8, R59 ;  /* 0x00000008053b7224 */ /* 0x000fe200078e023b */
[----:B------:R-:W-:Y:S01]  /*3820*/  IADD3 R9, -R9, RZ, RZ ;  /* 0x000000ff09097210 */ /* 0x000fe20007ffe1ff */
[--C-:B------:R-:W-:Y:S01]  /*3830*/  @!P5 IMAD.IADD R71, R71, 0x1, -R5.reuse ;  /* 0x000000014747d824 */ /* 0x100fe200078e0a05 */
[C---:B------:R-:W-:Y:S01]  /*3840*/  ISETP.GT.U32.AND P5, PT, R5.reuse, R65, PT ;  /* 0x000000410500720c */ /* 0x040fe20003fa4070 */
[----:B------:R-:W-:Y:S01]  /*3850*/  IMAD.MOV R10, RZ, RZ, -R10 ;  /* 0x000000ffff0a7224 */ /* 0x000fe200078e0a0a */
[----:B------:R-:W-:Y:S01]  /*3860*/  STL [R1+0x89c], R204 ;  /* 0x00089ccc01007387 */ /* 0x000fe20000100800 */
[----:B------:R-:W-:Y:S01]  /*3870*/  VIADD R203, R0, 0x50 ;  /* 0x0000005000cb7836 */ /* 0x000fe20000000000 */
[----:B------:R-:W-:Y:S01]  /*3880*/  @!P1 IADD3 R68, R68, -R5, RZ ;  /* 0x8000000544449210 */ /* 0x000fe20007ffe0ff */
[--C-:B------:R-:W-:Y:S01]  /*3890*/  @!P4 IMAD.IADD R70, R70, 0x1, -R5.reuse ;  /* 0x000000014646c824 */ /* 0x100fe200078e0a05 */
[----:B------:R-:W-:Y:S01]  /*38a0*/  ISETP.GT.U32.AND P4, PT, R5, R64, PT ;  /* 0x000000400500720c */ /* 0x000fe20003f84070 */
[----:B------:R-:W-:Y:S01]  /*38b0*/  VIADD R199, R0, 0x54 ;  /* 0x0000005400c77836 */ /* 0x000fe20000000000 */
[----:B------:R-:W-:Y:S01]  /*38c0*/  IABS R55, R203 ;  /* 0x000000cb00377213 */ /* 0x000fe20000000000 */
[--C-:B------:R-:W-:Y:S01]  /*38d0*/  @!P3 IMAD.IADD R69, R69, 0x1, -R5.reuse ;  /* 0x000000014545b824 */ /* 0x100fe200078e0a05 */
[C---:B------:R-:W-:Y:S01]  /*38e0*/  ISETP.GT.U32.AND P3, PT, R5.reuse, R63, PT ;  /* 0x0000003f0500720c */ /* 0x040fe20003f64070 */
[----:B------:R-:W-:Y:S01]  /*38f0*/  @!P0 IMAD.IADD R66, R66, 0x1, -R5 ;  /* 0x0000000142428824 */ /* 0x000fe200078e0a05 */
[C---:B------:R-:W-:Y:S01]  /*3900*/  ISETP.GT.U32.AND P0, PT, R5.reuse, R59, PT ;  /* 0x0000003b0500720c */ /* 0x040fe20003f04070 */
[----:B------:R-:W-:Y:S01]  /*3910*/  IMAD.HI.U32 R11, R2, R56, RZ ;  /* 0x00000038020b7227 */ /* 0x000fe200078e00ff */
[----:B------:R-:W-:Y:S01]  /*3920*/  IABS R51, R199 ;  /* 0x000000c700337213 */ /* 0x000fe20000000000 */
[----:B------:R-:W-:Y:S01]  /*3930*/  STL [R1+0x898], R203 ;  /* 0x000898cb01007387 */ /* 0x000fe20000100800 */
[C---:B------:R-:W-:Y:S01]  /*3940*/  ISETP.GT.U32.AND P1, PT, R5.reuse, R62, PT ;  /* 0x0000003e0500720c */ /* 0x040fe20003f24070 */
[----:B------:R-:W-:-:S02]  /*3950*/  IMAD R57, R5, R10, R57 ;  /* 0x0000000a05397224 */ /* 0x000fc400078e0239 */
[----:B------:R-:W-:Y:S01]  /*3960*/  IMAD.HI.U32 R10, R2, R52, RZ ;  /* 0x00000034020a7227 */ /* 0x000fe200078e00ff */
[----:B------:R-:W-:Y:S01]  /*3970*/  @!P4 IADD3 R64, R64, -R5, RZ ;  /* 0x800000054040c210 */ /* 0x000fe20007ffe0ff */
[----:B------:R-:W-:Y:S01]  /*3980*/  STL [R1+0x894], R202 ;  /* 0x000894ca01007387 */ /* 0x000fe20000100800 */
[C---:B------:R-:W-:Y:S01]  /*3990*/  ISETP.GT.U32.AND P4, PT, R5.reuse, R57, PT ;  /* 0x000000390500720c */ /* 0x040fe20003f84070 */
[----:B------:R-:W-:Y:S02]  /*39a0*/  IMAD.MOV R11, RZ, RZ, -R11 ;  /* 0x000000ffff0b7224 */ /* 0x000fe400078e0a0b */
[C---:B------:R-:W-:Y:S02]  /*39b0*/  VIADD R198, R0.reuse, 0x55 ;  /* 0x0000005500c67836 */ /* 0x040fe40000000000 */
[----:B------:R-:W-:Y:S02]  /*39c0*/  IMAD R58, R5, R9, R58 ;  /* 0x00000009053a7224 */ /* 0x000fe400078e023a */
[----:B------:R-:W-:Y:S01]  /*39d0*/  IMAD.MOV R10, RZ, RZ, -R10 ;  /* 0x000000ffff0a7224 */ /* 0x000fe200078e0a0a */
[----:B------:R-:W-:Y:S01]  /*39e0*/  IABS R50, R198 ;  /* 0x000000c600327213 */ /* 0x000fe20000000000 */
[----:B------:R-:W-:-:S02]  /*39f0*/  VIADD R197, R0, 0x56 ;  /* 0x0000005600c57836 */ /* 0x000fc40000000000 */
[----:B------:R-:W-:-:S03]  /*3a00*/  IMAD.HI.U32 R8, R2, R54, RZ ;  /* 0x0000003602087227 */ /* 0x000fc600078e00ff */
[----:B------:R-:W-:Y:S01]  /*3a10*/  IABS R49, R197 ;  /* 0x000000c500317213 */ /* 0x000fe20000000000 */
[----:B------:R-:W-:Y:S02]  /*3a20*/  IMAD R56, R5, R11, R56 ;  /* 0x0000000b05387224 */ /* 0x000fe400078e0238 */
[----:B------:R-:W-:Y:S02]  /*3a30*/  VIADD R201, R0, 0x52 ;  /* 0x0000005200c97836 */ /* 0x000fe40000000000 */
[----:B------:R-:W-:-:S03]  /*3a40*/  IMAD.HI.U32 R7, R2, R55, RZ ;  /* 0x0000003702077227 */ /* 0x000fc600078e00ff */
[----:B------:R-:W-:Y:S01]  /*3a50*/  IABS R53, R201 ;  /* 0x000000c900357213 */ /* 0x000fe20000000000 */
[----:B------:R-:W-:Y:S01]  /*3a60*/  IMAD.HI.U32 R11, R2, R51, RZ ;  /* 0x00000033020b7227 */ /* 0x000fe200078e00ff */
[----:B------:R-:W-:Y:S01]  /*3a70*/  IADD3 R12, -R7, RZ, RZ ;  /* 0x000000ff070c7210 */ /* 0x000fe20007ffe1ff */
[----:B------:R-:W-:Y:S02]  /*3a80*/  STL [R1+0x890], R201 ;  /* 0x000890c901007387 */ /* 0x000fe40000100800 */
[----:B------:R-:W-:Y:S01]  /*3a90*/  IMAD R52, R5, R10, R52 ;  /* 0x0000000a05347224 */ /* 0x000fe200078e0234 */
[----:B------:R-:W-:Y:S01]  /*3aa0*/  IADD3 R16, -R11, RZ, RZ ;  /* 0x000000ff0b107210 */ /* 0x000fe20007ffe1ff */
[--C-:B------:R-:W-:Y:S01]  /*3ab0*/  @!P5 IMAD.IADD R65, R65, 0x1, -R5.reuse ;  /* 0x000000014141d824 */ /* 0x100fe200078e0a05 */
[----:B------:R-:W-:Y:S01]  /*3ac0*/  ISETP.GT.U32.AND P5, PT, R5, R58, PT ;  /* 0x0000003a0500720c */ /* 0x000fe20003fa4070 */
[----:B------:R-:W-:Y:S01]  /*3ad0*/  IMAD.MOV R8, RZ, RZ, -R8 ;  /* 0x000000ffff087224 */ /* 0x000fe200078e0a08 */
[----:B------:R-:W-:Y:S01]  /*3ae0*/  STL [R1+0x88c], R200 ;  /* 0x00088cc801007387 */ /* 0x000fe20000100800 */
[--C-:B------:R-:W-:Y:S01]  /*3af0*/  @!P2 IMAD.IADD R61, R61, 0x1, -R5.reuse ;  /* 0x000000013d3da824 */ /* 0x100fe200078e0a05 */
[----:B------:R-:W-:Y:S01]  /*3b00*/  ISETP.GT.U32.AND P2, PT, R5, R67, PT ;  /* 0x000000430500720c */ /* 0x000fe20003f44070 */
[----:B------:R-:W-:Y:S01]  /*3b10*/  VIADD R196, R0, 0x57 ;  /* 0x0000005700c47836 */ /* 0x000fe20000000000 */
[----:B------:R-:W-:Y:S01]  /*3b20*/  STL [R1+0x888], R199 ;  /* 0x000888c701007387 */ /* 0x000fe20000100800 */
[--C-:B------:R-:W-:Y:S01]  /*3b30*/  @!P3 IMAD.IADD R63, R63, 0x1, -R5.reuse ;  /* 0x000000013f3fb824 */ /* 0x100fe200078e0a05 */
[----:B------:R-:W-:Y:S01]  /*3b40*/  ISETP.GT.U32.AND P3, PT, R5, R56, PT ;  /* 0x000000380500720c */ /* 0x000fe20003f64070 */
[----:B------:R-:W-:Y:S01]  /*3b50*/  @!P0 IMAD.IADD R59, R59, 0x1, -R5 ;  /* 0x000000013b3b8824 */ /* 0x000fe200078e0a05 */
[C---:B------:R-:W-:Y:S01]  /*3b60*/  ISETP.GT.U32.AND P0, PT, R5.reuse, R52, PT ;  /* 0x000000340500720c */ /* 0x040fe20003f04070 */
[C---:B------:R-:W-:Y:S01]  /*3b70*/  IMAD R54, R5.reuse, R8, R54 ;  /* 0x0000000805367224 */ /* 0x040fe200078e0236 */
[----:B------:R-:W-:Y:S01]  /*3b80*/  IABS R48, R196 ;  /* 0x000000c400307213 */ /* 0x000fe20000000000 */
[C---:B------:R-:W-:Y:S01]  /*3b90*/  IMAD.HI.U32 R7, R2.reuse, R50, RZ ;  /* 0x0000003202077227 */ /* 0x040fe200078e00ff */
[----:B------:R-:W-:Y:S01]  /*3ba0*/  ISETP.GT.U32.AND P6, PT, R5, R61, PT ;  /* 0x0000003d0500720c */ /* 0x000fe20003fc4070 */
[----:B------:R-:W-:Y:S02]  /*3bb0*/  STL [R1+0x884], R198 ;  /* 0x000884c601007387 */ /* 0x000fe40000100800 */
[----:B------:R-:W-:-:S02]  /*3bc0*/  IMAD.HI.U32 R8, R2, R49, RZ ;  /* 0x0000003102087227 */ /* 0x000fc400078e00ff */
[----:B------:R-:W-:Y:S02]  /*3bd0*/  STL [R1+0x880], R197 ;  /* 0x000880c501007387 */ /* 0x000fe40000100800 */
[----:B------:R-:W-:Y:S01]  /*3be0*/  IMAD.HI.U32 R9, R2, R53, RZ ;  /* 0x0000003502097227 */ /* 0x000fe200078e00ff */
[-C--:B------:R-:W-:Y:S01]  /*3bf0*/  @!P3 IADD3 R56, R56, -R5.reuse, RZ ;  /* 0x800000053838b210 */ /* 0x080fe20007ffe0ff */
[----:B------:R-:W-:Y:S01]  /*3c00*/  STL [R1+0x87c], R196 ;  /* 0x00087cc401007387 */ /* 0x000fe20000100800 */
[----:B------:R-:W-:Y:S01]  /*3c10*/  @!P0 IADD3 R52, R52, -R5, RZ ;  /* 0x8000000534348210 */ /* 0x000fe20007ffe0ff */
[----:B------:R-:W-:Y:S02]  /*3c20*/  IMAD.MOV R7, RZ, RZ, -R7 ;  /* 0x000000ffff077224 */ /* 0x000fe400078e0a07 */
[C---:B------:R-:W-:Y:S01]  /*3c30*/  IMAD R55, R5.reuse, R12, R55 ;  /* 0x0000000c05377224 */ /* 0x040fe200078e0237 */
[----:B------:R-:W-:Y:S01]  /*3c40*/  STL [R1+0x878], R195 ;  /* 0x000878c301007387 */ /* 0x000fe20000100800 */
[----:B------:R-:W-:-:S02]  /*3c50*/  IMAD R51, R5, R16, R51 ;  /* 0x0000001005337224 */ /* 0x000fc400078e0233 */
[----:B------:R-:W-:Y:S02]  /*3c60*/  IMAD.MOV R8, RZ, RZ, -R8 ;  /* 0x000000ffff087224 */ /* 0x000fe400078e0a08 */
[----:B------:R-:W-:Y:S02]  /*3c70*/  IMAD.MOV R14, RZ, RZ, -R9 ;  /* 0x000000ffff0e7224 */ /* 0x000fe400078e0a09 */
[----:B------:R-:W-:Y:S02]  /*3c80*/  IMAD R50, R5, R7, R50 ;  /* 0x0000000705327224 */ /* 0x000fe400078e0232 */
        /* <DEDUP_REMOVED lines=8> */
[----:B------:R-:W-:Y:S01]  /*3d10*/  ISETP.GT.U32.AND P2, PT, R5, R60, PT ;  /* 0x0000003c0500720c */ /* 0x000fe20003f44070 */
[--C-:B------:R-:W-:Y:S01]  /*3d20*/  @!P4 IMAD.IADD R57, R57, 0x1, -R5.reuse ;  /* 0x000000013939c824 */ /* 0x100fe200078e0a05 */
[C---:B------:R-:W-:Y:S01]  /*3d30*/  ISETP.GT.U32.AND P4, PT, R5.reuse, R50, PT ;  /* 0x000000320500720c */ /* 0x040fe20003f84070 */
[C---:B------:R-:W-:Y:S01]  /*3d40*/  VIADD R193, R0.reuse, 0x5a ;  /* 0x0000005a00c17836 */ /* 0x040fe20000000000 */
[C---:B------:R-:W-:Y:S01]  /*3d50*/  ISETP.GT.U32.AND P3, PT, R5.reuse, R49, PT ;  /* 0x000000310500720c */ /* 0x040fe20003f64070 */
[C---:B------:R-:W-:Y:S01]  /*3d60*/  IMAD R48, R5.reuse, R9, R48 ;  /* 0x0000000905307224 */ /* 0x040fe200078e0230 */
[----:B------:R-:W-:Y:S01]  /*3d70*/  ISETP.GT.U32.AND P0, PT, R5, R58, PT ;  /* 0x0000003a0500720c */ /* 0x000fe20003f04070 */
[----:B------:R-:W-:Y:S01]  /*3d80*/  @!P6 IMAD.IADD R61, R61, 0x1, -R5 ;  /* 0x000000013d3de824 */ /* 0x000fe200078e0a05 */
[C---:B------:R-:W-:Y:S01]  /*3d90*/  ISETP.GT.U32.AND P6, PT, R5.reuse, R54, PT ;  /* 0x000000360500720c */ /* 0x040fe20003fc4070 */
[----:B------:R-:W-:Y:S01]  /*3da0*/  IMAD R53, R5, R14, R53 ;  /* 0x0000000e05357224 */ /* 0x000fe200078e0235 */
[----:B------:R-:W-:Y:S01]  /*3db0*/  IABS R45, R193 ;  /* 0x000000c1002d7213 */ /* 0x000fe20000000000 */
[--C-:B------:R-:W-:Y:S01]  /*3dc0*/  @!P1 IMAD.IADD R55, R55, 0x1, -R5.reuse ;  /* 0x0000000137379824 */ /* 0x100fe200078e0a05 */
[----:B------:R-:W-:Y:S01]  /*3dd0*/  ISETP.GT.U32.AND P1, PT, R5, R48, PT ;  /* 0x000000300500720c */ /* 0x000fe20003f24070 */
[--C-:B------:R-:W-:Y:S01]  /*3de0*/  @!P5 IMAD.IADD R51, R51, 0x1, -R5.reuse ;  /* 0x000000013333d824 */ /* 0x100fe200078e0a05 */
[C---:B------:R-:W-:Y:S01]  /*3df0*/  ISETP.GT.U32.AND P5, PT, R5.reuse, R57, PT ;  /* 0x000000390500720c */ /* 0x040fe20003fa4070 */
[----:B------:R-:W-:Y:S01]  /*3e00*/  VIADD R191, R0, 0x5c ;  /* 0x0000005c00bf7836 */ /* 0x000fe20000000000 */
[----:B------:R-:W-:Y:S01]  /*3e10*/  @!P2 IADD3 R60, R60, -R5, RZ ;  /* 0x800000053c3ca210 */ /* 0x000fe20007ffe0ff */
[----:B------:R-:W-:Y:S01]  /*3e20*/  @!P4 IMAD.IADD R50, R50, 0x1, -R5 ;  /* 0x000000013232c824 */ /* 0x000fe200078e0a05 */
[C---:B------:R-:W-:Y:S01]  /*3e30*/  ISETP.GT.U32.AND P2, PT, R5.reuse, R53, PT ;  /* 0x000000350500720c */ /* 0x040fe20003f44070 */
[----:B------:R-:W-:Y:S01]  /*3e40*/  IMAD.HI.U32 R7, R2, R45, RZ ;  /* 0x0000002d02077227 */ /* 0x000fe200078e00ff */
[----:B------:R-:W-:-:S02]  /*3e50*/  ISETP.GT.U32.AND P4, PT, R5, R56, PT ;  /* 0x000000380500720c */ /* 0x000fc40003f84070 */
[----:B------:R-:W-:Y:S01]  /*3e60*/  IABS R43, R191 ;  /* 0x000000bf002b7213 */ /* 0x000fe20000000000 */
[--C-:B------:R-:W-:Y:S01]  /*3e70*/  @!P3 IMAD.IADD R49, R49, 0x1, -R5.reuse ;  /* 0x000000013131b824 */ /* 0x100fe200078e0a05 */
[C---:B------:R-:W-:Y:S01]  /*3e80*/  ISETP.GT.U32.AND P3, PT, R5.reuse, R55, PT ;  /* 0x000000370500720c */ /* 0x040fe20003f64070 */
[--C-:B------:R-:W-:Y:S01]  /*3e90*/  @!P0 IMAD.IADD R58, R58, 0x1, -R5.reuse ;  /* 0x000000013a3a8824 */ /* 0x100fe200078e0a05 */
[----:B------:R-:W-:Y:S01]  /*3ea0*/  ISETP.GT.U32.AND P0, PT, R5, R52, PT ;  /* 0x000000340500720c */ /* 0x000fe20003f04070 */
[----:B------:R-:W-:Y:S01]  /*3eb0*/  IMAD.HI.U32 R10, R2, R47, RZ ;  /* 0x0000002f020a7227 */ /* 0x000fe200078e00ff */
[----:B------:R-:W-:Y:S02]  /*3ec0*/  IADD3 R12, -R7, RZ, RZ ;  /* 0x000000ff070c7210 */ /* 0x000fe40007ffe1ff */
[-C--:B------:R-:W-:Y:S01]  /*3ed0*/  @!P1 IADD3 R48, R48, -R5.reuse, RZ ;  /* 0x8000000530309210 */ /* 0x080fe20007ffe0ff */
[C---:B------:R-:W-:Y:S01]  /*3ee0*/  VIADD R194, R0.reuse, 0x59 ;  /* 0x0000005900c27836 */ /* 0x040fe20000000000 */
[----:B------:R-:W-:Y:S01]  /*3ef0*/  @!P5 IADD3 R57, R57, -R5, RZ ;  /* 0x800000053939d210 */ /* 0x000fe20007ffe0ff */
[C---:B------:R-:W-:Y:S01]  /*3f00*/  VIADD R186, R0.reuse, 0x61 ;  /* 0x0000006100ba7836 */ /* 0x040fe20000000000 */
[C---:B------:R-:W-:Y:S01]  /*3f10*/  ISETP.GT.U32.AND P5, PT, R5.reuse, R51, PT ;  /* 0x000000330500720c */ /* 0x040fe20003fa4070 */
[----:B------:R-:W-:Y:S01]  /*3f20*/  IMAD.MOV R10, RZ, RZ, -R10 ;  /* 0x000000ffff0a7224 */ /* 0x000fe200078e0a0a */
[----:B------:R-:W-:Y:S01]  /*3f30*/  IABS R46, R194 ;  /* 0x000000c2002e7213 */ /* 0x000fe20000000000 */
[----:B------:R-:W-:Y:S01]  /*3f40*/  VIADD R190, R0, 0x5d ;  /* 0x0000005d00be7836 */ /* 0x000fe20000000000 */
[----:B------:R-:W-:Y:S01]  /*3f50*/  IABS R38, R186 ;  /* 0x000000ba00267213 */ /* 0x000fe20000000000 */
[----:B------:R-:W-:Y:S01]  /*3f60*/  @!P6 IMAD.IADD R54, R54, 0x1, -R5 ;  /* 0x000000013636e824 */ /* 0x000fe200078e0a05 */
[----:B------:R-:W-:Y:S01]  /*3f70*/  STL [R1+0x874], R194 ;  /* 0x000874c201007387 */ /* 0x000fe20000100800 */
[C---:B------:R-:W-:Y:S01]  /*3f80*/  IMAD R47, R5.reuse, R10, R47 ;  /* 0x0000000a052f7224 */ /* 0x040fe200078e022f */
[----:B------:R-:W-:Y:S01]  /*3f90*/  IABS R42, R190 ;  /* 0x000000be002a7213 */ /* 0x000fe20000000000 */
[----:B------:R-:W-:Y:S01]  /*3fa0*/  IMAD.HI.U32 R9, R2, R43, RZ ;  /* 0x0000002b02097227 */ /* 0x000fe200078e00ff */
[C---:B------:R-:W-:Y:S01]  /*3fb0*/  ISETP.GT.U32.AND P1, PT, R5.reuse, R54, PT ;  /* 0x000000360500720c */ /* 0x040fe20003f24070 */
[----:B------:R-:W-:Y:S01]  /*3fc0*/  STL [R1+0x870], R193 ;  /* 0x000870c101007387 */ /* 0x000fe20000100800 */
[----:B------:R-:W-:Y:S01]  /*3fd0*/  ISETP.GT.U32.AND P6, PT, R5, R47, PT ;  /* 0x0000002f0500720c */ /* 0x000fe20003fc4070 */
[----:B------:R-:W-:-:S02]  /*3fe0*/  VIADD R188, R0, 0x5f ;  /* 0x0000005f00bc7836 */ /* 0x000fc40000000000 */
[----:B------:R-:W-:Y:S01]  /*3ff0*/  IMAD R45, R5, R12, R45 ;  /* 0x0000000c052d7224 */ /* 0x000fe200078e022d */
[----:B------:R-:W-:Y:S01]  /*4000*/  STL [R1+0x86c], R192 ;  /* 0x00086cc001007387 */ /* 0x000fe20000100800 */
[----:B------:R-:W-:Y:S01]  /*4010*/  IMAD.HI.U32 R8, R2, R44, RZ ;  /* 0x0000002c02087227 */ /* 0x000fe200078e00ff */
[----:B------:R-:W-:Y:S02]  /*4020*/  IABS R40, R188 ;  /* 0x000000bc00287213 */ /* 0x000fe40000000000 */
[----:B------:R-:W-:Y:S01]  /*4030*/  STL [R1+0x868], R191 ;  /* 0x000868bf01007387 */ /* 0x000fe20000100800 */
[----:B------:R-:W-:Y:S02]  /*4040*/  VIADD R189, R0, 0x5e ;  /* 0x0000005e00bd7836 */ /* 0x000fe40000000000 */
[----:B------:R-:W-:Y:S01]  /*4050*/  IMAD.MOV R14, RZ, RZ, -R9 ;  /* 0x000000ffff0e7224 */ /* 0x000fe200078e0a09 */
[----:B------:R-:W-:Y:S01]  /*4060*/  STL [R1+0x864], R190 ;  /* 0x000864be01007387 */ /* 0x000fe20000100800 */
[--C-:B------:R-:W-:Y:S01]  /*4070*/  @!P2 IMAD.IADD R53, R53, 0x1, -R5.reuse ;  /* 0x000000013535a824 */ /* 0x100fe200078e0a05 */
[C---:B------:R-:W-:Y:S01]  /*4080*/  ISETP.GT.U32.AND P2, PT, R5.reuse, R59, PT ;  /* 0x0000003b0500720c */ /* 0x040fe20003f44070 */
        /* <DEDUP_REMOVED lines=8> */
[C---:B------:R-:W-:Y:S01]  /*4110*/  ISETP.GT.U32.AND P3, PT, R5.reuse, R49, PT ;  /* 0x000000310500720c */ /* 0x040fe20003f64070 */
[----:B------:R-:W-:Y:S01]  /*4120*/  @!P0 IMAD.IADD R52, R52, 0x1, -R5 ;  /* 0x0000000134348824 */ /* 0x000fe200078e0a05 */
[----:B------:R-:W-:Y:S01]  /*4130*/  ISETP.GT.U32.AND P0, PT, R5, R45, PT ;  /* 0x0000002d0500720c */ /* 0x000fe20003f04070 */
[----:B------:R-:W-:Y:S01]  /*4140*/  IMAD.HI.U32 R10, R2, R42, RZ ;  /* 0x0000002a020a7227 */ /* 0x000fe200078e00ff */
[----:B------:R-:W-:-:S03]  /*4150*/  IADD3 R9, -R9, RZ, RZ ;  /* 0x000000ff09097210 */ /* 0x000fc60007ffe1ff */
[----:B------:R-:W-:Y:S02]  /*4160*/  IMAD.MOV R8, RZ, RZ, -R8 ;  /* 0x000000ffff087224 */ /* 0x000fe400078e0a08 */
[----:B------:R-:W-:Y:S02]  /*4170*/  IMAD.MOV R11, RZ, RZ, -R11 ;  /* 0x000000ffff0b7224 */ /* 0x000fe400078e0a0b */
[C---:B------:R-:W-:Y:S02]  /*4180*/  VIADD R181, R0.reuse, 0x64 ;  /* 0x0000006400b57836 */ /* 0x040fe40000000000 */
[----:B------:R-:W-:Y:S01]  /*4190*/  VIADD R182, R0, 0x63 ;  /* 0x0000006300b67836 */ /* 0x000fe20000000000 */
[----:B------:R-:W-:Y:S01]  /*41a0*/  @!P3 IADD3 R49, R49, -R5, RZ ;  /* 0x800000053131b210 */ /* 0x000fe20007ffe0ff */
[----:B------:R-:W-:Y:S01]  /*41b0*/  IMAD.HI.U32 R7, R2, R40, RZ ;  /* 0x0000002802077227 */ /* 0x000fe200078e00ff */
[----:B------:R-:W-:Y:S02]  /*41c0*/  IABS R32, R181 ;  /* 0x000000b500207213 */ /* 0x000fe40000000000 */
[----:B------:R-:W-:Y:S01]  /*41d0*/  IABS R34, R182 ;  /* 0x000000b600227213 */ /* 0x000fe20000000000 */
[----:B------:R-:W-:Y:S01]  /*41e0*/  IMAD.MOV R10, RZ, RZ, -R10 ;  /* 0x000000ffff0a7224 */ /* 0x000fe200078e0a0a */
[----:B------:R-:W-:Y:S01]  /*41f0*/  @!P0 IADD3 R45, R45, -R5, RZ ;  /* 0x800000052d2d8210 */ /* 0x000fe20007ffe0ff */
[----:B------:R-:W-:-:S02]  /*4200*/  IMAD R44, R5, R8, R44 ;  /* 0x00000008052c7224 */ /* 0x000fc400078e022c */
[----:B------:R-:W-:Y:S02]  /*4210*/  VIADD R187, R0, 0x60 ;  /* 0x0000006000bb7836 */ /* 0x000fe40000000000 */
[C---:B------:R-:W-:Y:S02]  /*4220*/  IMAD R46, R5.reuse, R11, R46 ;  /* 0x0000000b052e7224 */ /* 0x040fe400078e022e */
[----:B------:R-:W-:Y:S01]  /*4230*/  IMAD.HI.U32 R11, R2, R41, RZ ;  /* 0x00000029020b7227 */ /* 0x000fe200078e00ff */
[----:B------:R-:W-:Y:S01]  /*4240*/  IABS R39, R187 ;  /* 0x000000bb00277213 */ /* 0x000fe20000000000 */
[----:B------:R-:W-:Y:S02]  /*4250*/  STL [R1+0x858], R187 ;  /* 0x000858bb01007387 */ /* 0x000fe40000100800 */
[----:B------:R-:W-:Y:S01]  /*4260*/  IMAD R43, R5, R14, R43 ;  /* 0x0000000e052b7224 */ /* 0x000fe200078e022b */
[----:B------:R-:W-:Y:S01]  /*4270*/  IADD3 R16, -R11, RZ, RZ ;  /* 0x000000ff0b107210 */ /* 0x000fe20007ffe1ff */
[----:B------:R-:W-:Y:S01]  /*4280*/  IMAD.MOV R7, RZ, RZ, -R7 ;  /* 0x000000ffff077224 */ /* 0x000fe200078e0a07 */
[----:B------:R-:W-:Y:S01]  /*4290*/  STL [R1+0x854], R186 ;  /* 0x000854ba01007387 */ /* 0x000fe20000100800 */
[----:B------:R-:W-:-:S02]  /*42a0*/  IMAD R42, R5, R10, R42 ;  /* 0x0000000a052a7224 */ /* 0x000fc400078e022a */
[C---:B------:R-:W-:Y:S01]  /*42b0*/  IMAD R38, R5.reuse, R9, R38 ;  /* 0x0000000905267224 */ /* 0x040fe200078e0226 */
[----:B------:R-:W-:Y:S01]  /*42c0*/  STL [R1+0x850], R183 ;  /* 0x000850b701007387 */ /* 0x000fe20000100800 */
[--C-:B------:R-:W-:Y:S01]  /*42d0*/  @!P1 IMAD.IADD R54, R54, 0x1, -R5.reuse ;  /* 0x0000000136369824 */ /* 0x100fe200078e0a05 */
[----:B------:R-:W-:Y:S01]  /*42e0*/  ISETP.GT.U32.AND P1, PT, R5, R48, PT ;  /* 0x000000300500720c */ /* 0x000fe20003f24070 */
[----:B------:R-:W-:Y:S01]  /*42f0*/  @!P5 IMAD.IADD R51, R51, 0x1, -R5 ;  /* 0x000000013333d824 */ /* 0x000fe200078e0a05 */
[C---:B------:R-:W-:Y:S01]  /*4300*/  ISETP.GT.U32.AND P5, PT, R5.reuse, R44, PT ;  /* 0x0000002c0500720c */ /* 0x040fe20003fa4070 */
[----:B------:R-:W-:Y:S01]  /*4310*/  IMAD.HI.U32 R10, R2, R36, RZ ;  /* 0x00000024020a7227 */ /* 0x000fe200078e00ff */
[C---:B------:R-:W-:Y:S01]  /*4320*/  ISETP.GT.U32.AND P3, PT, R5.reuse, R42, PT ;  /* 0x0000002a0500720c */ /* 0x040fe20003f64070 */
[----:B------:R-:W-:Y:S01]  /*4330*/  STL [R1+0x84c], R182 ;  /* 0x00084cb601007387 */ /* 0x000fe20000100800 */
[C---:B------:R-:W-:Y:S01]  /*4340*/  ISETP.GT.U32.AND P0, PT, R5.reuse, R38, PT ;  /* 0x000000260500720c */ /* 0x040fe20003f04070 */
[----:B------:R-:W-:-:S02]  /*4350*/  IMAD R40, R5, R7, R40 ;  /* 0x0000000705287224 */ /* 0x000fc400078e0228 */
[--C-:B------:R-:W-:Y:S01]  /*4360*/  @!P6 IMAD.IADD R47, R47, 0x1, -R5.reuse ;  /* 0x000000012f2fe824 */ /* 0x100fe200078e0a05 */
[----:B------:R-:W-:Y:S01]  /*4370*/  STL [R1+0x848], R181 ;  /* 0x000848b501007387 */ /* 0x000fe20000100800 */
[--C-:B------:R-:W-:Y:S01]  /*4380*/  @!P2 IMAD.IADD R59, R59, 0x1, -R5.reuse ;  /* 0x000000013b3ba824 */ /* 0x100fe200078e0a05 */
[C---:B------:R-:W-:Y:S01]  /*4390*/  ISETP.GT.U32.AND P2, PT, R5.reuse, R53, PT ;  /* 0x000000350500720c */ /* 0x040fe20003f44070 */
[----:B------:R-:W-:Y:S01]  /*43a0*/  @!P4 IMAD.IADD R50, R50, 0x1, -R5 ;  /* 0x000000013232c824 */ /* 0x000fe200078e0a05 */
[C---:B------:R-:W-:Y:S01]  /*43b0*/  ISETP.GT.U32.AND P4, PT, R5.reuse, R43, PT ;  /* 0x0000002b0500720c */ /* 0x040fe20003f84070 */
[C---:B------:R-:W-:Y:S01]  /*43c0*/  IMAD.HI.U32 R7, R2.reuse, R32, RZ ;  /* 0x0000002002077227 */ /* 0x040fe200078e00ff */
[----:B------:R-:W-:Y:S01]  /*43d0*/  ISETP.GT.U32.AND P6, PT, R5, R47, PT ;  /* 0x0000002f0500720c */ /* 0x000fe20003fc4070 */
[----:B------:R-:W-:Y:S02]  /*43e0*/  STL [R1+0x844], R180 ;  /* 0x000844b401007387 */ /* 0x000fe40000100800 */
[----:B------:R-:W-:Y:S01]  /*43f0*/  IMAD.HI.U32 R11, R2, R34, RZ ;  /* 0x00000022020b7227 */ /* 0x000fe200078e00ff */
[----:B------:R-:W-:-:S03]  /*4400*/  IADD3 R7, -R7, RZ, RZ ;  /* 0x000000ff07077210 */ /* 0x000fc60007ffe1ff */
[----:B------:R-:W-:Y:S02]  /*4410*/  IMAD.MOV R10, RZ, RZ, -R10 ;  /* 0x000000ffff0a7224 */ /* 0x000fe400078e0a0a */
[----:B------:R-:W-:Y:S01]  /*4420*/  IMAD.HI.U32 R8, R2, R39, RZ ;  /* 0x0000002702087227 */ /* 0x000fe200078e00ff */
[----:B------:R-:W-:Y:S02]  /*4430*/  @!P2 IADD3 R53, R53, -R5, RZ ;  /* 0x800000053535a210 */ /* 0x000fe40007ffe0ff */
[C---:B------:R-:W-:Y:S01]  /*4440*/  ISETP.GT.U32.AND P2, PT, R5.reuse, R46, PT ;  /* 0x0000002e0500720c */ /* 0x040fe20003f44070 */
[----:B------:R-:W-:Y:S02]  /*4450*/  IMAD.MOV R11, RZ, RZ, -R11 ;  /* 0x000000ffff0b7224 */ /* 0x000fe400078e0a0b */
[C---:B------:R-:W-:Y:S01]  /*4460*/  IMAD R41, R5.reuse, R16, R41 ;  /* 0x0000001005297224 */ /* 0x040fe200078e0229 */
[----:B------:R-:W-:Y:S01]  /*4470*/  IABS R16, R173 ;  /* 0x000000ad00107213 */ /* 0x000fe20000000000 */
[----:B------:R-:W-:-:S02]  /*4480*/  IMAD R36, R5, R10, R36 ;  /* 0x0000000a05247224 */ /* 0x000fc400078e0224 */
[----:B------:R-:W-:Y:S02]  /*4490*/  IMAD.MOV R8, RZ, RZ, -R8 ;  /* 0x000000ffff087224 */ /* 0x000fe400078e0a08 */
[C---:B------:R-:W-:Y:S02]  /*44a0*/  IMAD R34, R5.reuse, R11, R34 ;  /* 0x0000000b05227224 */ /* 0x040fe400078e0222 */
[C---:B------:R-:W-:Y:S02]  /*44b0*/  IMAD R32, R5.reuse, R7, R32 ;  /* 0x0000000705207224 */ /* 0x040fe400078e0220 */
[--C-:B------:R-:W-:Y:S01]  /*44c0*/  @!P1 IMAD.IADD R48, R48, 0x1, -R5.reuse ;  /* 0x0000000130309824 */ /* 0x100fe200078e0a05 */
[C---:B------:R-:W-:Y:S01]  /*44d0*/  ISETP.GT.U32.AND P1, PT, R5.reuse, R41, PT ;  /* 0x000000290500720c */ /* 0x040fe20003f24070 */
[----:B------:R-:W-:Y:S01]  /*44e0*/  @!P5 IMAD.IADD R44, R44, 0x1, -R5 ;  /* 0x000000012c2cd824 */ /* 0x000fe200078e0a05 */
[C---:B------:R-:W-:Y:S01]  /*44f0*/  ISETP.GT.U32.AND P5, PT, R5.reuse, R36, PT ;  /* 0x000000240500720c */ /* 0x040fe20003fa4070 */
[----:B------:R-:W-:-:S02]  /*4500*/  IMAD R39, R5, R8, R39 ;  /* 0x0000000805277224 */ /* 0x000fc400078e0227 */
[----:B------:R-:W-:Y:S02]  /*4510*/  VIADD R178, R0, 0x67 ;  /* 0x0000006700b27836 */ /* 0x000fe40000000000 */
[----:B------:R-:W-:-:S03]  /*4520*/  IMAD.HI.U32 R8, R2, R30, RZ ;  /* 0x0000001e02087227 */ /* 0x000fc600078e00ff */
[----:B------:R-:W-:Y:S01]  /*4530*/  IABS R26, R178 ;  /* 0x000000b2001a7213 */ /* 0x000fe20000000000 */
        /* <DEDUP_REMOVED lines=8> */
[----:B------:R-:W-:Y:S01]  /*45c0*/  @!P6 IMAD.IADD R47, R47, 0x1, -R5 ;  /* 0x000000012f2fe824 */ /* 0x000fe200078e0a05 */
[C---:B------:R-:W-:Y:S01]  /*45d0*/  ISETP.GT.U32.AND P6, PT, R5.reuse, R40, PT ;  /* 0x000000280500720c */ /* 0x040fe20003fc4070 */
[----:B------:R-:W-:Y:S01]  /*45e0*/  VIADD R177, R0, 0x68 ;  /* 0x0000006800b17836 */ /* 0x000fe20000000000 */
[----:B------:R-:W-:Y:S01]  /*45f0*/  @!P5 IADD3 R36, R36, -R5, RZ ;  /* 0x800000052424d210 */ /* 0x000fe20007ffe0ff */
[C---:B------:R-:W-:Y:S01]  /*4600*/  IMAD R30, R5.reuse, R8, R30 ;  /* 0x00000008051e7224 */ /* 0x040fe200078e021e */
[----:B------:R-:W-:Y:S01]  /*4610*/  ISETP.GT.U32.AND P5, PT, R5, R43, PT ;  /* 0x0000002b0500720c */ /* 0x000fe20003fa4070 */
[----:B------:R-:W-:Y:S01]  /*4620*/  IMAD.HI.U32 R10, R2, R26, RZ ;  /* 0x0000001a020a7227 */ /* 0x000fe200078e00ff */
[----:B------:R-:W-:-:S02]  /*4630*/  IABS R24, R177 ;  /* 0x000000b100187213 */ /* 0x000fc40000000000 */
[C---:B------:R-:W-:Y:S01]  /*4640*/  ISETP.GT.U32.AND P1, PT, R5.reuse, R30, PT ;  /* 0x0000001e0500720c */ /* 0x040fe20003f24070 */
[----:B------:R-:W-:Y:S02]  /*4650*/  VIADD R179, R0, 0x66 ;  /* 0x0000006600b37836 */ /* 0x000fe40000000000 */
[----:B------:R-:W-:Y:S02]  /*4660*/  IMAD.MOV R10, RZ, RZ, -R10 ;  /* 0x000000ffff0a7224 */ /* 0x000fe400078e0a0a */
[--C-:B------:R-:W-:Y:S01]  /*4670*/  @!P2 IMAD.IADD R46, R46, 0x1, -R5.reuse ;  /* 0x000000012e2ea824 */ /* 0x100fe200078e0a05 */
[----:B------:R-:W-:Y:S01]  /*4680*/  IABS R28, R179 ;  /* 0x000000b3001c7213 */ /* 0x000fe20000000000 */
[--C-:B------:R-:W-:Y:S01]  /*4690*/  @!P4 IMAD.IADD R34, R34, 0x1, -R5.reuse ;  /* 0x000000012222c824 */ /* 0x100fe200078e0a05 */
[----:B------:R-:W-:Y:S01]  /*46a0*/  ISETP.GT.U32.AND P4, PT, R5, R42, PT ;  /* 0x0000002a0500720c */ /* 0x000fe20003f84070 */
[----:B------:R-:W-:Y:S01]  /*46b0*/  IMAD.HI.U32 R11, R2, R24, RZ ;  /* 0x00000018020b7227 */ /* 0x000fe200078e00ff */
[----:B------:R-:W-:Y:S01]  /*46c0*/  @!P5 IADD3 R43, R43, -R5, RZ ;  /* 0x800000052b2bd210 */ /* 0x000fe20007ffe0ff */
[----:B------:R-:W-:Y:S01]  /*46d0*/  STL [R1+0x840], R179 ;  /* 0x000840b301007387 */ /* 0x000fe20000100800 */
        /* <DEDUP_REMOVED lines=9> */
[----:B------:R-:W-:Y:S01]  /*4770*/  VIADD R176, R0, 0x69 ;  /* 0x0000006900b07836 */ /* 0x000fe20000000000 */
[----:B------:R-:W-:Y:S01]  /*4780*/  @!P1 IADD3 R30, R30, -R5, RZ ;  /* 0x800000051e1e9210 */ /* 0x000fe20007ffe0ff */
[----:B------:R-:W-:Y:S01]  /*4790*/  IMAD.HI.U32 R10, R2, R16, RZ ;  /* 0x00000010020a7227 */ /* 0x000fe200078e00ff */
[----:B------:R-:W-:Y:S01]  /*47a0*/  STL [R1+0x82c], R178 ;  /* 0x00082cb201007387 */ /* 0x000fe20000100800 */
[----:B------:R-:W-:-:S02]  /*47b0*/  ISETP.GT.U32.AND P2, PT, R5, R39, PT ;  /* 0x000000270500720c */ /* 0x000fc40003f44070 */
[----:B------:R-:W-:Y:S01]  /*47c0*/  VIADD R174, R0, 0x6b ;  /* 0x0000006b00ae7836 */ /* 0x000fe20000000000 */
[----:B------:R-:W-:Y:S01]  /*47d0*/  IABS R22, R176 ;  /* 0x000000b000167213 */ /* 0x000fe20000000000 */
[----:B------:R-:W-:Y:S01]  /*47e0*/  @!P6 IMAD.IADD R40, R40, 0x1, -R5 ;  /* 0x000000012828e824 */ /* 0x000fe200078e0a05 */
[C---:B------:R-:W-:Y:S01]  /*47f0*/  ISETP.GT.U32.AND P6, PT, R5.reuse, R46, PT ;  /* 0x0000002e0500720c */ /* 0x040fe20003fc4070 */
[----:B------:R-:W-:Y:S01]  /*4800*/  IMAD.HI.U32 R9, R2, R28, RZ ;  /* 0x0000001c02097227 */ /* 0x000fe200078e00ff */
[----:B------:R-:W-:Y:S01]  /*4810*/  IABS R18, R174 ;  /* 0x000000ae00127213 */ /* 0x000fe20000000000 */
[----:B------:R-:W-:Y:S01]  /*4820*/  STL [R1+0x828], R177 ;  /* 0x000828b101007387 */ /* 0x000fe20000100800 */
[----:B------:R-:W-:Y:S01]  /*4830*/  ISETP.GT.U32.AND P1, PT, R5, R40, PT ;  /* 0x000000280500720c */ /* 0x000fe20003f24070 */
[----:B------:R-:W-:Y:S02]  /*4840*/  IMAD.MOV R10, RZ, RZ, -R10 ;  /* 0x000000ffff0a7224 */ /* 0x000fe400078e0a0a */
[----:B------:R-:W-:Y:S01]  /*4850*/  VIADD R172, R0, 0x6d ;  /* 0x0000006d00ac7836 */ /* 0x000fe20000000000 */
[----:B------:R-:W-:Y:S01]  /*4860*/  STL [R1+0x824], R176 ;  /* 0x000824b001007387 */ /* 0x000fe20000100800 */
[----:B------:R-:W-:-:S02]  /*4870*/  IMAD.MOV R9, RZ, RZ, -R9 ;  /* 0x000000ffff097224 */ /* 0x000fc400078e0a09 */
[C---:B------:R-:W-:Y:S01]  /*4880*/  IMAD R24, R5.reuse, R11, R24 ;  /* 0x0000000b05187224 */ /* 0x040fe200078e0218 */
[----:B------:R-:W-:Y:S01]  /*4890*/  IABS R14, R172 ;  /* 0x000000ac000e7213 */ /* 0x000fe20000000000 */
[C---:B------:R-:W-:Y:S01]  /*48a0*/  IMAD.HI.U32 R8, R2.reuse, R20, RZ ;  /* 0x0000001402087227 */ /* 0x040fe200078e00ff */
[----:B------:R-:W-:Y:S03]  /*48b0*/  STL [R1+0x820], R175 ;  /* 0x000820af01007387 */ /* 0x000fe60000100800 */
[C---:B------:R-:W-:Y:S01]  /*48c0*/  IMAD R16, R5.reuse, R10, R16 ;  /* 0x0000000a05107224 */ /* 0x040fe200078e0210 */
[----:B------:R-:W-:Y:S01]  /*48d0*/  IABS R10, R170 ;  /* 0x000000aa000a7213 */ /* 0x000fe20000000000 */
[----:B------:R-:W-:Y:S01]  /*48e0*/  IMAD R28, R5, R9, R28 ;  /* 0x00000009051c7224 */ /* 0x000fe200078e021c */
[----:B------:R-:W-:Y:S01]  /*48f0*/  STL [R1+0x81c], R174 ;  /* 0x00081cae01007387 */ /* 0x000fe20000100800 */
[----:B------:R-:W-:-:S03]  /*4900*/  IMAD.HI.U32 R7, R2, R22, RZ ;  /* 0x0000001602077227 */ /* 0x000fc600078e00ff */
[----:B------:R-:W-:Y:S01]  /*4910*/  STL [R1+0x818], R173 ;  /* 0x000818ad01007387 */ /* 0x000fe20000100800 */
[----:B------:R-:W-:-:S03]  /*4920*/  IMAD.HI.U32 R9, R2, R18, RZ ;  /* 0x0000001202097227 */ /* 0x000fc600078e00ff */
[----:B------:R-:W-:Y:S01]  /*4930*/  STL [R1+0x814], R172 ;  /* 0x000814ac01007387 */ /* 0x000fe20000100800 */
[--C-:B------:R-:W-:Y:S01]  /*4940*/  @!P4 IMAD.IADD R42, R42, 0x1, -R5.reuse ;  /* 0x000000012a2ac824 */ /* 0x100fe200078e0a05 */
[----:B------:R-:W-:Y:S01]  /*4950*/  ISETP.GT.U32.AND P4, PT, R5, R34, PT ;  /* 0x000000220500720c */ /* 0x000fe20003f84070 */
[----:B------:R-:W-:Y:S01]  /*4960*/  IMAD.MOV R8, RZ, RZ, -R8 ;  /* 0x000000ffff087224 */ /* 0x000fe200078e0a08 */
[----:B------:R-:W-:Y:S01]  /*4970*/  IADD3 R9, -R9, RZ, RZ ;  /* 0x000000ff09097210 */ /* 0x000fe20007ffe1ff */
[----:B------:R-:W-:Y:S02]  /*4980*/  VIADD R169, R0, 0x70 ;  /* 0x0000007000a97836 */ /* 0x000fe40000000000 */
[--C-:B------:R-:W-:Y:S01]  /*4990*/  @!P3 IMAD.IADD R41, R41, 0x1, -R5.reuse ;  /* 0x000000012929b824 */ /* 0x100fe200078e0a05 */
[C---:B------:R-:W-:Y:S01]  /*49a0*/  ISETP.GT.U32.AND P3, PT, R5.reuse, R30, PT ;  /* 0x0000001e0500720c */ /* 0x040fe20003f64070 */
[----:B------:R-:W-:Y:S01]  /*49b0*/  @!P0 IMAD.IADD R38, R38, 0x1, -R5 ;  /* 0x0000000126268824 */ /* 0x000fe200078e0a05 */
[----:B------:R-:W-:Y:S01]  /*49c0*/  ISETP.GT.U32.AND P0, PT, R5, R24, PT ;  /* 0x000000180500720c */ /* 0x000fe20003f04070 */
[----:B------:R-:W-:-:S02]  /*49d0*/  IMAD.MOV.U32 R252, RZ, RZ, R13 ;  /* 0x000000fffffc7224 */ /* 0x000fc400078e000d */
[----:B------:R-:W-:Y:S02]  /*49e0*/  IMAD.MOV R7, RZ, RZ, -R7 ;  /* 0x000000ffff077224 */ /* 0x000fe400078e0a07 */
[----:B------:R-:W-:-:S04]  /*49f0*/  IMAD.HI.U32 R13, R2, R10, RZ ;  /* 0x0000000a020d7227 */ /* 0x000fc800078e00ff */
[----:B------:R-:W-:-:S04]  /*4a00*/  IMAD.HI.U32 R11, R2, R14, RZ ;  /* 0x0000000e020b7227 */ /* 0x000fc800078e00ff */
[----:B------:R-:W-:Y:S01]  /*4a10*/  @!P6 IMAD.IADD R46, R46, 0x1, -R5 ;  /* 0x000000012e2ee824 */ /* 0x000fe200078e0a05 */
[C---:B------:R-:W-:Y:S01]  /*4a20*/  ISETP.GT.U32.AND P6, PT, R5.reuse, R32, PT ;  /* 0x000000200500720c */ /* 0x040fe20003fc4070 */
[C---:B------:R-:W-:Y:S01]  /*4a30*/  IMAD R20, R5.reuse, R8, R20 ;  /* 0x0000000805147224 */ /* 0x040fe200078e0214 */
[----:B------:R-:W-:Y:S01]  /*4a40*/  IABS R8, R169 ;  /* 0x000000a900087213 */ /* 0x000fe20000000000 */
[----:B------:R-:W-:Y:S01]  /*4a50*/  VIADD R168, R0, 0x71 ;  /* 0x0000007100a87836 */ /* 0x000fe20000000000 */
[----:B------:R-:W-:Y:S01]  /*4a60*/  @!P0 IADD3 R24, R24, -R5, RZ ;  /* 0x8000000518188210 */ /* 0x000fe20007ffe0ff */
[----:B------:R-:W-:Y:S02]  /*4a70*/  IMAD R22, R5, R7, R22 ;  /* 0x0000000705167224 */ /* 0x000fe400078e0216 */
[----:B------:R-:W-:Y:S02]  /*4a80*/  IMAD.MOV R13, RZ, RZ, -R13 ;  /* 0x000000ffff0d7224 */ /* 0x000fe400078e0a0d */
[----:B------:R-:W-:-:S02]  /*4a90*/  IMAD.MOV R11, RZ, RZ, -R11 ;  /* 0x000000ffff0b7224 */ /* 0x000fc400078e0a0b */
[----:B------:R-:W-:Y:S02]  /*4aa0*/  VIADD R167, R0, 0x72 ;  /* 0x0000007200a77836 */ /* 0x000fe40000000000 */
[----:B------:R-:W-:Y:S01]  /*4ab0*/  IMAD.MOV.U32 R154, RZ, RZ, R15 ;  /* 0x000000ffff9a7224 */ /* 0x000fe200078e000f */
[----:B------:R-:W-:Y:S01]  /*4ac0*/  @!P6 IADD3 R32, R32, -R5, RZ ;  /* 0x800000052020e210 */ /* 0x000fe20007ffe0ff */
[----:B------:R-:W-:Y:S01]  /*4ad0*/  IMAD R18, R5, R9, R18 ;  /* 0x0000000905127224 */ /* 0x000fe200078e0212 */
[----:B------:R-:W-:Y:S01]  /*4ae0*/  IABS R9, R168 ;  /* 0x000000a800097213 */ /* 0x000fe20000000000 */
[----:B------:R-:W-:-:S03]  /*4af0*/  IMAD.HI.U32 R15, R2, R8, RZ ;  /* 0x00000008020f7227 */ /* 0x000fc600078e00ff */
[C---:B------:R-:W-:Y:S01]  /*4b00*/  ISETP.GT.U32.AND P6, PT, R5.reuse, R18, PT ;  /* 0x000000120500720c */ /* 0x040fe20003fc4070 */
[C---:B------:R-:W-:Y:S02]  /*4b10*/  IMAD R10, R5.reuse, R13, R10 ;  /* 0x0000000d050a7224 */ /* 0x040fe400078e020a */
[--C-:B------:R-:W-:Y:S01]  /*4b20*/  @!P1 IMAD.IADD R40, R40, 0x1, -R5.reuse ;  /* 0x0000000128289824 */ /* 0x100fe200078e0a05 */
[C---:B------:R-:W-:Y:S01]  /*4b30*/  ISETP.GT.U32.AND P1, PT, R5.reuse, R28, PT ;  /* 0x0000001c0500720c */ /* 0x040fe20003f24070 */
[--C-:B------:R-:W-:Y:S01]  /*4b40*/  @!P5 IMAD.IADD R36, R36, 0x1, -R5.reuse ;  /* 0x000000012424d824 */ /* 0x100fe200078e0a05 */
[C---:B------:R-:W-:Y:S01]  /*4b50*/  ISETP.GT.U32.AND P5, PT, R5.reuse, R22, PT ;  /* 0x000000160500720c */ /* 0x040fe20003fa4070 */
[C---:B------:R-:W-:Y:S01]  /*4b60*/  IMAD R14, R5.reuse, R11, R14 ;  /* 0x0000000b050e7224 */ /* 0x040fe200078e020e */
[----:B------:R-:W-:Y:S01]  /*4b70*/  IABS R11, R167 ;  /* 0x000000a7000b7213 */ /* 0x000fe20000000000 */
[----:B------:R-:W-:Y:S01]  /*4b80*/  @!P4 IMAD.IADD R34, R34, 0x1, -R5 ;  /* 0x000000012222c824 */ /* 0x000fe200078e0a05 */
[C---:B------:R-:W-:Y:S01]  /*4b90*/  ISETP.GT.U32.AND P4, PT, R5.reuse, R20, PT ;  /* 0x000000140500720c */ /* 0x040fe20003f84070 */
[----:B------:R-:W-:Y:S01]  /*4ba0*/  IMAD.MOV R15, RZ, RZ, -R15 ;  /* 0x000000ffff0f7224 */ /* 0x000fe200078e0a0f */
[----:B------:R-:W-:Y:S01]  /*4bb0*/  ISETP.GT.U32.AND P0, PT, R5, R10, PT ;  /* 0x0000000a0500720c */ /* 0x000fe20003f04070 */
[----:B------:R-:W-:-:S02]  /*4bc0*/  VIADD R165, R0, 0x74 ;  /* 0x0000007400a57836 */ /* 0x000fc40000000000 */
[----:B------:R-:W-:Y:S01]  /*4bd0*/  @!P3 IMAD.IADD R30, R30, 0x1, -R5 ;  /* 0x000000011e1eb824 */ /* 0x000fe200078e0a05 */
[----:B------:R-:W-:Y:S01]  /*4be0*/  ISETP.GT.U32.AND P3, PT, R5, R16, PT ;  /* 0x000000100500720c */ /* 0x000fe20003f64070 */
[----:B------:R-:W-:-:S04]  /*4bf0*/  IMAD.HI.U32 R17, R2, R9, RZ ;  /* 0x0000000902117227 */ /* 0x000fc800078e00ff */
[----:B------:R-:W-:-:S04]  /*4c00*/  IMAD.HI.U32 R19, R2, R11, RZ ;  /* 0x0000000b02137227 */ /* 0x000fc800078e00ff */
[----:B------:R-:W-:Y:S01]  /*4c10*/  IMAD R8, R5, R15, R8 ;  /* 0x0000000f05087224 */ /* 0x000fe200078e0208 */
[----:B------:R-:W-:Y:S01]  /*4c20*/  IABS R15, R165 ;  /* 0x000000a5000f7213 */ /* 0x000fe20000000000 */
[----:B------:R-:W-:Y:S01]  /*4c30*/  IMAD.MOV R138, RZ, RZ, -R17 ;  /* 0x000000ffff8a7224 */ /* 0x000fe200078e0a11 */
[----:B------:R-:W-:Y:S01]  /*4c40*/  IADD3 R140, -R19, RZ, RZ ;  /* 0x000000ff138c7210 */ /* 0x000fe20007ffe1ff */
[----:B------:R-:W-:Y:S01]  /*4c50*/  VIADD R164, R0, 0x75 ;  /* 0x0000007500a47836 */ /* 0x000fe20000000000 */
[----:B------:R-:W-:Y:S01]  /*4c60*/  @!P3 IADD3 R16, R16, -R5, RZ ;  /* 0x800000051010b210 */ /* 0x000fe20007ffe0ff */
[----:B------:R-:W-:Y:S01]  /*4c70*/  IMAD R9, R5, R138, R9 ;  /* 0x0000008a05097224 */ /* 0x000fe200078e0209 */
[----:B------:R-:W-:Y:S01]  /*4c80*/  IABS R19, R163 ;  /* 0x000000a300137213 */ /* 0x000fe20000000000 */
[----:B------:R-:W-:Y:S01]  /*4c90*/  VIADD R161, R0, 0x78 ;  /* 0x0000007800a17836 */ /* 0x000fe20000000000 */
[----:B------:R-:W-:Y:S01]  /*4ca0*/  IABS R17, R164 ;  /* 0x000000a400117213 */ /* 0x000fe20000000000 */
[----:B------:R-:W-:-:S03]  /*4cb0*/  IMAD.HI.U32 R27, R2, R15, RZ ;  /* 0x0000000f021b7227 */ /* 0x000fc600078e00ff */
[----:B------:R-:W-:Y:S01]  /*4cc0*/  IABS R35, R161 ;  /* 0x000000a100237213 */ /* 0x000fe20000000000 */
[--C-:B------:R-:W-:Y:S01]  /*4cd0*/  @!P1 IMAD.IADD R28, R28, 0x1, -R5.reuse ;  /* 0x000000011c1c9824 */ /* 0x100fe200078e0a05 */
[C---:B------:R-:W-:Y:S01]  /*4ce0*/  ISETP.GT.U32.AND P1, PT, R5.reuse, R14, PT ;  /* 0x0000000e0500720c */ /* 0x040fe20003f24070 */
[----:B------:R-:W-:Y:S01]  /*4cf0*/  @!P5 IMAD.IADD R22, R22, 0x1, -R5 ;  /* 0x000000011616d824 */ /* 0x000fe200078e0a05 */
[C---:B------:R-:W-:Y:S01]  /*4d00*/  ISETP.GT.U32.AND P5, PT, R5.reuse, R8, PT ;  /* 0x000000080500720c */ /* 0x040fe20003fa4070 */
[C---:B------:R-:W-:Y:S01]  /*4d10*/  IMAD R11, R5.reuse, R140, R11 ;  /* 0x0000008c050b7224 */ /* 0x040fe200078e020b */
[C---:B------:R-:W-:Y:S01]  /*4d20*/  ISETP.GT.U32.AND P3, PT, R5.reuse, R28, PT ;  /* 0x0000001c0500720c */ /* 0x040fe20003f64070 */
[----:B------:R-:W-:Y:S01]  /*4d30*/  @!P4 IMAD.IADD R20, R20, 0x1, -R5 ;  /* 0x000000011414c824 */ /* 0x000fe200078e0a05 */
[C---:B------:R-:W-:Y:S01]  /*4d40*/  ISETP.GT.U32.AND P4, PT, R5.reuse, R9, PT ;  /* 0x000000090500720c */ /* 0x040fe20003f84070 */
[----:B------:R-:W-:Y:S02]  /*4d50*/  IMAD.MOV R27, RZ, RZ, -R27 ;  /* 0x000000ffff1b7224 */ /* 0x000fe400078e0a1b */
[--C-:B------:R-:W-:Y:S01]  /*4d60*/  @!P0 IMAD.IADD R10, R10, 0x1, -R5.reuse ;  /* 0x000000010a0a8824 */ /* 0x100fe200078e0a05 */
[C---:B------:R-:W-:Y:S01]  /*4d70*/  ISETP.GT.U32.AND P0, PT, R5.reuse, R22, PT ;  /* 0x000000160500720c */ /* 0x040fe20003f04070 */
[----:B------:R-:W-:Y:S01]  /*4d80*/  @!P6 IMAD.IADD R18, R18, 0x1, -R5 ;  /* 0x000000011212e824 */ /* 0x000fe200078e0a05 */
[C---:B------:R-:W-:Y:S01]  /*4d90*/  ISETP.GT.U32.AND P6, PT, R5.reuse, R11, PT ;  /* 0x0000000b0500720c */ /* 0x040fe20003fc4070 */
[----:B------:R-:W-:-:S02]  /*4da0*/  IMAD R15, R5, R27, R15 ;  /* 0x0000001b050f7224 */ /* 0x000fc400078e020f */
[----:B------:R-:W-:Y:S01]  /*4db0*/  IMAD.HI.U32 R25, R2, R17, RZ ;  /* 0x0000001102197227 */ /* 0x000fe200078e00ff */
[----:B------:R-:W-:Y:S02]  /*4dc0*/  @!P5 IADD3 R8, R8, -R5, RZ ;  /* 0x800000050808d210 */ /* 0x000fe40007ffe0ff */
[----:B------:R-:W-:Y:S01]  /*4dd0*/  ISETP.GT.U32.AND P5, PT, R5, R20, PT ;  /* 0x000000140500720c */ /* 0x000fe20003fa4070 */
[----:B------:R-:W-:Y:S01]  /*4de0*/  IMAD.HI.U32 R27, R2, R35, RZ ;  /* 0x00000023021b7227 */ /* 0x000fe200078e00ff */
[----:B------:R-:W-:-:S03]  /*4df0*/  IADD3 R25, -R25, RZ, RZ ;  /* 0x000000ff19197210 */ /* 0x000fc60007ffe1ff */
[C---:B------:R-:W-:Y:S01]  /*4e00*/  VIADD R166, R0.reuse, 0x73 ;  /* 0x0000007300a67836 */ /* 0x040fe20000000000 */
[----:B------:R-:W-:Y:S01]  /*4e10*/  IADD3 R27, -R27, RZ, RZ ;  /* 0x000000ff1b1b7210 */ /* 0x000fe20007ffe1ff */
[----:B------:R-:W-:Y:S02]  /*4e20*/  VIADD R157, R0, 0x7c ;  /* 0x0000007c009d7836 */ /* 0x000fe40000000000 */
[--C-:B------:R-:W-:Y:S01]  /*4e30*/  @!P4 IMAD.IADD R9, R9, 0x1, -R5.reuse ;  /* 0x000000010909c824 */ /* 0x100fe200078e0a05 */
[----:B------:R-:W-:Y:S01]  /*4e40*/  IABS R13, R166 ;  /* 0x000000a6000d7213 */ /* 0x000fe20000000000 */
[--C-:B------:R-:W-:Y:S01]  /*4e50*/  @!P3 IMAD.IADD R28, R28, 0x1, -R5.reuse ;  /* 0x000000011c1cb824 */ /* 0x100fe200078e0a05 */
[C---:B------:R-:W-:Y:S01]  /*4e60*/  ISETP.GT.U32.AND P3, PT, R5.reuse, R16, PT ;  /* 0x000000100500720c */ /* 0x040fe20003f64070 */
[----:B------:R-:W-:Y:S01]  /*4e70*/  @!P0 IMAD.IADD R22, R22, 0x1, -R5 ;  /* 0x0000000116168824 */ /* 0x000fe200078e0a05 */
[C---:B------:R-:W-:Y:S01]  /*4e80*/  ISETP.GT.U32.AND P0, PT, R5.reuse, R10, PT ;  /* 0x0000000a0500720c */ /* 0x040fe20003f04070 */
[C---:B------:R-:W-:Y:S01]  /*4e90*/  IMAD R17, R5.reuse, R25, R17 ;  /* 0x0000001905117224 */ /* 0x040fe200078e0211 */
[C---:B------:R-:W-:Y:S01]  /*4ea0*/  ISETP.GT.U32.AND P4, PT, R5.reuse, R18, PT ;  /* 0x000000120500720c */ /* 0x040fe20003f84070 */
[----:B------:R-:W-:Y:S01]  /*4eb0*/  IMAD R35, R5, R27, R35 ;  /* 0x0000001b05237224 */ /* 0x000fe200078e0223 */
[----:B------:R-:W-:Y:S01]  /*4ec0*/  IABS R27, R157 ;  /* 0x0000009d001b7213 */ /* 0x000fe20000000000 */
[----:B------:R-:W-:-:S04]  /*4ed0*/  IMAD.HI.U32 R29, R2, R13, RZ ;  /* 0x0000000d021d7227 */ /* 0x000fc800078e00ff */
[----:B------:R-:W-:-:S04]  /*4ee0*/  IMAD.HI.U32 R23, R2, R19, RZ ;  /* 0x0000001302177227 */ /* 0x000fc800078e00ff */
[----:B------:R-:W-:Y:S01]  /*4ef0*/  IMAD.HI.U32 R25, R2, R33, RZ ;  /* 0x0000002102197227 */ /* 0x000fe200078e00ff */
[-C--:B------:R-:W-:Y:S02]  /*4f00*/  @!P0 IADD3 R10, R10, -R5.reuse, RZ ;  /* 0x800000050a0a8210 */ /* 0x080fe40007ffe0ff */
[----:B------:R-:W-:Y:S01]  /*4f10*/  @!P4 IADD3 R18, R18, -R5, RZ ;  /* 0x800000051212c210 */ /* 0x000fe20007ffe0ff */
[----:B------:R-:W-:Y:S01]  /*4f20*/  @!P6 IMAD.IADD R11, R11, 0x1, -R5 ;  /* 0x000000010b0be824 */ /* 0x000fe200078e0a05 */
[C---:B------:R-:W-:Y:S01]  /*4f30*/  ISETP.GT.U32.AND P6, PT, R5.reuse, R9, PT ;  /* 0x000000090500720c */ /* 0x040fe20003fc4070 */
[----:B------:R-:W-:Y:S02]  /*4f40*/  IMAD.MOV R29, RZ, RZ, -R29 ;  /* 0x000000ffff1d7224 */ /* 0x000fe400078e0a1d */
[----:B------:R-:W-:Y:S01]  /*4f50*/  IMAD.MOV R23, RZ, RZ, -R23 ;  /* 0x000000ffff177224 */ /* 0x000fe200078e0a17 */
[----:B------:R-:W-:Y:S01]  /*4f60*/  ISETP.GT.U32.AND P4, PT, R5, R11, PT ;  /* 0x0000000b0500720c */ /* 0x000fe20003f84070 */
[----:B------:R-:W-:-:S02]  /*4f70*/  IMAD.MOV R25, RZ, RZ, -R25 ;  /* 0x000000ffff197224 */ /* 0x000fc400078e0a19 */
[----:B------:R-:W-:Y:S02]  /*4f80*/  VIADD R156, R0, 0x7d ;  /* 0x0000007d009c7836 */ /* 0x000fe40000000000 */
[----:B------:R-:W-:-:S04]  /*4f90*/  IMAD.HI.U32 R6, R2, R27, RZ ;  /* 0x0000001b02067227 */ /* 0x000fc800078e00ff */
[C---:B------:R-:W-:Y:S02]  /*4fa0*/  IMAD R13, R5.reuse, R29, R13 ;  /* 0x0000001d050d7224 */ /* 0x040fe400078e020d */
[C---:B------:R-:W-:Y:S02]  /*4fb0*/  IMAD R19, R5.reuse, R23, R19 ;  /* 0x0000001705137224 */ /* 0x040fe400078e0213 */
[C---:B------:R-:W-:Y:S01]  /*4fc0*/  IMAD R33, R5.reuse, R25, R33 ;  /* 0x0000001905217224 */ /* 0x040fe200078e0221 */
[----:B------:R-:W-:Y:S01]  /*4fd0*/  IABS R25, R156 ;  /* 0x0000009c00197213 */ /* 0x000fe20000000000 */
[----:B------:R-:W-:Y:S01]  /*4fe0*/  IMAD.MOV R6, RZ, RZ, -R6 ;  /* 0x000000ffff067224 */ /* 0x000fe200078e0a06 */
[C---:B------:R-:W-:Y:S01]  /*4ff0*/  ISETP.GT.U32.AND P0, PT, R5.reuse, R19, PT ;  /* 0x000000130500720c */ /* 0x040fe20003f04070 */
[----:B------:R-:W-:Y:S01]  /*5000*/  @!P3 IMAD.IADD R16, R16, 0x1, -R5 ;  /* 0x000000011010b824 */ /* 0x000fe200078e0a05 */
[C---:B------:R-:W-:Y:S01]  /*5010*/  ISETP.GT.U32.AND P3, PT, R5.reuse, R13, PT ;  /* 0x0000000d0500720c */ /* 0x040fe20003f64070 */
[----:B------:R-:W-:-:S02]  /*5020*/  IMAD R27, R5, R6, R27 ;  /* 0x00000006051b7224 */ /* 0x000fc400078e021b */
[----:B------:R-:W-:-:S04]  /*5030*/  IMAD.HI.U32 R6, R2, R25, RZ ;  /* 0x0000001902067227 */ /* 0x000fc800078e00ff */
[----:B------:R-:W-:Y:S01]  /*5040*/  @!P6 IMAD.IADD R9, R9, 0x1, -R5 ;  /* 0x000000010909e824 */ /* 0x000fe200078e0a05 */
[----:B------:R-:W-:Y:S01]  /*5050*/  ISETP.GT.U32.AND P6, PT, R5, R35, PT ;  /* 0x000000230500720c */ /* 0x000fe20003fc4070 */
[----:B------:R-:W-:Y:S02]  /*5060*/  VIADD R171, R0, 0x6e ;  /* 0x0000006e00ab7836 */ /* 0x000fe40000000000 */
[----:B------:R-:W-:Y:S02]  /*5070*/  IMAD.MOV R6, RZ, RZ, -R6 ;  /* 0x000000ffff067224 */ /* 0x000fe400078e0a06 */
[----:B------:R-:W-:Y:S01]  /*5080*/  @!P3 IADD3 R13, R13, -R5, RZ ;  /* 0x800000050d0db210 */ /* 0x000fe20007ffe0ff */
[----:B------:R-:W-:Y:S01]  /*5090*/  STL [R1+0x810], R171 ;  /* 0x000810ab01007387 */ /* 0x000fe20000100800 */
[----:B------:R-:W-:Y:S01]  /*50a0*/  IABS R12, R171 ;  /* 0x000000ab000c7213 */ /* 0x000fe20000000000 */
[----:B------:R-:W-:Y:S01]  /*50b0*/  IMAD R25, R5, R6, R25 ;  /* 0x0000000605197224 */ /* 0x000fe200078e0219 */
[----:B------:R-:W-:Y:S01]  /*50c0*/  LOP3.LUT R6, R251, 0x60, RZ, 0xc0, !PT ;  /* 0x00000060fb067812 */ /* 0x000fe200078ec0ff */
[----:B------:R-:W-:Y:S01]  /*50d0*/  STL [R1+0x80c], R170 ;  /* 0x00080caa01007387 */ /* 0x000fe20000100800 */
[----:B------:R-:W-:-:S02]  /*50e0*/  @!P0 IMAD.IADD R19, R19, 0x1, -R5 ;  /* 0x0000000113138824 */ /* 0x000fc400078e0a05 */
[----:B------:R-:W-:Y:S01]  /*50f0*/  IMAD.HI.U32 R7, R2, R12, RZ ;  /* 0x0000000c02077227 */ /* 0x000fe200078e00ff */
[----:B------:R-:W-:Y:S01]  /*5100*/  STL [R1+0x808], R169 ;  /* 0x000808a901007387 */ /* 0x000fe20000100800 */
[----:B------:R-:W-:Y:S02]  /*5110*/  ISETP.GT.U32.AND P0, PT, R5, R25, PT ;  /* 0x000000190500720c */ /* 0x000fe40003f04070 */
[C---:B------:R-:W-:Y:S01]  /*5120*/  VIADD R162, R0.reuse, 0x77 ;  /* 0x0000007700a27836 */ /* 0x040fe20000000000 */
[----:B------:R-:W-:Y:S01]  /*5130*/  STL [R1+0x804], R168 ;  /* 0x000804a801007387 */ /* 0x000fe20000100800 */
[----:B------:R-:W-:Y:S01]  /*5140*/  @!P6 IMAD.IADD R35, R35, 0x1, -R5 ;  /* 0x000000012323e824 */ /* 0x000fe200078e0a05 */
[----:B------:R-:W-:Y:S01]  /*5150*/  ISETP.GT.U32.AND P6, PT, R5, R13, PT ;  /* 0x0000000d0500720c */ /* 0x000fe20003fc4070 */
[C---:B------:R-:W-:Y:S01]  /*5160*/  VIADD R159, R0.reuse, 0x7a ;  /* 0x0000007a009f7836 */ /* 0x040fe20000000000 */
[----:B------:R-:W-:Y:S01]  /*5170*/  STL [R1+0x800], R167 ;  /* 0x000800a701007387 */ /* 0x000fe20000100800 */
[----:B------:R-:W-:Y:S01]  /*5180*/  IADD3 R7, -R7, RZ, RZ ;  /* 0x000000ff07077210 */ /* 0x000fe20007ffe1ff */
[C---:B------:R-:W-:Y:S01]  /*5190*/  VIADD R158, R0.reuse, 0x7b ;  /* 0x0000007b009e7836 */ /* 0x040fe20000000000 */
[----:B------:R-:W-:Y:S01]  /*51a0*/  IABS R21, R162 ;  /* 0x000000a200157213 */ /* 0x000fe20000000000 */
[----:B------:R-:W-:Y:S01]  /*51b0*/  STL [R1+0x7fc], R166 ;  /* 0x0007fca601007387 */ /* 0x000fe20000100800 */
[----:B------:R-:W-:Y:S01]  /*51c0*/  VIADD R155, R0, 0x7e ;  /* 0x0000007e009b7836 */ /* 0x000fe20000000000 */
[----:B------:R-:W-:Y:S01]  /*51d0*/  @!P0 IADD3 R25, R25, -R5, RZ ;  /* 0x8000000519198210 */ /* 0x000fe20007ffe0ff */
[----:B------:R-:W-:Y:S01]  /*51e0*/  IMAD R12, R5, R7, R12 ;  /* 0x00000007050c7224 */ /* 0x000fe200078e020c */
[----:B------:R-:W-:Y:S01]  /*51f0*/  STL [R1+0x7f8], R165 ;  /* 0x0007f8a501007387 */ /* 0x000fe20000100800 */
[----:B------:R-:W-:Y:S01]  /*5200*/  IMAD.HI.U32 R7, R2, R21, RZ ;  /* 0x0000001502077227 */ /* 0x000fe200078e00ff */
[----:B------:R-:W-:-:S02]  /*5210*/  IABS R31, R159 ;  /* 0x0000009f001f7213 */ /* 0x000fc40000000000 */
[----:B------:R-:W-:Y:S01]  /*5220*/  STL [R1+0x7f4], R164 ;  /* 0x0007f4a401007387 */ /* 0x000fe20000100800 */
[----:B------:R-:W-:Y:S01]  /*5230*/  IMAD.MOV R7, RZ, RZ, -R7 ;  /* 0x000000ffff077224 */ /* 0x000fe200078e0a07 */
[----:B------:R-:W-:Y:S01]  /*5240*/  IABS R29, R158 ;  /* 0x0000009e001d7213 */ /* 0x000fe20000000000 */
[----:B------:R-:W-:Y:S01]  /*5250*/  @!P6 IMAD.IADD R13, R13, 0x1, -R5 ;  /* 0x000000010d0de824 */ /* 0x000fe200078e0a05 */
[----:B------:R-:W-:Y:S01]  /*5260*/  STL [R1+0x7f0], R163 ;  /* 0x0007f0a301007387 */ /* 0x000fe20000100800 */
[----:B------:R-:W-:Y:S01]  /*5270*/  IABS R37, R155 ;  /* 0x0000009b00257213 */ /* 0x000fe20000000000 */
[C---:B------:R-:W-:Y:S02]  /*5280*/  IMAD R21, R5.reuse, R7, R21 ;  /* 0x0000000705157224 */ /* 0x040fe400078e0215 */
[----:B------:R-:W-:Y:S01]  /*5290*/  STL [R1+0x7ec], R162 ;  /* 0x0007eca201007387 */ /* 0x000fe20000100800 */
[----:B------:R-:W-:Y:S01]  /*52a0*/  ISETP.GT.U32.AND P6, PT, R5, R25, PT ;  /* 0x000000190500720c */ /* 0x000fe20003fc4070 */
[----:B------:R-:W-:-:S02]  /*52b0*/  IMAD.HI.U32 R23, R2, R31, RZ ;  /* 0x0000001f02177227 */ /* 0x000fc400078e00ff */
[----:B------:R-:W-:Y:S02]  /*52c0*/  STL [R1+0x7e8], R161 ;  /* 0x0007e8a101007387 */ /* 0x000fe40000100800 */
[C---:B------:R-:W-:Y:S02]  /*52d0*/  IMAD.HI.U32 R7, R2.reuse, R29, RZ ;  /* 0x0000001d02077227 */ /* 0x040fe400078e00ff */
[----:B------:R-:W-:Y:S02]  /*52e0*/  STL [R1+0x7e4], R160 ;  /* 0x0007e4a001007387 */ /* 0x000fe40000100800 */
[----:B------:R-:W-:Y:S02]  /*52f0*/  IMAD.HI.U32 R2, R2, R37, RZ ;  /* 0x0000002502027227 */ /* 0x000fe400078e00ff */
[----:B------:R-:W-:Y:S02]  /*5300*/  STL [R1+0x7e0], R159 ;  /* 0x0007e09f01007387 */ /* 0x000fe40000100800 */
[----:B------:R-:W-:-:S02]  /*5310*/  IMAD.MOV R2, RZ, RZ, -R2 ;  /* 0x000000ffff027224 */ /* 0x000fc400078e0a02 */
[----:B------:R-:W-:Y:S01]  /*5320*/  STL [R1+0x7dc], R158 ;  /* 0x0007dc9e01007387 */ /* 0x000fe20000100800 */
[----:B------:R-:W-:Y:S02]  /*5330*/  IMAD.MOV R23, RZ, RZ, -R23 ;  /* 0x000000ffff177224 */ /* 0x000fe400078e0a17 */
[C---:B------:R-:W-:Y:S01]  /*5340*/  IMAD R37, R5.reuse, R2, R37 ;  /* 0x0000000205257224 */ /* 0x040fe200078e0225 */
[----:B------:R3:W-:Y:S01]  /*5350*/  STL [R1+0x7c8], R152 ;  /* 0x0007c89801007387 */ /* 0x0007e20000100800 */
[----:B------:R-:W-:Y:S02]  /*5360*/  IMAD R31, R5, R23, R31 ;  /* 0x00000017051f7224 */ /* 0x000fe400078e021f */
[----:B------:R-:W-:Y:S01]  /*5370*/  IMAD.SHL.U32 R2, R251, 0x4, RZ ;  /* 0x00000004fb027824 */ /* 0x000fe200078e00ff */
[----:B------:R-:W-:Y:S01]  /*5380*/  STL [R1+0x7d8], R157 ;  /* 0x0007d89d01007387 */ /* 0x000fe20000100800 */
[----:B------:R-:W-:Y:S01]  /*5390*/  IMAD.MOV.U32 R23, RZ, RZ, R252 ;  /* 0x000000ffff177224 */ /* 0x000fe200078e00fc */
[----:B------:R-:W-:Y:S01]  /*53a0*/  ISETP.GT.U32.AND P3, PT, R5, R31, PT ;  /* 0x0000001f0500720c */ /* 0x000fe20003f64070 */
[--C-:B------:R-:W-:Y:S01]  /*53b0*/  @!P6 IMAD.IADD R25, R25, 0x1, -R5.reuse ;  /* 0x000000011919e824 */ /* 0x100fe200078e0a05 */
[----:B------:R4:W-:Y:S01]  /*53c0*/  STL [R1+0x7d4], R156 ;  /* 0x0007d49c01007387 */ /* 0x0009e20000100800 */
[--C-:B------:R-:W-:Y:S01]  /*53d0*/  @!P2 IMAD.IADD R39, R39, 0x1, -R5.reuse ;  /* 0x000000012727a824 */ /* 0x100fe200078e0a05 */
[----:B------:R-:W-:Y:S01]  /*53e0*/  ISETP.GE.AND P6, PT, R154, RZ, PT ;  /* 0x000000ff9a00720c */ /* 0x000fe20003fc6270 */
[--C-:B------:R-:W-:Y:S01]  /*53f0*/  @!P1 IMAD.IADD R14, R14, 0x1, -R5.reuse ;  /* 0x000000010e0e9824 */ /* 0x100fe200078e0a05 */
[----:B------:R-:W-:Y:S01]  /*5400*/  STL [R1+0x7d0], R155 ;  /* 0x0007d09b01007387 */ /* 0x000fe20000100800 */
[C---:B------:R-:W-:Y:S01]  /*5410*/  ISETP.GT.U32.AND P2, PT, R5.reuse, R45, PT ;  /* 0x0000002d0500720c */ /* 0x040fe20003f44070 */
[----:B------:R-:W-:Y:S01]  /*5420*/  @!P5 IMAD.IADD R20, R20, 0x1, -R5 ;  /* 0x000000011414d824 */ /* 0x000fe200078e0a05 */
[----:B------:R-:W-:Y:S01]  /*5430*/  ISETP.GT.U32.AND P5, PT, R5, R8, PT ;  /* 0x000000080500720c */ /* 0x000fe20003fa4070 */
[----:B-1----:R-:W3:Y:S01]  /*5440*/  LDL R246, [R1+0x838] ;  /* 0x0008380001f67983 */ /* 0x002ee20000100800 */
[----:B------:R-:W-:-:S02]  /*5450*/  IMAD.MOV R7, RZ, RZ, -R7 ;  /* 0x000000ffff077224 */ /* 0x000fc400078e0a07 */
[----:B------:R-:W-:Y:S01]  /*5460*/  @!P4 IMAD.IADD R11, R11, 0x1, -R5 ;  /* 0x000000010b0bc824 */ /* 0x000fe200078e0a05 */
[----:B------:R-:W4:Y:S01]  /*5470*/  LDL R248, [R1+0x834] ;  /* 0x0008340001f87983 */ /* 0x000f220000100800 */
[C---:B------:R-:W-:Y:S01]  /*5480*/  IMAD R29, R5.reuse, R7, R29 ;  /* 0x00000007051d7224 */ /* 0x040fe200078e021d */
[----:B------:R-:W-:Y:S01]  /*5490*/  ISETP.GT.U32.AND P4, PT, R5, R33, PT ;  /* 0x000000210500720c */ /* 0x000fe20003f84070 */
[--C-:B------:R-:W-:Y:S01]  /*54a0*/  @!P3 IMAD.IADD R31, R31, 0x1, -R5.reuse ;  /* 0x000000011f1fb824 */ /* 0x100fe200078e0a05 */
[----:B--2---:R-:W2:Y:S02]  /*54b0*/  LDL R245, [R1+0x830] ;  /* 0x0008300001f57983 */ /* 0x004ea40000100800 */
[--C-:B------:R-:W-:Y:S01]  /*54c0*/  @!P2 IMAD.IADD R45, R45, 0x1, -R5.reuse ;  /* 0x000000012d2da824 */ /* 0x100fe200078e0a05 */
[C---:B------:R-:W-:Y:S01]  /*54d0*/  ISETP.GT.U32.AND P2, PT, R5.reuse, R39, PT ;  /* 0x000000270500720c */ /* 0x040fe20003f44070 */
[----:B------:R-:W2:Y:S01]  /*54e0*/  LDL R249, [R1+0x8c8] ;  /* 0x0008c80001f97983 */ /* 0x000ea20000100800 */
[----:B------:R-:W-:Y:S01]  /*54f0*/  @!P5 IMAD.IADD R8, R8, 0x1, -R5 ;  /* 0x000000010808d824 */ /* 0x000fe200078e0a05 */
[----:B------:R-:W-:-:S02]  /*5500*/  ISETP.GT.U32.AND P5, PT, R5, R21, PT ;  /* 0x000000150500720c */ /* 0x000fc40003fa4070 */
[----:B------:R-:W2:Y:S03]  /*5510*/  LDL R250, [R1+0x8d0] ;  /* 0x0008d00001fa7983 */ /* 0x000ea60000100800 */
[----:B------:R-:W-:Y:S01]  /*5520*/  @!P4 IMAD.IADD R33, R33, 0x1, -R5 ;  /* 0x000000012121c824 */ /* 0x000fe200078e0a05 */
[----:B------:R-:W2:Y:S04]  /*5530*/  LDL R251, [R1+0x8d8] ;  /* 0x0008d80001fb7983 */ /* 0x000ea80000100800 */
[----:B------:R-:W2:Y:S01]  /*5540*/  LDL R252, [R1+0x8dc] ;  /* 0x0008dc0001fc7983 */ /* 0x000ea20000100800 */
[-C--:B------:R-:W-:Y:S02]  /*5550*/  @!P2 IADD3 R39, R39, -R5.reuse, RZ ;  /* 0x800000052727a210 */ /* 0x080fe40007ffe0ff */
[----:B------:R-:W-:Y:S01]  /*5560*/  ISETP.GT.U32.AND P2, PT, R5, R26, PT ;  /* 0x0000001a0500720c */ /* 0x000fe20003f44070 */
[----:B------:R-:W2:Y:S01]  /*5570*/  LDL R154, [R1+0x8e0] ;  /* 0x0008e000019a7983 */ /* 0x000ea20000100800 */
[----:B------:R-:W-:-:S02]  /*5580*/  @!P5 IADD3 R21, R21, -R5, RZ ;  /* 0x800000051515d210 */ /* 0x000fc40007ffe0ff */
[C---:B------:R-:W-:Y:S01]  /*5590*/  ISETP.GT.U32.AND P5, PT, R5.reuse, R37, PT ;  /* 0x000000250500720c */ /* 0x040fe20003fa4070 */
[----:B------:R-:W2:Y:S08]  /*55a0*/  LDL R7, [R1+0x950] ;  /* 0x0009500001077983 */ /* 0x000eb00000100800 */
[----:B------:R-:W-:Y:S01]  /*55b0*/  @!P2 IMAD.IADD R26, R26, 0x1, -R5 ;  /* 0x000000011a1aa824 */ /* 0x000fe200078e0a05 */
[----:B------:R-:W-:-:S04]  /*55c0*/  ISETP.GT.U32.AND P2, PT, R5, R12, PT ;  /* 0x0000000c0500720c */ /* 0x000fc80003f44070 */
[----:B------:R-:W-:-:S09]  /*55d0*/  ISETP.GT.U32.AND P1, PT, R5, R26, PT ;  /* 0x0000001a0500720c */ /* 0x000fd20003f24070 */
[----:B------:R-:W-:Y:S01]  /*55e0*/  @!P2 IMAD.IADD R12, R12, 0x1, -R5 ;  /* 0x000000010c0ca824 */ /* 0x000fe200078e0a05 */
[----:B------:R-:W-:-:S03]  /*55f0*/  ISETP.GT.U32.AND P2, PT, R5, R24, PT ;  /* 0x000000180500720c */ /* 0x000fc60003f44070 */
[----:B------:R-:W-:Y:S02]  /*5600*/  @!P1 IADD3 R26, R26, -R5, RZ ;  /* 0x800000051a1a9210 */ /* 0x000fe40007ffe0ff */
[----:B------:R-:W-:-:S08]  /*5610*/  ISETP.GT.U32.AND P1, PT, R5, R14, PT ;  /* 0x0000000e0500720c */ /* 0x000fd00003f24070 */
[----:B------:R-:W-:Y:S01]  /*5620*/  @!P2 IMAD.IADD R24, R24, 0x1, -R5 ;  /* 0x000000011818a824 */ /* 0x000fe200078e0a05 */
[----:B------:R-:W-:-:S04]  /*5630*/  ISETP.GT.U32.AND P2, PT, R5, R12, PT ;  /* 0x0000000c0500720c */ /* 0x000fc80003f44070 */
[----:B------:R-:W-:Y:S01]  /*5640*/  @!P1 IMAD.IADD R14, R14, 0x1, -R5 ;  /* 0x000000010e0e9824 */ /* 0x000fe200078e0a05 */
[----:B------:R-:W-:-:S08]  /*5650*/  ISETP.GT.U32.AND P1, PT, R5, R15, PT ;  /* 0x0000000f0500720c */ /* 0x000fd00003f24070 */
[----:B------:R-:W-:Y:S01]  /*5660*/  @!P2 IMAD.IADD R12, R12, 0x1, -R5 ;  /* 0x000000010c0ca824 */ /* 0x000fe200078e0a05 */
[----:B------:R-:W-:-:S04]  /*5670*/  ISETP.GT.U32.AND P2, PT, R5, R17, PT ;  /* 0x000000110500720c */ /* 0x000fc80003f44070 */
[----:B------:R-:W-:Y:S01]  /*5680*/  @!P1 IMAD.IADD R15, R15, 0x1, -R5 ;  /* 0x000000010f0f9824 */ /* 0x000fe200078e0a05 */
[----:B------:R-:W-:-:S04]  /*5690*/  ISETP.GT.U32.AND P1, PT, R5, R29, PT ;  /* 0x0000001d0500720c */ /* 0x000fc80003f24070 */
[----:B------:R-:W-:-:S04]  /*56a0*/  ISETP.GT.U32.AND P4, PT, R5, R15, PT ;  /* 0x0000000f0500720c */ /* 0x000fc80003f84070 */
[----:B------:R-:W-:Y:S01]  /*56b0*/  @!P2 IMAD.IADD R17, R17, 0x1, -R5 ;  /* 0x000000011111a824 */ /* 0x000fe200078e0a05 */
[----:B------:R-:W-:-:S04]  /*56c0*/  ISETP.GT.U32.AND P2, PT, R5, R27, PT ;  /* 0x0000001b0500720c */ /* 0x000fc80003f44070 */
[----:B------:R-:W-:Y:S02]  /*56d0*/  @!P1 IADD3 R29, R29, -R5, RZ ;  /* 0x800000051d1d9210 */ /* 0x000fe40007ffe0ff */
[C---:B------:R-:W-:Y:S02]  /*56e0*/  ISETP.GT.U32.AND P1, PT, R5.reuse, R19, PT ;  /* 0x000000130500720c */ /* 0x040fe40003f24070 */
[----:B------:R-:W-:-:S05]  /*56f0*/  ISETP.GT.U32.AND P3, PT, R5, R17, PT ;  /* 0x000000110500720c */ /* 0x000fca0003f64070 */
[--C-:B------:R-:W-:Y:S01]  /*5700*/  @!P2 IMAD.IADD R27, R27, 0x1, -R5.reuse ;  /* 0x000000011b1ba824 */ /* 0x100fe200078e0a05 */
[----:B------:R-:W-:Y:S01]  /*5710*/  ISETP.GT.U32.AND P2, PT, R5, R21, PT ;  /* 0x000000150500720c */ /* 0x000fe20003f44070 */
[----:B------:R-:W-:Y:S01]  /*5720*/  @!P5 IMAD.IADD R37, R37, 0x1, -R5 ;  /* 0x000000012525d824 */ /* 0x000fe200078e0a05 */
[----:B------:R-:W-:-:S03]  /*5730*/  ISETP.GT.U32.AND P5, PT, R5, R33, PT ;  /* 0x000000210500720c */ /* 0x000fc60003fa4070 */
[--C-:B------:R-:W-:Y:S01]  /*5740*/  @!P1 IMAD.IADD R19, R19, 0x1, -R5.reuse ;  /* 0x0000000113139824 */ /* 0x100fe200078e0a05 */
[----:B------:R-:W-:Y:S01]  /*5750*/  ISETP.GT.U32.AND P1, PT, R5, R27, PT ;  /* 0x0000001b0500720c */ /* 0x000fe20003f24070 */
[----:B------:R-:W-:Y:S01]  /*5760*/  @!P4 IMAD.IADD R15, R15, 0x1, -R5 ;  /* 0x000000010f0fc824 */ /* 0x000fe200078e0a05 */
[----:B------:R-:W-:Y:S02]  /*5770*/  @!P3 IADD3 R17, R17, -R5, RZ ;  /* 0x800000051111b210 */ /* 0x000fe40007ffe0ff */
[----:B------:R-:W-:-:S03]  /*5780*/  ISETP.GT.U32.AND P3, PT, R5, R29, PT ;  /* 0x0000001d0500720c */ /* 0x000fc60003f64070 */
[--C-:B------:R-:W-:Y:S01]  /*5790*/  @!P2 IMAD.IADD R21, R21, 0x1, -R5.reuse ;  /* 0x000000011515a824 */ /* 0x100fe200078e0a05 */
[C---:B------:R-:W-:Y:S02]  /*57a0*/  ISETP.GT.U32.AND P2, PT, R5.reuse, R37, PT ;  /* 0x000000250500720c */ /* 0x040fe40003f44070 */
[----:B------:R-:W-:Y:S01]  /*57b0*/  ISETP.GT.U32.AND P4, PT, R5, R31, PT ;  /* 0x0000001f0500720c */ /* 0x000fe20003f84070 */
[--C-:B------:R-:W-:Y:S01]  /*57c0*/  @!P5 IMAD.IADD R33, R33, 0x1, -R5.reuse ;  /* 0x000000012121d824 */ /* 0x100fe200078e0a05 */
[----:B------:R-:W-:Y:S02]  /*57d0*/  LOP3.LUT R2, R2, 0x7c, RZ, 0xc0, !PT ;  /* 0x0000007c02027812 */ /* 0x000fe400078ec0ff */
[----:B------:R-:W-:Y:S02]  /*57e0*/  ISETP.GE.AND P5, PT, R0, RZ, PT ;  /* 0x000000ff0000720c */ /* 0x000fe40003fa6270 */
[----:B------:R-:W-:Y:S01]  /*57f0*/  @!P1 IADD3 R27, R27, -R5, RZ ;  /* 0x800000051b1b9210 */ /* 0x000fe20007ffe0ff */
[----:B------:R-:W-:Y:S01]  /*5800*/  @!P3 IMAD.IADD R29, R29, 0x1, -R5 ;  /* 0x000000011d1db824 */ /* 0x000fe200078e0a05 */
[----:B------:R-:W-:-:S02]  /*5810*/  ISETP.GE.AND P1, PT, R23, RZ, PT ;  /* 0x000000ff1700720c */ /* 0x000fc40003f26270 */
[----:B------:R-:W-:Y:S01]  /*5820*/  LEA R2, R6, R2, 0x9 ;  /* 0x0000000206027211 */ /* 0x000fe200078e48ff */
[--C-:B------:R-:W-:Y:S01]  /*5830*/  @!P2 IMAD.IADD R37, R37, 0x1, -R5.reuse ;  /* 0x000000012525a824 */ /* 0x100fe200078e0a05 */
[----:B------:R-:W2:Y:S01]  /*5840*/  LDL R23, [R1+0x914] ;  /* 0x0009140001177983 */ /* 0x000ea20000100800 */
[----:B------:R-:W-:Y:S02]  /*5850*/  @!P4 IMAD.IADD R31, R31, 0x1, -R5 ;  /* 0x000000011f1fc824 */ /* 0x000fe400078e0a05 */
[----:B------:R-:W-:Y:S02]  /*5860*/  IMAD R6, R247, R185, RZ ;  /* 0x000000b9f7067224 */ /* 0x000fe400078e02ff */
[----:B------:R-:W2:Y:S01]  /*5870*/  LDL R247, [R1+0x8f0] ;  /* 0x0008f00001f77983 */ /* 0x000ea20000100800 */
[----:B------:R-:W-:-:S03]  /*5880*/  @!P5 IADD3 R136, -R136, RZ, RZ ;  /* 0x000000ff8888d210 */ /* 0x000fc60007ffe1ff */
[----:B------:R-:W-:Y:S01]  /*5890*/  @!P1 IMAD.MOV R134, RZ, RZ, -R134 ;  /* 0x000000ffff869224 */ /* 0x000fe200078e0a86 */
[----:B---3--:R-:W-:Y:S02]  /*58a0*/  ISETP.GE.AND P2, PT, R246, RZ, PT ;  /* 0x000000fff600720c */ /* 0x008fe40003f46270 */
[----:B------:R-:W3:Y:S01]  /*58b0*/  LDL R246, [R1+0x8e8] ;  /* 0x0008e80001f67983 */ /* 0x000ee20000100800 */
[----:B----4-:R-:W-:-:S03]  /*58c0*/  ISETP.GE.AND P3, PT, R248, RZ, PT ;  /* 0x000000fff800720c */ /* 0x010fc60003f66270 */
[----:B------:R-:W4:Y:S01]  /*58d0*/  LDL R248, [R1+0x8f4] ;  /* 0x0008f40001f87983 */ /* 0x000f220000100800 */
[----:B--2---:R-:W-:-:S03]  /*58e0*/  ISETP.GE.AND P4, PT, R245, RZ, PT ;  /* 0x000000fff500720c */ /* 0x004fc60003f86270 */
[----:B------:R-:W2:Y:S01]  /*58f0*/  LDL R245, [R1+0x91c] ;  /* 0x00091c0001f57983 */ /* 0x000ea20000100800 */
[----:B------:R-:W-:Y:S02]  /*5900*/  ISETP.GE.AND P5, PT, R249, RZ, PT ;  /* 0x000000fff900720c */ /* 0x000fe40003fa6270 */
[----:B------:R-:W-:Y:S01]  /*5910*/  @!P2 IMAD.MOV R133, RZ, RZ, -R133 ;  /* 0x000000ffff85a224 */ /* 0x000fe200078e0a85 */
[----:B------:R-:W2:Y:S01]  /*5920*/  LDL R249, [R1+0x8f8] ;  /* 0x0008f80001f97983 */ /* 0x000ea20000100800 */
[----:B------:R-:W-:-:S03]  /*5930*/  ISETP.GE.AND P1, PT, R250, RZ, PT ;  /* 0x000000fffa00720c */ /* 0x000fc60003f26270 */
[----:B------:R-:W2:Y:S01]  /*5940*/  LDL R250, [R1+0x900] ;  /* 0x0009000001fa7983 */ /* 0x000ea20000100800 */
[----:B------:R-:W-:Y:S02]  /*5950*/  @!P3 IADD3 R132, -R132, RZ, RZ ;  /* 0x000000ff8484b210 */ /* 0x000fe40007ffe1ff */
[----:B------:R-:W-:Y:S01]  /*5960*/  ISETP.GE.AND P2, PT, R251, RZ, PT ;  /* 0x000000fffb00720c */ /* 0x000fe20003f46270 */
[----:B------:R-:W-:Y:S01]  /*5970*/  @!P4 IMAD.MOV R131, RZ, RZ, -R131 ;  /* 0x000000ffff83c224 */ /* 0x000fe200078e0a83 */
[----:B------:R-:W2:Y:S01]  /*5980*/  LDL R251, [R1+0x90c] ;  /* 0x00090c0001fb7983 */ /* 0x000ea20000100800 */
[----:B------:R-:W-:-:S03]  /*5990*/  ISETP.GE.AND P3, PT, R252, RZ, PT ;  /* 0x000000fffc00720c */ /* 0x000fc60003f66270 */
[----:B------:R-:W2:Y:S01]  /*59a0*/  LDL R252, [R1+0x908] ;  /* 0x0009080001fc7983 */ /* 0x000ea20000100800 */
[----:B------:R-:W-:-:S03]  /*59b0*/  ISETP.GE.AND P4, PT, R154, RZ, PT ;  /* 0x000000ff9a00720c */ /* 0x000fc60003f86270 */
[----:B------:R-:W2:Y:S01]  /*59c0*/  LDL R154, [R1+0x918] ;  /* 0x00091800019a7983 */ /* 0x000ea20000100800 */
[----:B------:R-:W-:Y:S02]  /*59d0*/  @!P5 IMAD.MOV R130, RZ, RZ, -R130 ;  /* 0x000000ffff82d224 */ /* 0x000fe400078e0a82 */
[----:B------:R-:W-:Y:S01]  /*59e0*/  @!P1 IMAD.MOV R129, RZ, RZ, -R129 ;  /* 0x000000ffff819224 */ /* 0x000fe200078e0a81 */
[----:B------:R-:W-:Y:S02]  /*59f0*/  @!P2 IADD3 R128, -R128, RZ, RZ ;  /* 0x000000ff8080a210 */ /* 0x000fe40007ffe1ff */
[----:B------:R-:W-:-:S04]  /*5a00*/  @!P3 IMAD.MOV R127, RZ, RZ, -R127 ;  /* 0x000000ffff7fb224 */ /* 0x000fc800078e0a7f */
[----:B------:R-:W-:Y:S01]  /*5a10*/  @!P4 IMAD.MOV R126, RZ, RZ, -R126 ;  /* 0x000000ffff7ec224 */ /* 0x000fe200078e0a7e */
[----:B------:R-:W-:Y:S02]  /*5a20*/  ISETP.GE.AND P1, PT, R247, RZ, PT ;  /* 0x000000fff700720c */ /* 0x000fe40003f26270 */
[----:B------:R-:W2:Y:S11]  /*5a30*/  LDL R247, [R1+0x928] ;  /* 0x0009280001f77983 */ /* 0x000eb60000100800 */
[----:B------:R-:W-:-:S02]  /*5a40*/  @!P1 IADD3 R124, -R124, RZ, RZ ;  /* 0x000000ff7c7c9210 */ /* 0x000fc40007ffe1ff */
[----:B---3--:R-:W-:Y:S02]  /*5a50*/  ISETP.GE.AND P5, PT, R246, RZ, PT ;  /* 0x000000fff600720c */ /* 0x008fe40003fa6270 */
[----:B------:R-:W3:Y:S01]  /*5a60*/  LDL R246, [R1+0x920] ;  /* 0x0009200001f67983 */ /* 0x000ee20000100800 */
[----:B----4-:R-:W-:-:S03]  /*5a70*/  ISETP.GE.AND P2, PT, R248, RZ, PT ;  /* 0x000000fff800720c */ /* 0x010fc60003f46270 */
[----:B------:R-:W4:Y:S01]  /*5a80*/  LDL R248, [R1+0x924] ;  /* 0x0009240001f87983 */ /* 0x000f220000100800 */
[----:B--2---:R-:W-:-:S06]  /*5a90*/  ISETP.GE.AND P3, PT, R249, RZ, PT ;  /* 0x000000fff900720c */ /* 0x004fcc0003f66270 */
[----:B------:R-:W-:Y:S01]  /*5aa0*/  @!P5 IMAD.MOV R125, RZ, RZ, -R125 ;  /* 0x000000ffff7dd224 */ /* 0x000fe200078e0a7d */
[----:B------:R-:W2:Y:S01]  /*5ab0*/  LDL R249, [R1+0x930] ;  /* 0x0009300001f97983 */ /* 0x000ea20000100800 */
[----:B------:R-:W-:Y:S01]  /*5ac0*/  ISETP.GE.AND P4, PT, R250, RZ, PT ;  /* 0x000000fffa00720c */ /* 0x000fe20003f86270 */
[----:B------:R-:W-:Y:S02]  /*5ad0*/  @!P2 IMAD.MOV R123, RZ, RZ, -R123 ;  /* 0x000000ffff7ba224 */ /* 0x000fe400078e0a7b */
[----:B------:R-:W2:Y:S01]  /*5ae0*/  LDL R250, [R1+0x938] ;  /* 0x0009380001fa7983 */ /* 0x000ea20000100800 */
[----:B------:R-:W-:-:S03]  /*5af0*/  ISETP.GE.AND P5, PT, R251, RZ, PT ;  /* 0x000000fffb00720c */ /* 0x000fc60003fa6270 */
[----:B------:R-:W2:Y:S01]  /*5b00*/  LDL R251, [R1+0x940] ;  /* 0x0009400001fb7983 */ /* 0x000ea20000100800 */
[----:B------:R-:W-:-:S03]  /*5b10*/  ISETP.GE.AND P1, PT, R252, RZ, PT ;  /* 0x000000fffc00720c */ /* 0x000fc60003f26270 */
[----:B------:R-:W2:Y:S01]  /*5b20*/  LDL R252, [R1+0x93c] ;  /* 0x00093c0001fc7983 */ /* 0x000ea20000100800 */
[----:B------:R-:W-:-:S03]  /*5b30*/  ISETP.GE.AND P2, PT, R154, RZ, PT ;  /* 0x000000ff9a00720c */ /* 0x000fc60003f46270 */
[----:B------:R-:W2:Y:S01]  /*5b40*/  LDL R154, [R1+0x948] ;  /* 0x00094800019a7983 */ /* 0x000ea20000100800 */
[----:B------:R-:W-:Y:S01]  /*5b50*/  @!P3 IMAD.MOV R122, RZ, RZ, -R122 ;  /* 0x000000ffff7ab224 */ /* 0x000fe200078e0a7a */
[----:B------:R-:W-:Y:S01]  /*5b60*/  ISETP.GE.AND P3, PT, R23, RZ, PT ;  /* 0x000000ff1700720c */ /* 0x000fe20003f66270 */
[----:B------:R-:W-:Y:S01]  /*5b70*/  @!P4 IMAD.MOV R121, RZ, RZ, -R121 ;  /* 0x000000ffff79c224 */ /* 0x000fe200078e0a79 */
[----:B------:R-:W-:Y:S01]  /*5b80*/  ISETP.GE.AND P4, PT, R245, RZ, PT ;  /* 0x000000fff500720c */ /* 0x000fe20003f86270 */
[----:B------:R-:W2:Y:S01]  /*5b90*/  LDL R23, [R1+0x958] ;  /* 0x0009580001177983 */ /* 0x000ea20000100800 */
[----:B------:R-:W-:Y:S01]  /*5ba0*/  @!P5 IADD3 R120, -R120, RZ, RZ ;  /* 0x000000ff7878d210 */ /* 0x000fe20007ffe1ff */
[----:B------:R-:W-:Y:S02]  /*5bb0*/  @!P1 IMAD.MOV R119, RZ, RZ, -R119 ;  /* 0x000000ffff779224 */ /* 0x000fe400078e0a77 */
[----:B------:R-:W2:Y:S01]  /*5bc0*/  LDL.LU R245, [R1+0xafc] ;  /* 0x000afc0001f57983 */ /* 0x000ea20000300800 */
[----:B------:R-:W-:-:S05]  /*5bd0*/  @!P2 IMAD.MOV R118, RZ, RZ, -R118 ;  /* 0x000000ffff76a224 */ /* 0x000fca00078e0a76 */
[----:B------:R-:W-:Y:S02]  /*5be0*/  @!P3 IMAD.MOV R117, RZ, RZ, -R117 ;  /* 0x000000ffff75b224 */ /* 0x000fe400078e0a75 */
[----:B------:R-:W-:Y:S02]  /*5bf0*/  @!P4 IADD3 R116, -R116, RZ, RZ ;  /* 0x000000ff7474c210 */ /* 0x000fe40007ffe1ff */
[----:B------:R-:W-:-:S13]  /*5c00*/  ISETP.GE.AND P1, PT, R247, RZ, PT ;  /* 0x000000fff700720c */ /* 0x000fda0003f26270 */
[----:B------:R-:W-:Y:S01]  /*5c10*/  @!P1 IMAD.MOV R114, RZ, RZ, -R114 ;  /* 0x000000ffff729224 */ /* 0x000fe200078e0a72 */
[----:B---3--:R-:W-:Y:S02]  /*5c20*/  ISETP.GE.AND P5, PT, R246, RZ, PT ;  /* 0x000000fff600720c */ /* 0x008fe40003fa6270 */
[----:B------:R-:W3:Y:S01]  /*5c30*/  LDL.LU R246, [R1+0xaf8] ;  /* 0x000af80001f67983 */ /* 0x000ee20000300800 */
[----:B----4-:R-:W-:-:S03]  /*5c40*/  ISETP.GE.AND P2, PT, R248, RZ, PT ;  /* 0x000000fff800720c */ /* 0x010fc60003f46270 */
[----:B------:R-:W4:Y:S04]  /*5c50*/  LDL.LU R247, [R1+0xaf4] ;  /* 0x000af40001f77983 */ /* 0x000f280000300800 */
[----:B------:R-:W3:Y:S01]  /*5c60*/  LDL.LU R248, [R1+0xaf0] ;  /* 0x000af00001f87983 */ /* 0x000ee20000300800 */
[----:B--2---:R-:W-:Y:S02]  /*5c70*/  ISETP.GE.AND P3, PT, R249, RZ, PT ;  /* 0x000000fff900720c */ /* 0x004fe40003f66270 */
[----:B------:R-:W-:Y:S01]  /*5c80*/  @!P5 IMAD.MOV R115, RZ, RZ, -R115 ;  /* 0x000000ffff73d224 */ /* 0x000fe200078e0a73 */
[----:B------:R-:W2:Y:S01]  /*5c90*/  LDL.LU R249, [R1+0xaec] ;  /* 0x000aec0001f97983 */ /* 0x000ea20000300800 */
[----:B------:R-:W-:Y:S01]  /*5ca0*/  ISETP.GE.AND P4, PT, R250, RZ, PT ;  /* 0x000000fffa00720c */ /* 0x000fe20003f86270 */
[----:B------:R-:W-:-:S02]  /*5cb0*/  @!P2 IMAD.MOV R113, RZ, RZ, -R113 ;  /* 0x000000ffff71a224 */ /* 0x000fc400078e0a71 */
[----:B------:R-:W4:Y:S01]  /*5cc0*/  LDL.LU R250, [R1+0xae8] ;  /* 0x000ae80001fa7983 */ /* 0x000f220000300800 */
[----:B------:R-:W-:-:S03]  /*5cd0*/  ISETP.GE.AND P5, PT, R251, RZ, PT ;  /* 0x000000fffb00720c */ /* 0x000fc60003fa6270 */
[----:B------:R-:W3:Y:S01]  /*5ce0*/  LDL.LU R251, [R1+0xae4] ;  /* 0x000ae40001fb7983 */ /* 0x000ee20000300800 */
[----:B------:R-:W-:-:S03]  /*5cf0*/  ISETP.GE.AND P1, PT, R252, RZ, PT ;  /* 0x000000fffc00720c */ /* 0x000fc60003f26270 */
[----:B------:R-:W2:Y:S01]  /*5d00*/  LDL.LU R252, [R1+0xae0] ;  /* 0x000ae00001fc7983 */ /* 0x000ea20000300800 */
[----:B------:R-:W-:-:S03]  /*5d10*/  ISETP.GE.AND P2, PT, R154, RZ, PT ;  /* 0x000000ff9a00720c */ /* 0x000fc60003f46270 */
[----:B------:R-:W4:Y:S02]  /*5d20*/  LDL.LU R154, [R1+0xadc] ;  /* 0x000adc00019a7983 */ /* 0x000f240000300800 */
[----:B------:R-:W-:Y:S01]  /*5d30*/  @!P5 IMAD.MOV R110, RZ, RZ, -R110 ;  /* 0x000000ffff6ed224 */ /* 0x000fe200078e0a6e */
[----:B------:R-:W-:Y:S01]  /*5d40*/  @!P3 IADD3 R112, -R112, RZ, RZ ;  /* 0x000000ff7070b210 */ /* 0x000fe20007ffe1ff */
[----:B------:R-:W-:Y:S01]  /*5d50*/  @!P4 IMAD.MOV R111, RZ, RZ, -R111 ;  /* 0x000000ffff6fc224 */ /* 0x000fe200078e0a6f */
[----:B------:R-:W-:Y:S01]  /*5d60*/  ISETP.GE.AND P4, PT, R23, RZ, PT ;  /* 0x000000ff1700720c */ /* 0x000fe20003f86270 */
[----:B------:R-:W-:Y:S01]  /*5d70*/  @!P1 IMAD.MOV R109, RZ, RZ, -R109 ;  /* 0x000000ffff6d9224 */ /* 0x000fe200078e0a6d */
[----:B------:R-:W-:-:S03]  /*5d80*/  ISETP.GE.AND P3, PT, R7, RZ, PT ;  /* 0x000000ff0700720c */ /* 0x000fc60003f66270 */
[----:B------:R-:W-:-:S08]  /*5d90*/  @!P2 IADD3 R108, -R108, RZ, RZ ;  /* 0x000000ff6c6ca210 */ /* 0x000fd00007ffe1ff */
[----:B------:R-:W-:Y:S02]  /*5da0*/  @!P4 IMAD.MOV R106, RZ, RZ, -R106 ;  /* 0x000000ffff6ac224 */ /* 0x000fe400078e0a6a */
[----:B------:R-:W-:Y:S01]  /*5db0*/  @!P3 IMAD.MOV R107, RZ, RZ, -R107 ;  /* 0x000000ffff6bb224 */ /* 0x000fe200078e0a6b */
[----:B------:R-:W-:Y:S02]  /*5dc0*/  ISETP.GT.U32.AND P0, PT, R5, R35, PT ;  /* 0x000000230500720c */ /* 0x000fe40003f04070 */
[----:B----4-:R-:W-:Y:S02]  /*5dd0*/  ISETP.GE.AND P5, PT, R154, RZ, PT ;  /* 0x000000ff9a00720c */ /* 0x010fe40003fa6270 */
[----:B------:R-:W4:Y:S01]  /*5de0*/  LDL.LU R154, [R1+0xad8] ;  /* 0x000ad800019a7983 */ /* 0x000f220000300800 */
[----:B--2---:R-:W-:Y:S02]  /*5df0*/  ISETP.GE.AND P1, PT, R252, RZ, PT ;  /* 0x000000fffc00720c */ /* 0x004fe40003f26270 */
[----:B---3--:R-:W-:-:S02]  /*5e00*/  ISETP.GE.AND P2, PT, R251, RZ, PT ;  /* 0x000000fffb00720c */ /* 0x008fc40003f46270 */
[----:B------:R-:W-:Y:S02]  /*5e10*/  ISETP.GE.AND P4, PT, R249, RZ, PT ;  /* 0x000000fff900720c */ /* 0x000fe40003f86270 */
[----:B------:R-:W-:-:S04]  /*5e20*/  ISETP.GE.AND P3, PT, R250, RZ, PT ;  /* 0x000000fffa00720c */ /* 0x000fc80003f66270 */
[----:B------:R-:W-:Y:S01]  /*5e30*/  @!P5 IMAD.MOV R105, RZ, RZ, -R105 ;  /* 0x000000ffff69d224 */ /* 0x000fe200078e0a69 */
[----:B------:R-:W-:Y:S02]  /*5e40*/  ISETP.GE.AND P5, PT, R248, RZ, PT ;  /* 0x000000fff800720c */ /* 0x000fe40003fa6270 */
[----:B------:R-:W-:Y:S02]  /*5e50*/  @!P1 IADD3 R104, -R104, RZ, RZ ;  /* 0x000000ff68689210 */ /* 0x000fe40007ffe1ff */
[----:B------:R-:W-:Y:S01]  /*5e60*/  ISETP.GE.AND P1, PT, R247, RZ, PT ;  /* 0x000000fff700720c */ /* 0x000fe20003f26270 */
[----:B------:R-:W-:Y:S01]  /*5e70*/  @!P2 IMAD.MOV R103, RZ, RZ, -R103 ;  /* 0x000000ffff67a224 */ /* 0x000fe200078e0a67 */
[----:B------:R-:W-:Y:S01]  /*5e80*/  ISETP.GE.AND P2, PT, R246, RZ, PT ;  /* 0x000000fff600720c */ /* 0x000fe20003f46270 */
[----:B------:R-:W-:Y:S01]  /*5e90*/  @!P4 IMAD.MOV R101, RZ, RZ, -R101 ;  /* 0x000000ffff65c224 */ /* 0x000fe200078e0a65 */
[----:B------:R-:W-:Y:S01]  /*5ea0*/  ISETP.GE.AND P4, PT, R244, RZ, PT ;  /* 0x000000fff400720c */ /* 0x000fe20003f86270 */
[----:B------:R-:W-:Y:S01]  /*5eb0*/  @!P3 IMAD.MOV R102, RZ, RZ, -R102 ;  /* 0x000000ffff66b224 */ /* 0x000fe200078e0a66 */
[----:B------:R-:W-:-:S03]  /*5ec0*/  ISETP.GE.AND P3, PT, R245, RZ, PT ;  /* 0x000000fff500720c */ /* 0x000fc60003f66270 */
[----:B------:R-:W-:Y:S02]  /*5ed0*/  @!P5 IADD3 R100, -R100, RZ, RZ ;  /* 0x000000ff6464d210 */ /* 0x000fe40007ffe1ff */
[----:B------:R-:W-:Y:S02]  /*5ee0*/  ISETP.GE.AND P5, PT, R243, RZ, PT ;  /* 0x000000fff300720c */ /* 0x000fe40003fa6270 */
[----:B------:R-:W-:Y:S01]  /*5ef0*/  @!P1 IMAD.MOV R99, RZ, RZ, -R99 ;  /* 0x000000ffff639224 */ /* 0x000fe200078e0a63 */
[----:B------:R-:W-:Y:S01]  /*5f00*/  ISETP.GE.AND P1, PT, R242, RZ, PT ;  /* 0x000000fff200720c */ /* 0x000fe20003f26270 */
[----:B------:R-:W-:Y:S01]  /*5f10*/  @!P2 IMAD.MOV R98, RZ, RZ, -R98 ;  /* 0x000000ffff62a224 */ /* 0x000fe200078e0a62 */
[----:B------:R-:W-:Y:S02]  /*5f20*/  ISETP.GE.AND P2, PT, R241, RZ, PT ;  /* 0x000000fff100720c */ /* 0x000fe40003f46270 */
[----:B------:R-:W-:Y:S01]  /*5f30*/  @!P4 IADD3 R96, -R96, RZ, RZ ;  /* 0x000000ff6060c210 */ /* 0x000fe20007ffe1ff */
[----:B------:R-:W-:Y:S01]  /*5f40*/  @!P3 IMAD.MOV R97, RZ, RZ, -R97 ;  /* 0x000000ffff61b224 */ /* 0x000fe200078e0a61 */
[----:B------:R-:W-:-:S02]  /*5f50*/  ISETP.GE.AND P4, PT, R239, RZ, PT ;  /* 0x000000ffef00720c */ /* 0x000fc40003f86270 */
[----:B------:R-:W-:Y:S02]  /*5f60*/  ISETP.GE.AND P3, PT, R240, RZ, PT ;  /* 0x000000fff000720c */ /* 0x000fe40003f66270 */
[----:B------:R-:W-:Y:S01]  /*5f70*/  @!P5 IMAD.MOV R95, RZ, RZ, -R95 ;  /* 0x000000ffff5fd224 */ /* 0x000fe200078e0a5f */
[----:B------:R-:W-:Y:S02]  /*5f80*/  ISETP.GE.AND P5, PT, R238, RZ, PT ;  /* 0x000000ffee00720c */ /* 0x000fe40003fa6270 */
[----:B------:R-:W-:Y:S01]  /*5f90*/  @!P1 IMAD.MOV R94, RZ, RZ, -R94 ;  /* 0x000000ffff5e9224 */ /* 0x000fe200078e0a5e */
[----:B------:R-:W-:Y:S01]  /*5fa0*/  ISETP.GE.AND P1, PT, R237, RZ, PT ;  /* 0x000000ffed00720c */ /* 0x000fe20003f26270 */
[----:B------:R-:W-:Y:S01]  /*5fb0*/  @!P2 IMAD.MOV R93, RZ, RZ, -R93 ;  /* 0x000000ffff5da224 */ /* 0x000fe200078e0a5d */
[----:B------:R-:W-:-:S03]  /*5fc0*/  ISETP.GE.AND P2, PT, R236, RZ, PT ;  /* 0x000000ffec00720c */ /* 0x000fc60003f46270 */
[----:B------:R-:W-:Y:S01]  /*5fd0*/  @!P4 IMAD.MOV R91, RZ, RZ, -R91 ;  /* 0x000000ffff5bc224 */ /* 0x000fe200078e0a5b */
[----:B------:R-:W-:Y:S02]  /*5fe0*/  ISETP.GE.AND P4, PT, R234, RZ, PT ;  /* 0x000000ffea00720c */ /* 0x000fe40003f86270 */
[----:B------:R-:W-:Y:S02]  /*5ff0*/  @!P3 IADD3 R92, -R92, RZ, RZ ;  /* 0x000000ff5c5cb210 */ /* 0x000fe40007ffe1ff */
[----:B------:R-:W-:Y:S01]  /*6000*/  @!P5 IMAD.MOV R90, RZ, RZ, -R90 ;  /* 0x000000ffff5ad224 */ /* 0x000fe200078e0a5a */
[----:B------:R-:W-:Y:S02]  /*6010*/  ISETP.GE.AND P5, PT, R233, RZ, PT ;  /* 0x000000ffe900720c */ /* 0x000fe40003fa6270 */
[----:B------:R-:W-:Y:S01]  /*6020*/  @!P1 IMAD.MOV R89, RZ, RZ, -R89 ;  /* 0x000000ffff599224 */ /* 0x000fe200078e0a59 */
[----:B------:R-:W-:Y:S02]  /*6030*/  ISETP.GE.AND P3, PT, R235, RZ, PT ;  /* 0x000000ffeb00720c */ /* 0x000fe40003f66270 */
[----:B------:R-:W-:-:S02]  /*6040*/  ISETP.GE.AND P1, PT, R232, RZ, PT ;  /* 0x000000ffe800720c */ /* 0x000fc40003f26270 */
[----:B------:R-:W-:Y:S01]  /*6050*/  @!P2 IADD3 R88, -R88, RZ, RZ ;  /* 0x000000ff5858a210 */ /* 0x000fe20007ffe1ff */
[----:B------:R-:W-:Y:S01]  /*6060*/  @!P4 IMAD.MOV R86, RZ, RZ, -R86 ;  /* 0x000000ffff56c224 */ /* 0x000fe200078e0a56 */
[----:B------:R-:W-:Y:S02]  /*6070*/  ISETP.GE.AND P2, PT, R231, RZ, PT ;  /* 0x000000ffe700720c */ /* 0x000fe40003f46270 */
[----:B------:R-:W-:Y:S02]  /*6080*/  ISETP.GE.AND P4, PT, R229, RZ, PT ;  /* 0x000000ffe500720c */ /* 0x000fe40003f86270 */
[----:B------:R-:W-:Y:S01]  /*6090*/  @!P5 IMAD.MOV R85, RZ, RZ, -R85 ;  /* 0x000000ffff55d224 */ /* 0x000fe200078e0a55 */
[----:B------:R-:W-:Y:S02]  /*60a0*/  ISETP.GE.AND P5, PT, R228, RZ, PT ;  /* 0x000000ffe400720c */ /* 0x000fe40003fa6270 */
[----:B------:R-:W-:Y:S01]  /*60b0*/  @!P3 IMAD.MOV R87, RZ, RZ, -R87 ;  /* 0x000000ffff57b224 */ /* 0x000fe200078e0a57 */
[----:B------:R-:W-:-:S02]  /*60c0*/  ISETP.GE.AND P3, PT, R230, RZ, PT ;  /* 0x000000ffe600720c */ /* 0x000fc40003f66270 */
[----:B------:R-:W-:Y:S02]  /*60d0*/  @!P1 IADD3 R84, -R84, RZ, RZ ;  /* 0x000000ff54549210 */ /* 0x000fe40007ffe1ff */
[----:B------:R-:W-:Y:S01]  /*60e0*/  ISETP.GE.AND P1, PT, R227, RZ, PT ;  /* 0x000000ffe300720c */ /* 0x000fe20003f26270 */
[----:B------:R-:W-:Y:S01]  /*60f0*/  @!P2 IMAD.MOV R83, RZ, RZ, -R83 ;  /* 0x000000ffff53a224 */ /* 0x000fe200078e0a53 */
[----:B------:R-:W-:Y:S01]  /*6100*/  ISETP.GE.AND P2, PT, R226, RZ, PT ;  /* 0x000000ffe200720c */ /* 0x000fe20003f46270 */
[----:B------:R-:W-:Y:S01]  /*6110*/  @!P4 IMAD.MOV R81, RZ, RZ, -R81 ;  /* 0x000000ffff51c224 */ /* 0x000fe200078e0a51 */
[----:B------:R-:W-:Y:S02]  /*6120*/  ISETP.GE.AND P4, PT, R224, RZ, PT ;  /* 0x000000ffe000720c */ /* 0x000fe40003f86270 */
[----:B------:R-:W-:Y:S02]  /*6130*/  @!P5 IADD3 R80, -R80, RZ, RZ ;  /* 0x000000ff5050d210 */ /* 0x000fe40007ffe1ff */
[----:B------:R-:W-:Y:S01]  /*6140*/  ISETP.GE.AND P5, PT, R223, RZ, PT ;  /* 0x000000ffdf00720c */ /* 0x000fe20003fa6270 */
[----:B------:R-:W-:Y:S01]  /*6150*/  @!P3 IMAD.MOV R82, RZ, RZ, -R82 ;  /* 0x000000ffff52b224 */ /* 0x000fe200078e0a52 */
[----:B------:R-:W-:-:S03]  /*6160*/  ISETP.GE.AND P3, PT, R225, RZ, PT ;  /* 0x000000ffe100720c */ /* 0x000fc60003f66270 */
[----:B------:R-:W-:Y:S01]  /*6170*/  @!P1 IMAD.MOV R79, RZ, RZ, -R79 ;  /* 0x000000ffff4f9224 */ /* 0x000fe200078e0a4f */
[----:B------:R-:W-:Y:S01]  /*6180*/  ISETP.GE.AND P1, PT, R222, RZ, PT ;  /* 0x000000ffde00720c */ /* 0x000fe20003f26270 */
[----:B------:R-:W-:Y:S01]  /*6190*/  @!P2 IMAD.MOV R78, RZ, RZ, -R78 ;  /* 0x000000ffff4ea224 */ /* 0x000fe200078e0a4e */
[----:B------:R-:W-:Y:S02]  /*61a0*/  ISETP.GE.AND P2, PT, R221, RZ, PT ;  /* 0x000000ffdd00720c */ /* 0x000fe40003f46270 */
[----:B------:R-:W-:Y:S02]  /*61b0*/  @!P4 IADD3 R76, -R76, RZ, RZ ;  /* 0x000000ff4c4cc210 */ /* 0x000fe40007ffe1ff */
[----:B------:R-:W-:Y:S01]  /*61c0*/  ISETP.GE.AND P4, PT, R219, RZ, PT ;  /* 0x000000ffdb00720c */ /* 0x000fe20003f86270 */
[----:B------:R-:W-:Y:S01]  /*61d0*/  @!P5 IMAD.MOV R75, RZ, RZ, -R75 ;  /* 0x000000ffff4bd224 */ /* 0x000fe200078e0a4b */
[----:B------:R-:W-:Y:S01]  /*61e0*/  ISETP.GE.AND P5, PT, R218, RZ, PT ;  /* 0x000000ffda00720c */ /* 0x000fe20003fa6270 */
[----:B------:R-:W-:Y:S01]  /*61f0*/  @!P3 IMAD.MOV R77, RZ, RZ, -R77 ;  /* 0x000000ffff4db224 */ /* 0x000fe200078e0a4d */
[----:B------:R-:W-:-:S03]  /*6200*/  ISETP.GE.AND P3, PT, R220, RZ, PT ;  /* 0x000000ffdc00720c */ /* 0x000fc60003f66270 */
[----:B------:R-:W-:Y:S01]  /*6210*/  @!P1 IMAD.MOV R74, RZ, RZ, -R74 ;  /* 0x000000ffff4a9224 */ /* 0x000fe200078e0a4a */
        /* <DEDUP_REMOVED lines=10> */
[----:B------:R-:W-:Y:S02]  /*62c0*/  ISETP.GE.AND P1, PT, R212, RZ, PT ;  /* 0x000000ffd400720c */ /* 0x000fe40003f26270 */
[----:B------:R-:W-:-:S02]  /*62d0*/  @!P2 IADD3 R68, -R68, RZ, RZ ;  /* 0x000000ff4444a210 */ /* 0x000fc40007ffe1ff */
[----:B------:R-:W-:Y:S01]  /*62e0*/  ISETP.GE.AND P2, PT, R211, RZ, PT ;  /* 0x000000ffd300720c */ /* 0x000fe20003f46270 */
[----:B------:R-:W-:Y:S01]  /*62f0*/  @!P4 IMAD.MOV R66, RZ, RZ, -R66 ;  /* 0x000000ffff42c224 */ /* 0x000fe200078e0a42 */
[----:B------:R-:W-:Y:S01]  /*6300*/  ISETP.GE.AND P4, PT, R209, RZ, PT ;  /* 0x000000ffd100720c */ /* 0x000fe20003f86270 */
[----:B------:R-:W-:Y:S01]  /*6310*/  @!P5 IMAD.MOV R65, RZ, RZ, -R65 ;  /* 0x000000ffff41d224 */ /* 0x000fe200078e0a41 */
[----:B------:R-:W-:-:S03]  /*6320*/  ISETP.GE.AND P5, PT, R208, RZ, PT ;  /* 0x000000ffd000720c */ /* 0x000fc60003fa6270 */
[----:B------:R-:W-:Y:S01]  /*6330*/  @!P3 IMAD.MOV R67, RZ, RZ, -R67 ;  /* 0x000000ffff43b224 */ /* 0x000fe200078e0a43 */
[----:B------:R-:W-:Y:S02]  /*6340*/  ISETP.GE.AND P3, PT, R210, RZ, PT ;  /* 0x000000ffd200720c */ /* 0x000fe40003f66270 */
[----:B------:R-:W-:Y:S02]  /*6350*/  @!P1 IADD3 R64, -R64, RZ, RZ ;  /* 0x000000ff40409210 */ /* 0x000fe40007ffe1ff */
[----:B------:R-:W-:Y:S01]  /*6360*/  ISETP.GE.AND P1, PT, R207, RZ, PT ;  /* 0x000000ffcf00720c */ /* 0x000fe20003f26270 */
[----:B------:R-:W-:Y:S01]  /*6370*/  @!P2 IMAD.MOV R63, RZ, RZ, -R63 ;  /* 0x000000ffff3fa224 */ /* 0x000fe200078e0a3f */
[----:B------:R-:W-:Y:S01]  /*6380*/  ISETP.GE.AND P2, PT, R206, RZ, PT ;  /* 0x000000ffce00720c */ /* 0x000fe20003f46270 */
[----:B------:R-:W-:Y:S01]  /*6390*/  @!P4 IMAD.MOV R61, RZ, RZ, -R61 ;  /* 0x000000ffff3dc224 */ /* 0x000fe200078e0a3d */
[----:B------:R-:W-:Y:S02]  /*63a0*/  ISETP.GE.AND P4, PT, R204, RZ, PT ;  /* 0x000000ffcc00720c */ /* 0x000fe40003f86270 */
[----:B------:R-:W-:-:S02]  /*63b0*/  @!P5 IADD3 R60, -R60, RZ, RZ ;  /* 0x000000ff3c3cd210 */ /* 0x000fc40007ffe1ff */
        /* <DEDUP_REMOVED lines=85> */
[----:B------:R-:W-:Y:S01]  /*6910*/  @!P0 IMAD.IADD R35, R35, 0x1, -R5 ;  /* 0x0000000123238824 */ /* 0x000fe200078e0a05 */
[----:B------:R-:W-:Y:S01]  /*6920*/  ISETP.GT.U32.AND P0, PT, R4, R3, PT ;  /* 0x000000030400720c */ /* 0x000fe20003f04070 */
[----:B------:R-:W-:Y:S01]  /*6930*/  @!P2 IMAD.MOV R17, RZ, RZ, -R17 ;  /* 0x000000ffff11a224 */ /* 0x000fe200078e0a11 */
[----:B------:R-:W-:Y:S02]  /*6940*/  @!P4 IADD3 R21, -R21, RZ, RZ ;  /* 0x000000ff1515c210 */ /* 0x000fe40007ffe1ff */
[----:B------:R-:W-:Y:S01]  /*6950*/  ISETP.GE.AND P2, PT, R159, RZ, PT ;  /* 0x000000ff9f00720c */ /* 0x000fe20003f46270 */
[----:B------:R-:W-:Y:S01]  /*6960*/  @!P5 IMAD.MOV R35, RZ, RZ, -R35 ;  /* 0x000000ffff23d224 */ /* 0x000fe200078e0a23 */
[----:B------:R-:W-:Y:S01]  /*6970*/  ISETP.GE.AND P4, PT, R157, RZ, PT ;  /* 0x000000ff9d00720c */ /* 0x000fe20003f86270 */
[----:B------:R-:W-:Y:S01]  /*6980*/  @!P3 IMAD.MOV R19, RZ, RZ, -R19 ;  /* 0x000000ffff13b224 */ /* 0x000fe200078e0a13 */
[----:B------:R-:W-:-:S02]  /*6990*/  ISETP.GE.AND P5, PT, R156, RZ, PT ;  /* 0x000000ff9c00720c */ /* 0x000fc40003fa6270 */
[----:B------:R-:W-:Y:S01]  /*69a0*/  ISETP.GE.AND P3, PT, R158, RZ, PT ;  /* 0x000000ff9e00720c */ /* 0x000fe20003f66270 */
[----:B------:R-:W-:Y:S01]  /*69b0*/  @!P1 IMAD.MOV R33, RZ, RZ, -R33 ;  /* 0x000000ffff219224 */ /* 0x000fe200078e0a21 */
[----:B------:R-:W-:Y:S01]  /*69c0*/  ISETP.GE.AND P1, PT, R155, RZ, PT ;  /* 0x000000ff9b00720c */ /* 0x000fe20003f26270 */
[----:B------:R-:W-:Y:S01]  /*69d0*/  @!P0 IMAD.IADD R3, R3, 0x1, -R4 ;  /* 0x0000000103038824 */ /* 0x000fe200078e0a04 */
[----:B------:R-:W-:Y:S01]  /*69e0*/  ISETP.NE.AND P0, PT, R153, RZ, PT ;  /* 0x000000ff9900720c */ /* 0x000fe20003f05270 */
[----:B------:R-:W-:Y:S01]  /*69f0*/  @!P6 IMAD.MOV R135, RZ, RZ, -R135 ;  /* 0x000000ffff87e224 */ /* 0x000fe200078e0a87 */
[----:B------:R-:W-:Y:S01]  /*6a00*/  LOP3.LUT R23, RZ, R153, RZ, 0x33, !PT ;  /* 0x00000099ff177212 */ /* 0x000fe200078e33ff */
[----:B------:R-:W-:Y:S02]  /*6a10*/  @!P2 IMAD.MOV R31, RZ, RZ, -R31 ;  /* 0x000000ffff1fa224 */ /* 0x000fe400078e0a1f */
[----:B------:R-:W-:Y:S02]  /*6a20*/  @!P4 IMAD.MOV R27, RZ, RZ, -R27 ;  /* 0x000000ffff1bc224 */ /* 0x000fe400078e0a1b */
[----:B------:R-:W-:Y:S01]  /*6a30*/  @!P5 IMAD.MOV R25, RZ, RZ, -R25 ;  /* 0x000000ffff19d224 */ /* 0x000fe200078e0a19 */
[----:B------:R-:W-:Y:S01]  /*6a40*/  SEL R136, R23, R136, !P0 ;  /* 0x0000008817887207 */ /* 0x000fe20004000000 */
[----:B------:R-:W1:Y:S01]  /*6a50*/  LDC.64 R4, c[0x0][0x230] ;  /* 0x00008c00ff047b82 */ /* 0x000e620000000a00 */
[----:B------:R-:W-:Y:S01]  /*6a60*/  @!P3 IADD3 R29, -R29, RZ, RZ ;  /* 0x000000ff1d1db210 */ /* 0x000fe20007ffe1ff */
[----:B------:R-:W-:Y:S01]  /*6a70*/  @!P1 IMAD.MOV R37, RZ, RZ, -R37 ;  /* 0x000000ffff259224 */ /* 0x000fe200078e0a25 */
[----:B------:R-:W-:Y:S01]  /*6a80*/  LEA R7, P6, R6, UR4, 0x2 ;  /* 0x0000000406077c11 */ /* 0x000fe2000f8c10ff */
[----:B------:R-:W-:Y:S01]  /*6a90*/  ULDC UR4, c[0x0][0x240] ;  /* 0x0000900000047ab9 */ /* 0x000fe20000000800 */
[----:B------:R-:W-:-:S02]  /*6aa0*/  ISETP.GE.AND P2, PT, R152, RZ, PT ;  /* 0x000000ff9800720c */ /* 0x000fc40003f46270 */
[C---:B------:R-:W-:Y:S02]  /*6ab0*/  SEL R135, R23.reuse, R135, !P0 ;  /* 0x0000008717877207 */ /* 0x040fe40004000000 */
[C---:B------:R-:W-:Y:S02]  /*6ac0*/  SEL R134, R23.reuse, R134, !P0 ;  /* 0x0000008617867207 */ /* 0x040fe40004000000 */
[C---:B------:R-:W-:Y:S02]  /*6ad0*/  SEL R133, R23.reuse, R133, !P0 ;  /* 0x0000008517857207 */ /* 0x040fe40004000000 */
[C---:B------:R-:W-:Y:S02]  /*6ae0*/  SEL R132, R23.reuse, R132, !P0 ;  /* 0x0000008417847207 */ /* 0x040fe40004000000 */
[C---:B------:R-:W-:Y:S02]  /*6af0*/  SEL R131, R23.reuse, R131, !P0 ;  /* 0x0000008317837207 */ /* 0x040fe40004000000 */
[----:B------:R-:W-:-:S02]  /*6b00*/  SEL R130, R23, R130, !P0 ;  /* 0x0000008217827207 */ /* 0x000fc40004000000 */
        /* <DEDUP_REMOVED lines=119> */
[C---:B------:R-:W-:Y:S01]  /*7280*/  SEL R25, R23.reuse, R25, !P0 ;  /* 0x0000001917197207 */ /* 0x040fe20004000000 */
[----:B------:R-:W-:Y:S01]  /*7290*/  IMAD R136, R136, UR4, RZ ;  /* 0x0000000488887c24 */ /* 0x000fe2000f8e02ff */
[----:B------:R-:W-:-:S02]  /*72a0*/  SEL R23, R23, R37, !P0 ;  /* 0x0000002517177207 */ /* 0x000fc40004000000 */
[----:B----4-:R-:W-:Y:S01]  /*72b0*/  ISETP.NE.AND P0, PT, R154, RZ, PT ;  /* 0x000000ff9a00720c */ /* 0x010fe20003f05270 */
[----:B------:R-:W-:Y:S01]  /*72c0*/  IMAD R135, R135, UR4, RZ ;  /* 0x0000000487877c24 */ /* 0x000fe2000f8e02ff */
[----:B------:R-:W-:Y:S02]  /*72d0*/  LEA.HI.X.SX32 R6, R6, UR5, 0x2, P6 ;  /* 0x0000000506067c11 */ /* 0x000fe4000b0f16ff */
[-C--:B------:R-:W-:Y:S01]  /*72e0*/  LEA R152, P1, R136, R7.reuse, 0x2 ;  /* 0x0000000788987211 */ /* 0x080fe200078210ff */
[----:B------:R-:W-:Y:S02]  /*72f0*/  IMAD R134, R134, UR4, RZ ;  /* 0x0000000486867c24 */ /* 0x000fe4000f8e02ff */
[----:B------:R-:W-:Y:S01]  /*7300*/  IMAD R133, R133, UR4, RZ ;  /* 0x0000000485857c24 */ /* 0x000fe2000f8e02ff */
[----:B------:R-:W-:Y:S01]  /*7310*/  LEA.HI.X.SX32 R153, R136, R6, 0x2, P1 ;  /* 0x0000000688997211 */ /* 0x000fe200008f16ff */
[----:B------:R-:W-:Y:S01]  /*7320*/  IMAD R132, R132, UR4, RZ ;  /* 0x0000000484847c24 */ /* 0x000fe2000f8e02ff */
[----:B------:R-:W-:Y:S01]  /*7330*/  LEA R160, P3, R135, R7, 0x2 ;  /* 0x0000000787a07211 */ /* 0x000fe200078610ff */
[----:B------:R-:W-:-:S02]  /*7340*/  IMAD R131, R131, UR4, RZ ;  /* 0x0000000483837c24 */ /* 0x000fc4000f8e02ff */
[----:B------:R-:W-:Y:S01]  /*7350*/  @!P2 IMAD.MOV R3, RZ, RZ, -R3 ;  /* 0x000000ffff03a224 */ /* 0x000fe200078e0a03 */
[-C--:B------:R-:W-:Y:S01]  /*7360*/  LEA R158, P2, R134, R7.reuse, 0x2 ;  /* 0x00000007869e7211 */ /* 0x080fe200078410ff */
[----:B------:R-:W-:Y:S01]  /*7370*/  IMAD R130, R130, UR4, RZ ;  /* 0x0000000482827c24 */ /* 0x000fe2000f8e02ff */
[----:B------:R-:W-:Y:S01]  /*7380*/  @!P0 LOP3.LUT R3, RZ, R154, RZ, 0x33, !PT ;  /* 0x0000009aff038212 */ /* 0x000fe200078e33ff */
[----:B------:R2:W-:Y:S01]  /*7390*/  STL.64 [R1+0x150], R152 ;  /* 0x0001509801007387 */ /* 0x0005e20000100a00 */
[-C--:B------:R-:W-:Y:S01]  /*73a0*/  LEA R156, P1, R133, R7.reuse, 0x2 ;  /* 0x00000007859c7211 */ /* 0x080fe200078210ff */
[----:B------:R-:W-:Y:S01]  /*73b0*/  IMAD R129, R129, UR4, RZ ;  /* 0x0000000481817c24 */ /* 0x000fe2000f8e02ff */
[----:B------:R-:W-:Y:S01]  /*73c0*/  LEA R154, P0, R132, R7, 0x2 ;  /* 0x00000007849a7211 */ /* 0x000fe200078010ff */
[----:B------:R-:W-:Y:S01]  /*73d0*/  IMAD R128, R128, UR4, RZ ;  /* 0x0000000480807c24 */ /* 0x000fe2000f8e02ff */
[-C--:B------:R-:W-:Y:S01]  /*73e0*/  LEA.HI.X.SX32 R161, R135, R6.reuse, 0x2, P3 ;  /* 0x0000000687a17211 */ /* 0x080fe200018f16ff */
[----:B------:R-:W-:Y:S01]  /*73f0*/  IMAD R127, R127, UR4, RZ ;  /* 0x000000047f7f7c24 */ /* 0x000fe2000f8e02ff */
[-C--:B------:R-:W-:Y:S01]  /*7400*/  LEA.HI.X.SX32 R159, R134, R6.reuse, 0x2, P2 ;  /* 0x00000006869f7211 */ /* 0x080fe200010f16ff */
[----:B------:R-:W-:Y:S01]  /*7410*/  IMAD R126, R126, UR4, RZ ;  /* 0x000000047e7e7c24 */ /* 0x000fe2000f8e02ff */
[----:B------:R-:W-:-:S02]  /*7420*/  LEA.HI.X.SX32 R157, R133, R6, 0x2, P1 ;  /* 0x00000006859d7211 */ /* 0x000fc400008f16ff */
[-C--:B--2---:R-:W-:Y:S01]  /*7430*/  LEA R152, P6, R131, R7.reuse, 0x2 ;  /* 0x0000000783987211 */ /* 0x084fe200078c10ff */
[----:B------:R-:W-:Y:S01]  /*7440*/  IMAD R125, R125, UR4, RZ ;  /* 0x000000047d7d7c24 */ /* 0x000fe2000f8e02ff */
[-C--:B------:R-:W-:Y:S01]  /*7450*/  LEA.HI.X.SX32 R155, R132, R6.reuse, 0x2, P0 ;  /* 0x00000006849b7211 */ /* 0x080fe200000f16ff */
[----:B------:R-:W-:Y:S01]  /*7460*/  IMAD R124, R124, UR4, RZ ;  /* 0x000000047c7c7c24 */ /* 0x000fe2000f8e02ff */
[CC--:B------:R-:W-:Y:S01]  /*7470*/  LEA R164, P5, R130.reuse, R7.reuse, 0x2 ;  /* 0x0000000782a47211 */ /* 0x0c0fe200078a10ff */
[----:B------:R2:W-:Y:S01]  /*7480*/  STL.64 [R1+0x460], R160 ;  /* 0x000460a001007387 */ /* 0x0005e20000100a00 */
[-C--:B------:R-:W-:Y:S02]  /*7490*/  LEA.HI.X.SX32 R153, R131, R6.reuse, 0x2, P6 ;  /* 0x0000000683997211 */ /* 0x080fe400030f16ff */
[----:B------:R-:W-:Y:S01]  /*74a0*/  LEA R162, P4, R129, R7, 0x2 ;  /* 0x0000000781a27211 */ /* 0x000fe200078810ff */
[----:B------:R3:W-:Y:S01]  /*74b0*/  STL.64 [R1+0x148], R158 ;  /* 0x0001489e01007387 */ /* 0x0007e20000100a00 */
[----:B------:R-:W-:Y:S01]  /*74c0*/  LEA.HI.X.SX32 R165, R130, R6, 0x2, P5 ;  /* 0x0000000682a57211 */ /* 0x000fe200028f16ff */
[----:B------:R-:W-:-:S02]  /*74d0*/  IMAD R123, R123, UR4, RZ ;  /* 0x000000047b7b7c24 */ /* 0x000fc4000f8e02ff */
[----:B------:R4:W-:Y:S01]  /*74e0*/  STL.64 [R1+0x140], R156 ;  /* 0x0001409c01007387 */ /* 0x0009e20000100a00 */
[----:B------:R-:W-:Y:S02]  /*74f0*/  LEA.HI.X.SX32 R163, R129, R6, 0x2, P4 ;  /* 0x0000000681a37211 */ /* 0x000fe400020f16ff */
[-C--:B--2---:R-:W-:Y:S01]  /*7500*/  LEA R160, P3, R128, R7.reuse, 0x2 ;  /* 0x0000000780a07211 */ /* 0x084fe200078610ff */
[----:B------:R2:W-:Y:S01]  /*7510*/  STL.64 [R1+0x1e8], R154 ;  /* 0x0001e89a01007387 */ /* 0x0005e20000100a00 */
[----:B---3--:R-:W-:-:S03]  /*7520*/  LEA R158, P2, R127, R7, 0x2 ;  /* 0x000000077f9e7211 */ /* 0x008fc600078410ff */
[----:B------:R3:W-:Y:S01]  /*7530*/  STL.64 [R1+0x268], R152 ;  /* 0x0002689801007387 */ /* 0x0007e20000100a00 */
[----:B------:R-:W-:Y:S01]  /*7540*/  IMAD R122, R122, UR4, RZ ;  /* 0x000000047a7a7c24 */ /* 0x000fe2000f8e02ff */
[-C--:B----4-:R-:W-:Y:S01]  /*7550*/  LEA R156, P1, R126, R7.reuse, 0x2 ;  /* 0x000000077e9c7211 */ /* 0x090fe200078210ff */
[----:B------:R-:W-:Y:S01]  /*7560*/  IMAD R121, R121, UR4, RZ ;  /* 0x0000000479797c24 */ /* 0x000fe2000f8e02ff */
[-C--:B------:R-:W-:Y:S02]  /*7570*/  LEA.HI.X.SX32 R161, R128, R6.reuse, 0x2, P3 ;  /* 0x0000000680a17211 */ /* 0x080fe400018f16ff */
[-C--:B--2---:R-:W-:Y:S01]  /*7580*/  LEA R154, P0, R125, R7.reuse, 0x2 ;  /* 0x000000077d9a7211 */ /* 0x084fe200078010ff */
[----:B------:R-:W-:Y:S01]  /*7590*/  IMAD R120, R120, UR4, RZ ;  /* 0x0000000478787c24 */ /* 0x000fe2000f8e02ff */
[-C--:B------:R-:W-:Y:S02]  /*75a0*/  LEA.HI.X.SX32 R159, R127, R6.reuse, 0x2, P2 ;  /* 0x000000067f9f7211 */ /* 0x080fe400010f16ff */
[----:B---3--:R-:W-:Y:S01]  /*75b0*/  LEA R152, P6, R124, R7, 0x2 ;  /* 0x000000077c987211 */ /* 0x008fe200078c10ff */
[----:B------:R-:W-:Y:S01]  /*75c0*/  IMAD R119, R119, UR4, RZ ;  /* 0x0000000477777c24 */ /* 0x000fe2000f8e02ff */
[-C--:B------:R-:W-:Y:S01]  /*75d0*/  LEA.HI.X.SX32 R157, R126, R6.reuse, 0x2, P1 ;  /* 0x000000067e9d7211 */ /* 0x080fe200008f16ff */
[----:B------:R2:W-:Y:S01]  /*75e0*/  STL.64 [R1+0x2e8], R164 ;  /* 0x0002e8a401007387 */ /* 0x0005e20000100a00 */
[-C--:B------:R-:W-:Y:S01]  /*75f0*/  LEA.HI.X.SX32 R155, R125, R6.reuse, 0x2, P0 ;  /* 0x000000067d9b7211 */ /* 0x080fe200000f16ff */
[----:B------:R-:W-:Y:S01]  /*7600*/  IMAD R118, R118, UR4, RZ ;  /* 0x0000000476767c24 */ /* 0x000fe2000f8e02ff */
[----:B------:R-:W-:Y:S01]  /*7610*/  LEA.HI.X.SX32 R153, R124, R6, 0x2, P6 ;  /* 0x000000067c997211 */ /* 0x000fe200030f16ff */
[----:B------:R3:W-:Y:S01]  /*7620*/  STL.64 [R1+0x368], R162 ;  /* 0x000368a201007387 */ /* 0x0007e20000100a00 */
[----:B------:R-:W-:-:S03]  /*7630*/  IMAD R117, R117, UR4, RZ ;  /* 0x0000000475757c24 */ /* 0x000fc6000f8e02ff */
[----:B------:R4:W-:Y:S01]  /*7640*/  STL.64 [R1+0x3e8], R160 ;  /* 0x0003e8a001007387 */ /* 0x0009e20000100a00 */
[----:B--2---:R-:W-:-:S03]  /*7650*/  LEA R164, P5, R123, R7, 0x2 ;  /* 0x000000077ba47211 */ /* 0x004fc600078a10ff */
[----:B------:R2:W-:Y:S01]  /*7660*/  STL.64 [R1+0x138], R158 ;  /* 0x0001389e01007387 */ /* 0x0005e20000100a00 */
[----:B---3--:R-:W-:-:S03]  /*7670*/  LEA R162, P4, R122, R7, 0x2 ;  /* 0x000000077aa27211 */ /* 0x008fc600078810ff */
[----:B------:R3:W-:Y:S01]  /*7680*/  STL.64 [R1+0x130], R156 ;  /* 0x0001309c01007387 */ /* 0x0007e20000100a00 */
[-C--:B------:R-:W-:Y:S02]  /*7690*/  LEA.HI.X.SX32 R165, R123, R6.reuse, 0x2, P5 ;  /* 0x000000067ba57211 */ /* 0x080fe400028f16ff */
[-C--:B----4-:R-:W-:Y:S01]  /*76a0*/  LEA R160, P3, R121, R7.reuse, 0x2 ;  /* 0x0000000779a07211 */ /* 0x090fe200078610ff */
[----:B------:R4:W-:Y:S01]  /*76b0*/  STL.64 [R1+0x128], R154 ;  /* 0x0001289a01007387 */ /* 0x0009e20000100a00 */
[----:B------:R-:W-:Y:S01]  /*76c0*/  IMAD R116, R116, UR4, RZ ;  /* 0x0000000474747c24 */ /* 0x000fe2000f8e02ff */
[-C--:B------:R-:W-:Y:S02]  /*76d0*/  LEA.HI.X.SX32 R163, R122, R6.reuse, 0x2, P4 ;  /* 0x000000067aa37211 */ /* 0x080fe400020f16ff */
[-C--:B--2---:R-:W-:Y:S01]  /*76e0*/  LEA R158, P2, R120, R7.reuse, 0x2 ;  /* 0x00000007789e7211 */ /* 0x084fe200078410ff */
[----:B------:R2:W-:Y:S01]  /*76f0*/  STL.64 [R1+0x1f0], R152 ;  /* 0x0001f09801007387 */ /* 0x0005e20000100a00 */
[----:B------:R-:W-:Y:S01]  /*7700*/  IMAD R115, R115, UR4, RZ ;  /* 0x0000000473737c24 */ /* 0x000fe2000f8e02ff */
[----:B---3--:R-:W-:Y:S01]  /*7710*/  LEA R156, P1, R119, R7, 0x2 ;  /* 0x00000007779c7211 */ /* 0x008fe200078210ff */
[----:B------:R-:W-:Y:S01]  /*7720*/  IMAD R114, R114, UR4, RZ ;  /* 0x0000000472727c24 */ /* 0x000fe2000f8e02ff */
[----:B------:R-:W-:-:S02]  /*7730*/  LEA.HI.X.SX32 R161, R121, R6, 0x2, P3 ;  /* 0x0000000679a17211 */ /* 0x000fc400018f16ff */
[-C--:B----4-:R-:W-:Y:S01]  /*7740*/  LEA R154, P0, R118, R7.reuse, 0x2 ;  /* 0x00000007769a7211 */ /* 0x090fe200078010ff */
[----:B------:R-:W-:Y:S01]  /*7750*/  IMAD R113, R113, UR4, RZ ;  /* 0x0000000471717c24 */ /* 0x000fe2000f8e02ff */
[-C--:B------:R-:W-:Y:S02]  /*7760*/  LEA.HI.X.SX32 R159, R120, R6.reuse, 0x2, P2 ;  /* 0x00000006789f7211 */ /* 0x080fe400010f16ff */
[----:B--2---:R-:W-:Y:S01]  /*7770*/  LEA R152, P6, R117, R7, 0x2 ;  /* 0x0000000775987211 */ /* 0x004fe200078c10ff */
        /* <DEDUP_REMOVED lines=399> */
[----:B------:R-:W-:-:S02]  /*9070*/  IMAD R29, R29, UR4, RZ ;  /* 0x000000041d1d7c24 */ /* 0x000fc4000f8e02ff */
[----:B------:R-:W-:Y:S01]  /*9080*/  IMAD R27, R27, UR4, RZ ;  /* 0x000000041b1b7c24 */ /* 0x000fe2000f8e02ff */
[----:B------:R4:W-:Y:S01]  /*9090*/  STL.64 [R1+0x58], R160 ;  /* 0x000058a001007387 */ /* 0x0009e20000100a00 */
[----:B------:R-:W-:Y:S01]  /*90a0*/  IMAD R25, R25, UR4, RZ ;  /* 0x0000000419197c24 */ /* 0x000fe2000f8e02ff */
[-C--:B--2---:R-:W-:Y:S02]  /*90b0*/  LEA R164, P5, R17, R7.reuse, 0x2 ;  /* 0x0000000711a47211 */ /* 0x084fe400078a10ff */
[----:B------:R2:W-:Y:S01]  /*90c0*/  STL.64 [R1+0x50], R158 ;  /* 0x0000509e01007387 */ /* 0x0005e20000100a00 */
[----:B---3--:R-:W-:-:S03]  /*90d0*/  LEA R162, P4, R19, R7, 0x2 ;  /* 0x0000000713a27211 */ /* 0x008fc600078810ff */
[----:B------:R3:W-:Y:S01]  /*90e0*/  STL.64 [R1+0x1d8], R156 ;  /* 0x0001d89c01007387 */ /* 0x0007e20000100a00 */
[----:B------:R-:W-:Y:S01]  /*90f0*/  IMAD R23, R23, UR4, RZ ;  /* 0x0000000417177c24 */ /* 0x000fe2000f8e02ff */
[----:B----4-:R-:W-:Y:S02]  /*9100*/  LEA R160, P3, R21, R7, 0x2 ;  /* 0x0000000715a07211 */ /* 0x010fe400078610ff */
[----:B------:R4:W-:Y:S01]  /*9110*/  STL.64 [R1+0x258], R154 ;  /* 0x0002589a01007387 */ /* 0x0009e20000100a00 */
[-C--:B------:R-:W-:Y:S01]  /*9120*/  LEA.HI.X.SX32 R165, R17, R6.reuse, 0x2, P5 ;  /* 0x0000000611a57211 */ /* 0x080fe200028f16ff */
[----:B-1----:R-:W-:Y:S01]  /*9130*/  IMAD R5, R3, R5, RZ ;  /* 0x0000000503057224 */ /* 0x002fe200078e02ff */
[-C--:B--2---:R-:W-:Y:S01]  /*9140*/  LEA R158, P2, R35, R7.reuse, 0x2 ;  /* 0x00000007239e7211 */ /* 0x084fe200078410ff */
[----:B------:R1:W-:Y:S01]  /*9150*/  STL.64 [R1+0x2d8], R152 ;  /* 0x0002d89801007387 */ /* 0x0003e20000100a00 */
[----:B------:R-:W-:Y:S01]  /*9160*/  LEA.HI.X.SX32 R163, R19, R6, 0x2, P4 ;  /* 0x0000000613a37211 */ /* 0x000fe200020f16ff */
[----:B------:R-:W-:Y:S01]  /*9170*/  ULDC.64 UR4, c[0x0][0x210] ;  /* 0x0000840000047ab9 */ /* 0x000fe20000000a00 */
[----:B---3--:R-:W-:-:S02]  /*9180*/  LEA R156, P1, R33, R7, 0x2 ;  /* 0x00000007219c7211 */ /* 0x008fc400078210ff */
[-C--:B------:R-:W-:Y:S02]  /*9190*/  LEA.HI.X.SX32 R161, R21, R6.reuse, 0x2, P3 ;  /* 0x0000000615a17211 */ /* 0x080fe400018f16ff */
[-C--:B----4-:R-:W-:Y:S02]  /*91a0*/  LEA R154, P0, R31, R7.reuse, 0x2 ;  /* 0x000000071f9a7211 */ /* 0x090fe400078010ff */
[-C--:B------:R-:W-:Y:S02]  /*91b0*/  LEA R12, P5, R27, R7.reuse, 0x2 ;  /* 0x000000071b0c7211 */ /* 0x080fe400078a10ff */
[----:B------:R-:W-:Y:S02]  /*91c0*/  LEA.HI.X.SX32 R159, R35, R6, 0x2, P2 ;  /* 0x00000006239f7211 */ /* 0x000fe400010f16ff */
[-C--:B-1----:R-:W-:Y:S01]  /*91d0*/  LEA R152, P6, R29, R7.reuse, 0x2 ;  /* 0x000000071d987211 */ /* 0x082fe200078c10ff */
[----:B------:R-:W-:Y:S01]  /*91e0*/  STL.64 [R1+0x358], R164 ;  /* 0x000358a401007387 */ /* 0x000fe20000100a00 */
[----:B------:R-:W-:-:S02]  /*91f0*/  LEA R10, P4, R25, R7, 0x2 ;  /* 0x00000007190a7211 */ /* 0x000fc400078810ff */
[-C--:B------:R-:W-:Y:S01]  /*9200*/  LEA.HI.X.SX32 R157, R33, R6.reuse, 0x2, P1 ;  /* 0x00000006219d7211 */ /* 0x080fe200008f16ff */
[----:B------:R-:W-:Y:S01]  /*9210*/  STL.64 [R1+0x3d8], R162 ;  /* 0x0003d8a201007387 */ /* 0x000fe20000100a00 */
[----:B------:R-:W-:Y:S02]  /*9220*/  LEA R8, P3, R23, R7, 0x2 ;  /* 0x0000000717087211 */ /* 0x000fe400078610ff */
[-C--:B------:R-:W-:Y:S01]  /*9230*/  LEA.HI.X.SX32 R155, R31, R6.reuse, 0x2, P0 ;  /* 0x000000061f9b7211 */ /* 0x080fe200000f16ff */
[----:B------:R-:W-:Y:S01]  /*9240*/  STL.64 [R1+0x458], R160 ;  /* 0x000458a001007387 */ /* 0x000fe20000100a00 */
[-C--:B------:R-:W-:Y:S02]  /*9250*/  LEA.HI.X.SX32 R153, R29, R6.reuse, 0x2, P6 ;  /* 0x000000061d997211 */ /* 0x080fe400030f16ff */
[-C--:B------:R-:W-:Y:S01]  /*9260*/  LEA.HI.X.SX32 R13, R27, R6.reuse, 0x2, P5 ;  /* 0x000000061b0d7211 */ /* 0x080fe200028f16ff */
[----:B------:R-:W-:Y:S01]  /*9270*/  STL.64 [R1+0x48], R158 ;  /* 0x0000489e01007387 */ /* 0x000fe20000100a00 */
[----:B------:R-:W-:-:S02]  /*9280*/  LEA.HI.X.SX32 R11, R25, R6, 0x2, P4 ;  /* 0x00000006190b7211 */ /* 0x000fc400020f16ff */
[----:B------:R-:W-:Y:S01]  /*9290*/  LEA.HI.X.SX32 R9, R23, R6, 0x2, P3 ;  /* 0x0000000617097211 */ /* 0x000fe200018f16ff */
[----:B------:R-:W-:Y:S01]  /*92a0*/  STL.64 [R1+0x40], R156 ;  /* 0x0000409c01007387 */ /* 0x000fe20000100a00 */
[----:B------:R-:W-:Y:S02]  /*92b0*/  IADD3 R3, R4, -0x4, RZ ;  /* 0xfffffffc04037810 */ /* 0x000fe40007ffe0ff */
[----:B------:R-:W-:Y:S01]  /*92c0*/  LEA R238, P3, R5, UR4, 0x2 ;  /* 0x0000000405ee7c11 */ /* 0x000fe2000f8610ff */
[----:B------:R-:W-:Y:S01]  /*92d0*/  STL.64 [R1+0x1e0], R154 ;  /* 0x0001e09a01007387 */ /* 0x000fe20000100a00 */
[----:B------:R-:W-:-:S03]  /*92e0*/  ISETP.GE.U32.AND P0, PT, R3, 0x7fffff7d, PT ;  /* 0x7fffff7d0300780c */ /* 0x000fc60003f06070 */
[----:B------:R-:W-:Y:S01]  /*92f0*/  STL.64 [R1+0x260], R152 ;  /* 0x0002609801007387 */ /* 0x000fe20000100a00 */
[----:B------:R-:W-:Y:S01]  /*9300*/  LEA.HI.X.SX32 R239, R5, UR5, 0x2, P3 ;  /* 0x0000000505ef7c11 */ /* 0x000fe200098f16ff */
[C---:B------:R-:W-:Y:S02]  /*9310*/  IMAD.SHL.U32 R3, R184.reuse, 0x2, RZ ;  /* 0x00000002b8037824 */ /* 0x040fe400078e00ff */
[----:B------:R-:W-:Y:S01]  /*9320*/  STL.64 [R1+0x2e0], R12 ;  /* 0x0002e00c01007387 */ /* 0x000fe20000100a00 */
[----:B------:R-:W-:-:S03]  /*9330*/  LEA R194, P3, R184, R238, 0x3 ;  /* 0x000000eeb8c27211 */ /* 0x000fc600078618ff */
[----:B------:R-:W-:Y:S04]  /*9340*/  STL.64 [R1+0x360], R10 ;  /* 0x0003600a01007387 */ /* 0x000fe80000100a00 */
[----:B------:R1:W-:Y:S01]  /*9350*/  STL.64 [R1+0x3e0], R8 ;  /* 0x0003e00801007387 */ /* 0x0003e20000100a00 */
[----:B------:R-:W-:Y:S01]  /*9360*/  VIADD R6, R4, 0xfffffffd ;  /* 0xfffffffd04067836 */ /* 0x000fe20000000000 */
[----:B------:R-:W-:Y:S01]  /*9370*/  LEA.HI.X.SX32 R195, R3, R239, 0x2, P3 ;  /* 0x000000ef03c37211 */ /* 0x000fe200018f16ff */
[C---:B------:R-:W-:Y:S02]  /*9380*/  IMAD R5, R184.reuse, 0x3, RZ ;  /* 0x00000003b8057824 */ /* 0x040fe400078e02ff */
[C---:B------:R-:W-:Y:S02]  /*9390*/  IMAD R17, R184.reuse, 0x14, RZ ;  /* 0x00000014b8117824 */ /* 0x040fe400078e02ff */
[----:B-1----:R-:W-:Y:S01]  /*93a0*/  IMAD R9, R184, 0xc, RZ ;  /* 0x0000000cb8097824 */ /* 0x002fe200078e02ff */
[----:B------:R-:W-:Y:S01]  /*93b0*/  ISETP.GE.U32.AND P6, PT, R6, 0x7fffff7e, PT ;  /* 0x7fffff7e0600780c */ /* 0x000fe20003fc6070 */
[----:B------:R-:W-:-:S03]  /*93c0*/  VIADD R7, R4, 0xfffffffe ;  /* 0xfffffffe04077836 */ /* 0x000fc60000000000 */
[-C--:B------:R-:W-:Y:S01]  /*93d0*/  IADD3 R192, P4, R9, R238.reuse, RZ ;  /* 0x000000ee09c07210 */ /* 0x080fe20007f9e0ff */
[C---:B------:R-:W-:Y:S01]  /*93e0*/  IMAD R6, R184.reuse, 0x5, RZ ;  /* 0x00000005b8067824 */ /* 0x040fe200078e02ff */
[----:B------:R1:W-:Y:S01]  /*93f0*/  STL.64 [R1+0x30], R194 ;  /* 0x000030c201007387 */ /* 0x0003e20000100a00 */
[C---:B------:R-:W-:Y:S01]  /*9400*/  IMAD R21, R184.reuse, 0x18, RZ ;  /* 0x00000018b8157824 */ /* 0x040fe200078e02ff */
[----:B------:R-:W-:Y:S02]  /*9410*/  LEA.HI.X.SX32 R193, R5, R239, 0x2, P4 ;  /* 0x000000ef05c17211 */ /* 0x000fe400020f16ff */
[----:B------:R-:W-:Y:S01]  /*9420*/  ISETP.GE.U32.AND P2, PT, R7, 0x7fffff7f, PT ;  /* 0x7fffff7f0700780c */ /* 0x000fe20003f46070 */
[C---:B------:R-:W-:Y:S02]  /*9430*/  IMAD R7, R184.reuse, 0x6, RZ ;  /* 0x00000006b8077824 */ /* 0x040fe400078e02ff */
[----:B------:R2:W-:Y:S01]  /*9440*/  STL.64 [R1+0x28], R192 ;  /* 0x000028c001007387 */ /* 0x0005e20000100a00 */
[----:B-1----:R-:W-:Y:S01]  /*9450*/  IADD3 R194, P3, R17, R238, RZ ;  /* 0x000000ee11c27210 */ /* 0x002fe20007f7e0ff */
[----:B------:R-:W-:-:S03]  /*9460*/  IMAD R25, R184, 0x1c, RZ ;  /* 0x0000001cb8197824 */ /* 0x000fc600078e02ff */
[-C--:B------:R-:W-:Y:S02]  /*9470*/  LEA.HI.X.SX32 R195, R6, R239.reuse, 0x2, P3 ;  /* 0x000000ef06c37211 */ /* 0x080fe400018f16ff */
[----:B--2---:R-:W-:Y:S01]  /*9480*/  IADD3 R192, P4, R21, R238, RZ ;  /* 0x000000ee15c07210 */ /* 0x004fe20007f9e0ff */
[----:B------:R-:W-:Y:S02]  /*9490*/  IMAD R8, R184, 0x7, RZ ;  /* 0x00000007b8087824 */ /* 0x000fe400078e02ff */
[----:B------:R1:W-:Y:S01]  /*94a0*/  STL.64 [R1+0x18], R194 ;  /* 0x000018c201007387 */ /* 0x0003e20000100a00 */
[----:B------:R-:W-:Y:S01]  /*94b0*/  IADD3 R37, R4, -0x1, RZ ;  /* 0xffffffff04257810 */ /* 0x000fe20007ffe0ff */
[C---:B------:R-:W-:Y:S01]  /*94c0*/  IMAD R32, R184.reuse, 0x24, RZ ;  /* 0x00000024b8207824 */ /* 0x040fe200078e02ff */
[----:B------:R-:W-:Y:S01]  /*94d0*/  LEA.HI.X.SX32 R193, R7, R239, 0x2, P4 ;  /* 0x000000ef07c17211 */ /* 0x000fe200020f16ff */
[C---:B------:R-:W-:Y:S01]  /*94e0*/  IMAD.SHL.U32 R10, R184.reuse, 0x8, RZ ;  /* 0x00000008b80a7824 */ /* 0x040fe200078e00ff */
[----:B------:R-:W-:Y:S01]  /*94f0*/  ISETP.GE.U32.AND P1, PT, R37, 0x7fffff80, PT ;  /* 0x7fffff802500780c */ /* 0x000fe20003f26070 */
[----:B------:R-:W-:-:S02]  /*9500*/  IMAD R11, R184, 0x9, RZ ;  /* 0x00000009b80b7824 */ /* 0x000fc400078e02ff */
[----:B------:R2:W-:Y:S01]  /*9510*/  STL.64 [R1+0x10], R192 ;  /* 0x000010c001007387 */ /* 0x0005e20000100a00 */
[-C--:B-1----:R-:W-:Y:S01]  /*9520*/  IADD3 R194, P3, R25, R238.reuse, RZ ;  /* 0x000000ee19c27210 */ /* 0x082fe20007f7e0ff */
[C---:B------:R-:W-:Y:S02]  /*9530*/  IMAD R37, R184.reuse, 0x28, RZ ;  /* 0x00000028b8257824 */ /* 0x040fe400078e02ff */
[----:B------:R-:W-:Y:S01]  /*9540*/  IMAD R40, R184, 0x2c, RZ ;  /* 0x0000002cb8287824 */ /* 0x000fe200078e02ff */
[-C--:B------:R-:W-:Y:S02]  /*9550*/  LEA.HI.X.SX32 R195, R8, R239.reuse, 0x2, P3 ;  /* 0x000000ef08c37211 */ /* 0x080fe400018f16ff */
[-C--:B------:R-:W-:Y:S02]  /*9560*/  IADD3 R250, P3, R32, R238.reuse, RZ ;  /* 0x000000ee20fa7210 */ /* 0x080fe40007f7e0ff */
[CC--:B--2---:R-:W-:Y:S01]  /*9570*/  LEA R192, P4, R184.reuse, R238.reuse, 0x5 ;  /* 0x000000eeb8c07211 */ /* 0x0c4fe200078828ff */
[C---:B------:R-:W-:Y:S01]  /*9580*/  IMAD R12, R184.reuse, 0xa, RZ ;  /* 0x0000000ab80c7824 */ /* 0x040fe200078e02ff */
[-C--:B------:R-:W-:Y:S01]  /*9590*/  LEA.HI.X.SX32 R251, R11, R239.reuse, 0x2, P3 ;  /* 0x000000ef0bfb7211 */ /* 0x080fe200018f16ff */
[----:B------:R-:W-:Y:S01]  /*95a0*/  IMAD R13, R184, 0xb, RZ ;  /* 0x0000000bb80d7824 */ /* 0x000fe200078e02ff */
[-C--:B------:R-:W-:Y:S01]  /*95b0*/  LEA.HI.X.SX32 R193, R10, R239.reuse, 0x2, P4 ;  /* 0x000000ef0ac17211 */ /* 0x080fe200020f16ff */
[C---:B------:R-:W-:Y:S01]  /*95c0*/  IMAD R44, R184.reuse, 0x30, RZ ;  /* 0x00000030b82c7824 */ /* 0x040fe200078e02ff */
[-C--:B------:R-:W-:Y:S01]  /*95d0*/  IADD3 R236, P4, R37, R238.reuse, RZ ;  /* 0x000000ee25ec7210 */ /* 0x080fe20007f9e0ff */
[----:B------:R-:W-:Y:S01]  /*95e0*/  IMAD R48, R184, 0x34, RZ ;  /* 0x00000034b8307824 */ /* 0x000fe200078e02ff */
[-C--:B------:R-:W-:Y:S01]  /*95f0*/  IADD3 R234, P3, R40, R238.reuse, RZ ;  /* 0x000000ee28ea7210 */ /* 0x080fe20007f7e0ff */
[----:B------:R-:W-:Y:S01]  /*9600*/  IMAD R14, R184, 0xd, RZ ;  /* 0x0000000db80e7824 */ /* 0x000fe200078e02ff */
[-C--:B------:R-:W-:Y:S01]  /*9610*/  LEA.HI.X.SX32 R237, R12, R239.reuse, 0x2, P4 ;  /* 0x000000ef0ced7211 */ /* 0x080fe200020f16ff */
[C---:B------:R-:W-:Y:S01]  /*9620*/  IMAD R52, R184.reuse, 0x38, RZ ;  /* 0x00000038b8347824 */ /* 0x040fe200078e02ff */
[----:B------:R-:W-:Y:S01]  /*9630*/  LEA.HI.X.SX32 R235, R13, R239, 0x2, P3 ;  /* 0x000000ef0deb7211 */ /* 0x000fe200018f16ff */
[----:B------:R-:W-:Y:S01]  /*9640*/  IMAD R55, R184, 0x3c, RZ ;  /* 0x0000003cb8377824 */ /* 0x000fe200078e02ff */
[----:B------:R-:W-:-:S02]  /*9650*/  IADD3 R232, P4, R44, R238, RZ ;  /* 0x000000ee2ce87210 */ /* 0x000fc40007f9e0ff */
[-C--:B------:R-:W-:Y:S01]  /*9660*/  IADD3 R230, P3, R48, R238.reuse, RZ ;  /* 0x000000ee30e67210 */ /* 0x080fe20007f7e0ff */
[C---:B------:R-:W-:Y:S01]  /*9670*/  IMAD R15, R184.reuse, 0xe, RZ ;  /* 0x0000000eb80f7824 */ /* 0x040fe200078e02ff */
[-C--:B------:R-:W-:Y:S01]  /*9680*/  LEA.HI.X.SX32 R233, R9, R239.reuse, 0x2, P4 ;  /* 0x000000ef09e97211 */ /* 0x080fe200020f16ff */
[----:B------:R-:W-:Y:S01]  /*9690*/  IMAD R16, R184, 0xf, RZ ;  /* 0x0000000fb8107824 */ /* 0x000fe200078e02ff */
[-C--:B------:R-:W-:Y:S01]  /*96a0*/  LEA.HI.X.SX32 R231, R14, R239.reuse, 0x2, P3 ;  /* 0x000000ef0ee77211 */ /* 0x080fe200018f16ff */
[----:B------:R-:W-:Y:S01]  /*96b0*/  IMAD R62, R184, 0x44, RZ ;  /* 0x00000044b83e7824 */ /* 0x000fe200078e02ff */
[-C--:B------:R-:W-:Y:S02]  /*96c0*/  IADD3 R228, P4, R52, R238.reuse, RZ ;  /* 0x000000ee34e47210 */ /* 0x080fe40007f9e0ff */
[-C--:B------:R-:W-:Y:S01]  /*96d0*/  IADD3 R226, P3, R55, R238.reuse, RZ ;  /* 0x000000ee37e27210 */ /* 0x080fe20007f7e0ff */
[C---:B------:R-:W-:Y:S01]  /*96e0*/  IMAD.SHL.U32 R18, R184.reuse, 0x10, RZ ;  /* 0x00000010b8127824 */ /* 0x040fe200078e00ff */
[-C--:B------:R-:W-:Y:S01]  /*96f0*/  LEA.HI.X.SX32 R229, R15, R239.reuse, 0x2, P4 ;  /* 0x000000ef0fe57211 */ /* 0x080fe200020f16ff */
[----:B------:R-:W-:Y:S01]  /*9700*/  IMAD R19, R184, 0x11, RZ ;  /* 0x00000011b8137824 */ /* 0x000fe200078e02ff */
[-C--:B------:R-:W-:Y:S01]  /*9710*/  LEA.HI.X.SX32 R227, R16, R239.reuse, 0x2, P3 ;  /* 0x000000ef10e37211 */ /* 0x080fe200018f16ff */
[C---:B------:R-:W-:Y:S01]  /*9720*/  IMAD R68, R184.reuse, 0x48, RZ ;  /* 0x00000048b8447824 */ /* 0x040fe200078e02ff */
[CC--:B------:R-:W-:Y:S01]  /*9730*/  LEA R224, P4, R184.reuse, R238.reuse, 0x6 ;  /* 0x000000eeb8e07211 */ /* 0x0c0fe200078830ff */
[----:B------:R-:W-:Y:S01]  /*9740*/  IMAD R72, R184, 0x4c, RZ ;  /* 0x0000004cb8487824 */ /* 0x000fe200078e02ff */
[-C--:B------:R-:W-:Y:S01]  /*9750*/  IADD3 R222, P3, R62, R238.reuse, RZ ;  /* 0x000000ee3ede7210 */ /* 0x080fe20007f7e0ff */
[----:B------:R-:W-:Y:S01]  /*9760*/  IMAD R20, R184, 0x12, RZ ;  /* 0x00000012b8147824 */ /* 0x000fe200078e02ff */
[-C--:B------:R-:W-:Y:S01]  /*9770*/  LEA.HI.X.SX32 R225, R18, R239.reuse, 0x2, P4 ;  /* 0x000000ef12e17211 */ /* 0x080fe200020f16ff */
[C---:B------:R-:W-:Y:S01]  /*9780*/  IMAD R22, R184.reuse, 0x13, RZ ;  /* 0x00000013b8167824 */ /* 0x040fe200078e02ff */
[-C--:B------:R-:W-:Y:S01]  /*9790*/  LEA.HI.X.SX32 R223, R19, R239.reuse, 0x2, P3 ;  /* 0x000000ef13df7211 */ /* 0x080fe200018f16ff */
[----:B------:R-:W-:Y:S01]  /*97a0*/  IMAD R76, R184, 0x50, RZ ;  /* 0x00000050b84c7824 */ /* 0x000fe200078e02ff */
[-C--:B------:R-:W-:Y:S01]  /*97b0*/  IADD3 R220, P4, R68, R238.reuse, RZ ;  /* 0x000000ee44dc7210 */ /* 0x080fe20007f9e0ff */
[----:B------:R-:W-:Y:S01]  /*97c0*/  IMAD R80, R184, 0x54, RZ ;  /* 0x00000054b8507824 */ /* 0x000fe200078e02ff */
[-C--:B------:R-:W-:Y:S01]  /*97d0*/  IADD3 R218, P3, R72, R238.reuse, RZ ;  /* 0x000000ee48da7210 */ /* 0x080fe20007f7e0ff */
[----:B------:R-:W-:Y:S01]  /*97e0*/  IMAD R23, R184, 0x15, RZ ;  /* 0x00000015b8177824 */ /* 0x000fe200078e02ff */
[-C--:B------:R-:W-:Y:S01]  /*97f0*/  LEA.HI.X.SX32 R221, R20, R239.reuse, 0x2, P4 ;  /* 0x000000ef14dd7211 */ /* 0x080fe200020f16ff */
[----:B------:R-:W-:Y:S01]  /*9800*/  IMAD R240, R184, 0x58, RZ ;  /* 0x00000058b8f07824 */ /* 0x000fe200078e02ff */
[----:B------:R-:W-:Y:S01]  /*9810*/  LEA.HI.X.SX32 R219, R22, R239, 0x2, P3 ;  /* 0x000000ef16db7211 */ /* 0x000fe200018f16ff */
[----:B------:R-:W-:Y:S01]  /*9820*/  IMAD R242, R184, 0x5c, RZ ;  /* 0x0000005cb8f27824 */ /* 0x000fe200078e02ff */
[----:B------:R-:W-:-:S02]  /*9830*/  IADD3 R216, P4, R76, R238, RZ ;  /* 0x000000ee4cd87210 */ /* 0x000fc40007f9e0ff */
[-C--:B------:R-:W-:Y:S01]  /*9840*/  IADD3 R214, P3, R80, R238.reuse, RZ ;  /* 0x000000ee50d67210 */ /* 0x080fe20007f7e0ff */
[C---:B------:R-:W-:Y:S01]  /*9850*/  IMAD R24, R184.reuse, 0x16, RZ ;  /* 0x00000016b8187824 */ /* 0x040fe200078e02ff */
        /* <DEDUP_REMOVED lines=11> */
[C---:B------:R-:W-:Y:S01]  /*9910*/  IMAD R153, R184.reuse, 0x6c, RZ ;  /* 0x0000006cb8997824 */ /* 0x040fe200078e02ff */
[-C--:B------:R-:W-:Y:S01]  /*9920*/  IADD3 R208, P4, R159, R238.reuse, RZ ;  /* 0x000000ee9fd07210 */ /* 0x080fe20007f9e0ff */
[----:B------:R-:W-:Y:S01]  /*9930*/  STL.64 [R1+0x8], R194 ;  /* 0x000008c201007387 */ /* 0x000fe20000100a00 */
[----:B------:R-:W-:Y:S01]  /*9940*/  IADD3 R206, P3, R157, R238, RZ ;  /* 0x000000ee9dce7210 */ /* 0x000fe20007f7e0ff */
[----:B------:R-:W-:-:S02]  /*9950*/  IMAD R28, R184, 0x1a, RZ ;  /* 0x0000001ab81c7824 */ /* 0x000fc400078e02ff */
[----:B------:R1:W-:Y:S01]  /*9960*/  STL.64 [R1+0xac8], R250 ;  /* 0x000ac8fa01007387 */ /* 0x0003e20000100a00 */
[C---:B------:R-:W-:Y:S01]  /*9970*/  IMAD R29, R184.reuse, 0x1b, RZ ;  /* 0x0000001bb81d7824 */ /* 0x040fe200078e02ff */
[-C--:B------:R-:W-:Y:S02]  /*9980*/  LEA.HI.X.SX32 R209, R21, R239.reuse, 0x2, P4 ;  /* 0x000000ef15d17211 */ /* 0x080fe400020f16ff */
[----:B------:R-:W-:Y:S01]  /*9990*/  STL.64 [R1], R192 ;  /* 0x000000c001007387 */ /* 0x000fe20000100a00 */
[-C--:B------:R-:W-:Y:S02]  /*99a0*/  LEA.HI.X.SX32 R207, R27, R239.reuse, 0x2, P3 ;  /* 0x000000ef1bcf7211 */ /* 0x080fe400018f16ff */
[-C--:B------:R-:W-:Y:S01]  /*99b0*/  IADD3 R204, P4, R155, R238.reuse, RZ ;  /* 0x000000ee9bcc7210 */ /* 0x080fe20007f9e0ff */
[----:B------:R2:W-:Y:S01]  /*99c0*/  STL.64 [R1+0xad0], R236 ;  /* 0x000ad0ec01007387 */ /* 0x0005e20000100a00 */
[----:B------:R-:W-:Y:S01]  /*99d0*/  IADD3 R202, P3, R153, R238, RZ ;  /* 0x000000ee99ca7210 */ /* 0x000fe20007f7e0ff */
[----:B------:R-:W-:Y:S01]  /*99e0*/  IMAD R30, R184, 0x1d, RZ ;  /* 0x0000001db81e7824 */ /* 0x000fe200078e02ff */
[-C--:B------:R-:W-:Y:S01]  /*99f0*/  LEA.HI.X.SX32 R205, R28, R239.reuse, 0x2, P4 ;  /* 0x000000ef1ccd7211 */ /* 0x080fe200020f16ff */
[C---:B-1----:R-:W-:Y:S01]  /*9a00*/  IMAD R250, R184.reuse, 0x78, RZ ;  /* 0x00000078b8fa7824 */ /* 0x042fe200078e02ff */
[----:B------:R-:W-:Y:S01]  /*9a10*/  LEA.HI.X.SX32 R203, R29, R239, 0x2, P3 ;  /* 0x000000ef1dcb7211 */ /* 0x000fe200018f16ff */
[----:B------:R-:W-:-:S02]  /*9a20*/  IMAD R251, R184, 0x7c, RZ ;  /* 0x0000007cb8fb7824 */ /* 0x000fc400078e02ff */
[C---:B--2---:R-:W-:Y:S02]  /*9a30*/  IMAD R236, R184.reuse, 0x70, RZ ;  /* 0x00000070b8ec7824 */ /* 0x044fe400078e02ff */
[----:B------:R-:W-:-:S03]  /*9a40*/  IMAD R237, R184, 0x74, RZ ;  /* 0x00000074b8ed7824 */ /* 0x000fc600078e02ff */
[-C--:B------:R-:W-:Y:S02]  /*9a50*/  IADD3 R200, P4, R236, R238.reuse, RZ ;  /* 0x000000eeecc87210 */ /* 0x080fe40007f9e0ff */
[-C--:B------:R-:W-:Y:S01]  /*9a60*/  IADD3 R198, P3, R237, R238.reuse, RZ ;  /* 0x000000eeedc67210 */ /* 0x080fe20007f7e0ff */
[C---:B------:R-:W-:Y:S01]  /*9a70*/  IMAD R31, R184.reuse, 0x1e, RZ ;  /* 0x0000001eb81f7824 */ /* 0x040fe200078e02ff */
[-C--:B------:R-:W-:Y:S01]  /*9a80*/  LEA.HI.X.SX32 R201, R25, R239.reuse, 0x2, P4 ;  /* 0x000000ef19c97211 */ /* 0x080fe200020f16ff */
[----:B------:R-:W-:Y:S01]  /*9a90*/  IMAD R33, R184, 0x1f, RZ ;  /* 0x0000001fb8217824 */ /* 0x000fe200078e02ff */
[-C--:B------:R-:W-:Y:S01]  /*9aa0*/  LEA.HI.X.SX32 R199, R30, R239.reuse, 0x2, P3 ;  /* 0x000000ef1ec77211 */ /* 0x080fe200018f16ff */
[----:B------:R-:W-:Y:S01]  /*9ab0*/  IMAD R190, R184, 0x84, RZ ;  /* 0x00000084b8be7824 */ /* 0x000fe200078e02ff */
[-C--:B------:R-:W-:Y:S02]  /*9ac0*/  IADD3 R196, P4, R250, R238.reuse, RZ ;  /* 0x000000eefac47210 */ /* 0x080fe40007f9e0ff */
[----:B------:R-:W-:Y:S01]  /*9ad0*/  IADD3 R194, P3, R251, R238, RZ ;  /* 0x000000eefbc27210 */ /* 0x000fe20007f7e0ff */
[C---:B------:R-:W-:Y:S01]  /*9ae0*/  IMAD R35, R184.reuse, 0x21, RZ ;  /* 0x00000021b8237824 */ /* 0x040fe200078e02ff */
[-C--:B------:R-:W-:Y:S01]  /*9af0*/  LEA.HI.X.SX32 R197, R31, R239.reuse, 0x2, P4 ;  /* 0x000000ef1fc57211 */ /* 0x080fe200020f16ff */
[C---:B------:R-:W-:Y:S01]  /*9b00*/  IMAD R188, R184.reuse, 0x88, RZ ;  /* 0x00000088b8bc7824 */ /* 0x040fe200078e02ff */
[----:B------:R-:W-:Y:S01]  /*9b10*/  LEA.HI.X.SX32 R195, R33, R239, 0x2, P3 ;  /* 0x000000ef21c37211 */ /* 0x000fe200018f16ff */
[C---:B------:R-:W-:Y:S01]  /*9b20*/  IMAD R186, R184.reuse, 0x8c, RZ ;  /* 0x0000008cb8ba7824 */ /* 0x040fe200078e02ff */
[----:B------:R-:W-:-:S02]  /*9b30*/  SHF.L.U32 R34, R184, 0x5, RZ ;  /* 0x00000005b8227819 */ /* 0x000fc400000006ff */
[-C--:B------:R-:W-:Y:S02]  /*9b40*/  LEA R192, P4, R184, R238.reuse, 0x7 ;  /* 0x000000eeb8c07211 */ /* 0x080fe400078838ff */
        /* <DEDUP_REMOVED lines=24> */
[C---:B------:R-:W-:Y:S01]  /*9cd0*/  IMAD R43, R184.reuse, 0x29, RZ ;  /* 0x00000029b82b7824 */ /* 0x040fe200078e02ff */
        /* <DEDUP_REMOVED lines=53> */
[----:B------:R-:W-:Y:S01]  /*a030*/  IMAD R58, R184, 0x37, RZ ;  /* 0x00000037b83a7824 */ /* 0x000fe200078e02ff */
        /* <DEDUP_REMOVED lines=32> */
[-C--:B------:R-:W-:Y:S02]  /*a240*/  IADD3 R130, P4, R130, R238.reuse, RZ ;  /* 0x000000ee82827210 */ /* 0x080fe40007f9e0ff */
[-C--:B------:R-:W-:Y:S01]  /*a250*/  IADD3 R128, P3, R128, R238.reuse, RZ ;  /* 0x000000ee80807210 */ /* 0x080fe20007f7e0ff */
[----:B------:R-:W-:Y:S01]  /*a260*/  IMAD.SHL.U32 R66, R184, 0x40, RZ ;  /* 0x00000040b8427824 */ /* 0x000fe200078e00ff */
[-C--:B------:R-:W-:Y:S01]  /*a270*/  LEA.HI.X.SX32 R131, R64, R239.reuse, 0x2, P4 ;  /* 0x000000ef40837211 */ /* 0x080fe200020f16ff */
[C---:B------:R-:W-:Y:S01]  /*a280*/  IMAD R67, R184.reuse, 0x41, RZ ;  /* 0x00000041b8437824 */ /* 0x040fe200078e02ff */
        /* <DEDUP_REMOVED lines=72> */
[----:B------:R-:W-:Y:S01]  /*a710*/  IADD3 R88, P3, R88, R238, RZ ;  /* 0x000000ee58587210 */ /* 0x000fe20007f7e0ff */
[----:B------:R-:W-:Y:S01]  /*a720*/  IMAD R244, R184, 0x55, RZ ;  /* 0x00000055b8f47824 */ /* 0x000fe200078e02ff */
[-C--:B------:R-:W-:Y:S01]  /*a730*/  LEA.HI.X.SX32 R91, R84, R239.reuse, 0x2, P4 ;  /* 0x000000ef545b7211 */ /* 0x080fe200020f16ff */
[----:B------:R-:W-:Y:S01]  /*a740*/  IMAD R243, R184, 0x15c, RZ ;  /* 0x0000015cb8f37824 */ /* 0x000fe200078e02ff */
[----:B------:R-:W-:-:S02]  /*a750*/  LEA.HI.X.SX32 R89, R87, R239, 0x2, P3 ;  /* 0x000000ef57597211 */ /* 0x000fc400018f16ff */
[-C--:B------:R-:W-:Y:S02]  /*a760*/  IADD3 R86, P4, R86, R238.reuse, RZ ;  /* 0x000000ee56567210 */ /* 0x080fe40007f9e0ff */
[-C--:B------:R-:W-:Y:S01]  /*a770*/  IADD3 R84, P3, R85, R238.reuse, RZ ;  /* 0x000000ee55547210 */ /* 0x080fe20007f7e0ff */
[----:B------:R-:W-:Y:S01]  /*a780*/  IMAD R241, R184, 0x158, RZ ;  /* 0x00000158b8f17824 */ /* 0x000fe200078e02ff */
[-C--:B------:R-:W-:Y:S01]  /*a790*/  LEA.HI.X.SX32 R87, R80, R239.reuse, 0x2, P4 ;  /* 0x000000ef50577211 */ /* 0x080fe200020f16ff */
[----:B------:R-:W-:Y:S01]  /*a7a0*/  IMAD R249, R184, 0x57, RZ ;  /* 0x00000057b8f97824 */ /* 0x000fe200078e02ff */
[-C--:B------:R-:W-:Y:S01]  /*a7b0*/  LEA.HI.X.SX32 R85, R244, R239.reuse, 0x2, P3 ;  /* 0x000000eff4557211 */ /* 0x080fe200018f16ff */
[C---:B------:R-:W-:Y:S01]  /*a7c0*/  IMAD R248, R184.reuse, 0x164, RZ ;  /* 0x00000164b8f87824 */ /* 0x040fe200078e02ff */
[-C--:B------:R-:W-:Y:S01]  /*a7d0*/  IADD3 R80, P3, R243, R238.reuse, RZ ;  /* 0x000000eef3507210 */ /* 0x080fe20007f7e0ff */
[C---:B------:R-:W-:Y:S01]  /*a7e0*/  IMAD R246, R184.reuse, 0x56, RZ ;  /* 0x00000056b8f67824 */ /* 0x040fe200078e02ff */
[-C--:B------:R-:W-:Y:S01]  /*a7f0*/  IADD3 R82, P4, R241, R238.reuse, RZ ;  /* 0x000000eef1527210 */ /* 0x080fe20007f9e0ff */
[C---:B------:R-:W-:Y:S01]  /*a800*/  IMAD R245, R184.reuse, 0x160, RZ ;  /* 0x00000160b8f57824 */ /* 0x040fe200078e02ff */
[-C--:B------:R-:W-:Y:S01]  /*a810*/  LEA.HI.X.SX32 R81, R249, R239.reuse, 0x2, P3 ;  /* 0x000000eff9517211 */ /* 0x080fe200018f16ff */
[----:B------:R-:W-:Y:S01]  /*a820*/  IMAD R241, R184, 0x59, RZ ;  /* 0x00000059b8f17824 */ /* 0x000fe200078e02ff */
[-C--:B------:R-:W-:Y:S01]  /*a830*/  IADD3 R76, P3, R248, R238.reuse, RZ ;  /* 0x000000eef84c7210 */ /* 0x080fe20007f7e0ff */
[----:B------:R-:W-:Y:S01]  /*a840*/  IMAD R22, R184, 0x16c, RZ ;  /* 0x0000016cb8167824 */ /* 0x000fe200078e02ff */
[----:B------:R-:W-:Y:S01]  /*a850*/  LEA.HI.X.SX32 R83, R246, R239, 0x2, P4 ;  /* 0x000000eff6537211 */ /* 0x000fe200020f16ff */
[----:B------:R-:W-:Y:S01]  /*a860*/  IMAD R244, R184, 0x168, RZ ;  /* 0x00000168b8f47824 */ /* 0x000fe200078e02ff */
[----:B------:R-:W-:-:S02]  /*a870*/  IADD3 R78, P4, R245, R238, RZ ;  /* 0x000000eef54e7210 */ /* 0x000fc40007f9e0ff */
[-C--:B------:R-:W-:Y:S02]  /*a880*/  LEA.HI.X.SX32 R77, R241, R239.reuse, 0x2, P3 ;  /* 0x000000eff14d7211 */ /* 0x080fe400018f16ff */
[-C--:B------:R-:W-:Y:S01]  /*a890*/  IADD3 R72, P3, R22, R238.reuse, RZ ;  /* 0x000000ee16487210 */ /* 0x080fe20007f7e0ff */
[----:B------:R-:W-:Y:S01]  /*a8a0*/  IMAD R22, R184, 0x5b, RZ ;  /* 0x0000005bb8167824 */ /* 0x000fe200078e02ff */
[-C--:B------:R-:W-:Y:S01]  /*a8b0*/  LEA.HI.X.SX32 R79, R240, R239.reuse, 0x2, P4 ;  /* 0x000000eff04f7211 */ /* 0x080fe200020f16ff */
[----:B------:R-:W-:Y:S01]  /*a8c0*/  IMAD R11, R184, 0x174, RZ ;  /* 0x00000174b80b7824 */ /* 0x000fe200078e02ff */
[-C--:B------:R-:W-:Y:S01]  /*a8d0*/  IADD3 R74, P4, R244, R238.reuse, RZ ;  /* 0x000000eef44a7210 */ /* 0x080fe20007f9e0ff */
[----:B------:R-:W-:Y:S01]  /*a8e0*/  IMAD R244, R184, 0x5a, RZ ;  /* 0x0000005ab8f47824 */ /* 0x000fe200078e02ff */
[-C--:B------:R-:W-:Y:S01]  /*a8f0*/  LEA.HI.X.SX32 R73, R22, R239.reuse, 0x2, P3 ;  /* 0x000000ef16497211 */ /* 0x080fe200018f16ff */
[C---:B------:R-:W-:Y:S01]  /*a900*/  IMAD R241, R184.reuse, 0x170, RZ ;  /* 0x00000170b8f17824 */ /* 0x040fe200078e02ff */
[-C--:B------:R-:W-:Y:S01]  /*a910*/  IADD3 R68, P3, R11, R238.reuse, RZ ;  /* 0x000000ee0b447210 */ /* 0x080fe20007f7e0ff */
[----:B------:R-:W-:Y:S01]  /*a920*/  IMAD R22, R184, 0x5d, RZ ;  /* 0x0000005db8167824 */ /* 0x000fe200078e02ff */
[-C--:B------:R-:W-:Y:S01]  /*a930*/  LEA.HI.X.SX32 R75, R244, R239.reuse, 0x2, P4 ;  /* 0x000000eff44b7211 */ /* 0x080fe200020f16ff */
[C---:B------:R-:W-:Y:S01]  /*a940*/  IMAD R247, R184.reuse, 0x17c, RZ ;  /* 0x0000017cb8f77824 */ /* 0x040fe200078e02ff */
        /* <DEDUP_REMOVED lines=9> */
[C---:B------:R-:W-:Y:S02]  /*a9e0*/  IMAD R252, R184.reuse, 0x180, RZ ;  /* 0x00000180b8fc7824 */ /* 0x040fe400078e02ff */
[----:B------:R-:W-:Y:S01]  /*a9f0*/  IMAD R13, R184, 0x184, RZ ;  /* 0x00000184b80d7824 */ /* 0x000fe200078e02ff */
[----:B------:R-:W-:Y:S01]  /*aa00*/  LEA.HI.X.SX32 R67, R243, R239, 0x2, P4 ;  /* 0x000000eff3437211 */ /* 0x000fe200020f16ff */
[----:B------:R1:W-:Y:S01]  /*aa10*/  STL.64 [R1+0x178], R240 ;  /* 0x000178f001007387 */ /* 0x0003e20000100a00 */
[-C--:B------:R-:W-:Y:S01]  /*aa20*/  IADD3 R64, P4, R252, R238.reuse, RZ ;  /* 0x000000eefc407210 */ /* 0x080fe20007f9e0ff */
[C---:B------:R-:W-:Y:S01]  /*aa30*/  IMAD R27, R184.reuse, 0x188, RZ ;  /* 0x00000188b81b7824 */ /* 0x040fe200078e02ff */
[----:B------:R-:W-:Y:S01]  /*aa40*/  IADD3 R62, P3, R13, R238, RZ ;  /* 0x000000ee0d3e7210 */ /* 0x000fe20007f7e0ff */
[----:B------:R-:W-:-:S02]  /*aa50*/  IMAD R244, R184, 0x61, RZ ;  /* 0x00000061b8f47824 */ /* 0x000fc400078e02ff */
[C---:B------:R-:W-:Y:S02]  /*aa60*/  IMAD R20, R184.reuse, 0x18c, RZ ;  /* 0x0000018cb8147824 */ /* 0x040fe400078e02ff */
[C---:B------:R-:W-:Y:S02]  /*aa70*/  IMAD R18, R184.reuse, 0x190, RZ ;  /* 0x00000190b8127824 */ /* 0x040fe400078e02ff */
[C---:B------:R-:W-:Y:S02]  /*aa80*/  IMAD R25, R184.reuse, 0x63, RZ ;  /* 0x00000063b8197824 */ /* 0x040fe400078e02ff */
[C---:B------:R-:W-:Y:S02]  /*aa90*/  IMAD R15, R184.reuse, 0x194, RZ ;  /* 0x00000194b80f7824 */ /* 0x040fe400078e02ff */
[C---:B------:R-:W-:Y:S02]  /*aaa0*/  IMAD R16, R184.reuse, 0x198, RZ ;  /* 0x00000198b8107824 */ /* 0x040fe400078e02ff */
        /* <DEDUP_REMOVED lines=25> */
[C---:B------:R-:W-:Y:S01]  /*ac40*/  IMAD R9, R184.reuse, 0x73, RZ ;  /* 0x00000073b8097824 */ /* 0x040fe200078e02ff */
[----:B------:R-:W2:Y:S01]  /*ac50*/  S2R R245, SR_TID.X ;  /* 0x0000000000f57919 */ /* 0x000ea20000002100 */
[C---:B-1----:R-:W-:Y:S01]  /*ac60*/  IMAD R241, R184.reuse, 0x60, RZ ;  /* 0x00000060b8f17824 */ /* 0x042fe200078e02ff */
[----:B------:R-:W1:Y:S04]  /*ac70*/  S2UR UR5, SR_CgaCtaId ;  /* 0x00000000000579c3 */ /* 0x000e680000008800 */
[-C--:B------:R-:W-:Y:S01]  /*ac80*/  LEA.HI.X.SX32 R65, R241, R239.reuse, 0x2, P4 ;  /* 0x000000eff1417211 */ /* 0x080fe200020f16ff */
[----:B------:R-:W-:Y:S01]  /*ac90*/  IMAD R241, R184, 0x62, RZ ;  /* 0x00000062b8f17824 */ /* 0x000fe200078e02ff */
[-C--:B------:R-:W-:Y:S02]  /*aca0*/  IADD3 R60, P4, R27, R238.reuse, RZ ;  /* 0x000000ee1b3c7210 */ /* 0x080fe40007f9e0ff */
[-C--:B------:R-:W-:Y:S01]  /*acb0*/  LEA.HI.X.SX32 R63, R244, R239.reuse, 0x2, P3 ;  /* 0x000000eff43f7211 */ /* 0x080fe200018f16ff */
[----:B------:R-:W-:Y:S01]  /*acc0*/  IMAD R22, R184, 0x1d4, RZ ;  /* 0x000001d4b8167824 */ /* 0x000fe200078e02ff */
[-C--:B------:R-:W-:Y:S01]  /*acd0*/  IADD3 R58, P3, R20, R238.reuse, RZ ;  /* 0x000000ee143a7210 */ /* 0x080fe20007f7e0ff */
[C---:B------:R-:W-:Y:S01]  /*ace0*/  IMAD R11, R184.reuse, 0x75, RZ ;  /* 0x00000075b80b7824 */ /* 0x040fe200078e02ff */
[-C--:B------:R-:W-:Y:S01]  /*acf0*/  LEA.HI.X.SX32 R61, R241, R239.reuse, 0x2, P4 ;  /* 0x000000eff13d7211 */ /* 0x080fe200020f16ff */
[----:B------:R-:W-:Y:S01]  /*ad00*/  IMAD R241, R184, 0x64, RZ ;  /* 0x00000064b8f17824 */ /* 0x000fe200078e02ff */
[-C--:B------:R-:W-:Y:S01]  /*ad10*/  IADD3 R56, P4, R18, R238.reuse, RZ ;  /* 0x000000ee12387210 */ /* 0x080fe20007f9e0ff */
[----:B------:R-:W-:Y:S01]  /*ad20*/  IMAD R240, R184, 0x7a, RZ ;  /* 0x0000007ab8f07824 */ /* 0x000fe200078e02ff */
[-C--:B------:R-:W-:Y:S01]  /*ad30*/  LEA.HI.X.SX32 R59, R25, R239.reuse, 0x2, P3 ;  /* 0x000000ef193b7211 */ /* 0x080fe200018f16ff */
[----:B------:R-:W3:Y:S01]  /*ad40*/  S2R R243, SR_TID.X ;  /* 0x0000000000f37919 */ /* 0x000ee20000002100 */
[-C--:B------:R-:W-:Y:S01]  /*ad50*/  IADD3 R54, P3, R15, R238.reuse, RZ ;  /* 0x000000ee0f367210 */ /* 0x080fe20007f7e0ff */
[----:B------:R-:W-:Y:S01]  /*ad60*/  UMOV UR4, 0x400 ;  /* 0x0000040000047882 */ /* 0x000fe20000000000 */
[-C--:B------:R-:W-:Y:S01]  /*ad70*/  LEA.HI.X.SX32 R57, R241, R239.reuse, 0x2, P4 ;  /* 0x000000eff1397211 */ /* 0x080fe200020f16ff */
[----:B------:R-:W-:Y:S01]  /*ad80*/  ULDC.64 UR60, c[0x0][0x208] ;  /* 0x00008200003c7ab9 */ /* 0x000fe20000000a00 */
[-C--:B------:R-:W-:Y:S01]  /*ad90*/  IADD3 R52, P4, R16, R238.reuse, RZ ;  /* 0x000000ee10347210 */ /* 0x080fe20007f9e0ff */
[----:B------:R-:W4:Y:S01]  /*ada0*/  LDC R242, c[0x0][0x230] ;  /* 0x00008c00fff27b82 */ /* 0x000f220000000800 */
[----:B------:R-:W-:Y:S01]  /*adb0*/  LEA.HI.X.SX32 R55, R23, R239, 0x2, P3 ;  /* 0x000000ef17377211 */ /* 0x000fe200018f16ff */
[----:B------:R-:W-:Y:S01]  /*adc0*/  IMAD R241, R184, 0x68, RZ ;  /* 0x00000068b8f17824 */ /* 0x000fe200078e02ff */
[----:B------:R-:W-:-:S02]  /*add0*/  IADD3 R50, P3, R14, R238, RZ ;  /* 0x000000ee0e327210 */ /* 0x000fc40007f7e0ff */
[-C--:B------:R-:W-:Y:S02]  /*ade0*/  LEA.HI.X.SX32 R53, R21, R239.reuse, 0x2, P4 ;  /* 0x000000ef15357211 */ /* 0x080fe400020f16ff */
[-C--:B------:R-:W-:Y:S01]  /*adf0*/  IADD3 R48, P4, R49, R238.reuse, RZ ;  /* 0x000000ee31307210 */ /* 0x080fe20007f9e0ff */
[----:B------:R-:W4:Y:S01]  /*ae00*/  LDC R252, c[0x0][0x230] ;  /* 0x00008c00fffc7b82 */ /* 0x000f220000000800 */
[-C--:B------:R-:W-:Y:S02]  /*ae10*/  LEA.HI.X.SX32 R51, R19, R239.reuse, 0x2, P3 ;  /* 0x000000ef13337211 */ /* 0x080fe400018f16ff */
[-C--:B------:R-:W-:Y:S02]  /*ae20*/  IADD3 R46, P3, R46, R238.reuse, RZ ;  /* 0x000000ee2e2e7210 */ /* 0x080fe40007f7e0ff */
[----:B------:R-:W-:Y:S02]  /*ae30*/  LEA.HI.X.SX32 R49, R241, R239, 0x2, P4 ;  /* 0x000000eff1317211 */ /* 0x000fe400020f16ff */
[----:B------:R-:W-:-:S02]  /*ae40*/  IADD3 R44, P4, R44, R238, RZ ;  /* 0x000000ee2c2c7210 */ /* 0x000fc40007f9e0ff */
[-C--:B------:R-:W-:Y:S01]  /*ae50*/  LEA.HI.X.SX32 R47, R17, R239.reuse, 0x2, P3 ;  /* 0x000000ef112f7211 */ /* 0x080fe200018f16ff */
[----:B------:R-:W-:Y:S01]  /*ae60*/  IMAD R244, R184, 0x6c, RZ ;  /* 0x0000006cb8f47824 */ /* 0x000fe200078e02ff */
[-C--:B------:R-:W-:Y:S02]  /*ae70*/  IADD3 R42, P3, R42, R238.reuse, RZ ;  /* 0x000000ee2a2a7210 */ /* 0x080fe40007f7e0ff */
[-C--:B------:R-:W-:Y:S02]  /*ae80*/  LEA.HI.X.SX32 R45, R12, R239.reuse, 0x2, P4 ;  /* 0x000000ef0c2d7211 */ /* 0x080fe400020f16ff */
[-C--:B------:R-:W-:Y:S02]  /*ae90*/  IADD3 R40, P4, R40, R238.reuse, RZ ;  /* 0x000000ee28287210 */ /* 0x080fe40007f9e0ff */
[----:B------:R-:W-:Y:S02]  /*aea0*/  LEA.HI.X.SX32 R43, R10, R239, 0x2, P3 ;  /* 0x000000ef0a2b7211 */ /* 0x000fe400018f16ff */
[----:B------:R-:W-:-:S02]  /*aeb0*/  IADD3 R38, P3, R38, R238, RZ ;  /* 0x000000ee26267210 */ /* 0x000fc40007f7e0ff */
[-C--:B------:R-:W-:Y:S02]  /*aec0*/  LEA.HI.X.SX32 R41, R244, R239.reuse, 0x2, P4 ;  /* 0x000000eff4297211 */ /* 0x080fe400020f16ff */
[-C--:B------:R-:W-:Y:S01]  /*aed0*/  IADD3 R36, P4, R36, R238.reuse, RZ ;  /* 0x000000ee24247210 */ /* 0x080fe20007f9e0ff */
[----:B------:R-:W-:Y:S01]  /*aee0*/  IMAD R20, R184, 0x1d8, RZ ;  /* 0x000001d8b8147824 */ /* 0x000fe200078e02ff */
[-C--:B------:R-:W-:Y:S01]  /*aef0*/  LEA.HI.X.SX32 R39, R8, R239.reuse, 0x2, P3 ;  /* 0x000000ef08277211 */ /* 0x080fe200018f16ff */
[----:B------:R-:W-:Y:S01]  /*af00*/  IMAD R18, R184, 0x1dc, RZ ;  /* 0x000001dcb8127824 */ /* 0x000fe200078e02ff */
[-C--:B------:R-:W-:Y:S01]  /*af10*/  IADD3 R34, P3, R34, R238.reuse, RZ ;  /* 0x000000ee22227210 */ /* 0x080fe20007f7e0ff */
[C---:B------:R-:W-:Y:S01]  /*af20*/  IMAD R13, R184.reuse, 0x76, RZ ;  /* 0x00000076b80d7824 */ /* 0x040fe200078e02ff */
        /* <DEDUP_REMOVED lines=9> */
[----:B------:R-:W-:Y:S01]  /*afc0*/  IMAD R241, R184, 0x79, RZ ;  /* 0x00000079b8f17824 */ /* 0x000fe200078e02ff */
[-C--:B------:R-:W-:Y:S01]  /*afd0*/  IADD3 R28, P4, R28, R238.reuse, RZ ;  /* 0x000000ee1c1c7210 */ /* 0x080fe20007f9e0ff */
[----:B------:R-:W-:Y:S01]  /*afe0*/  IMAD R10, R184, 0x1ec, RZ ;  /* 0x000001ecb80a7824 */ /* 0x000fe200078e02ff */
[-C--:B------:R-:W-:Y:S01]  /*aff0*/  LEA.HI.X.SX32 R31, R6, R239.reuse, 0x2, P3 ;  /* 0x000000ef061f7211 */ /* 0x080fe200018f16ff */
[----:B-1----:R-:W-:Y:S01]  /*b000*/  ULEA UR6, UR5, UR4, 0x18 ;  /* 0x0000000405067291 */ /* 0x002fe2000f8ec03f */
[-C--:B------:R-:W-:Y:S01]  /*b010*/  IADD3 R26, P3, R26, R238.reuse, RZ ;  /* 0x000000ee1a1a7210 */ /* 0x080fe20007f7e0ff */
[----:B------:R-:W1:Y:S01]  /*b020*/  LDC R244, c[0x0][0x230] ;  /* 0x00008c00fff47b82 */ /* 0x000e620000000800 */
[-C--:B------:R-:W-:Y:S01]  /*b030*/  LEA.HI.X.SX32 R29, R7, R239.reuse, 0x2, P4 ;  /* 0x000000ef071d7211 */ /* 0x080fe200020f16ff */
[----:B------:R-:W-:Y:S01]  /*b040*/  IMAD R3, R184, 0x1f0, RZ ;  /* 0x000001f0b8037824 */ /* 0x000fe200078e02ff */
[-C--:B------:R-:W-:Y:S01]  /*b050*/  IADD3 R24, P4, R24, R238.reuse, RZ ;  /* 0x000000ee18187210 */ /* 0x080fe20007f9e0ff */
[----:B------:R-:W-:Y:S01]  /*b060*/  IMAD R8, R184, 0x7b, RZ ;  /* 0x0000007bb8087824 */ /* 0x000fe200078e02ff */
[-C--:B------:R-:W-:Y:S01]  /*b070*/  LEA.HI.X.SX32 R27, R9, R239.reuse, 0x2, P3 ;  /* 0x000000ef091b7211 */ /* 0x080fe200018f16ff */
[----:B------:R-:W-:Y:S01]  /*b080*/  VIADD R5, R4, 0xfffffffb ;  /* 0xfffffffb04057836 */ /* 0x000fe20000000000 */
[-C--:B------:R-:W-:Y:S01]  /*b090*/  IADD3 R22, P3, R22, R238.reuse, RZ ;  /* 0x000000ee16167210 */ /* 0x080fe20007f7e0ff */
[----:B------:R-:W-:Y:S01]  /*b0a0*/  IMAD R6, R184, 0x1f4, RZ ;  /* 0x000001f4b8067824 */ /* 0x000fe200078e02ff */
[----:B------:R-:W-:Y:S01]  /*b0b0*/  LEA.HI.X.SX32 R25, R237, R239, 0x2, P4 ;  /* 0x000000efed197211 */ /* 0x000fe200020f16ff */
[----:B------:R-:W-:Y:S01]  /*b0c0*/  ULDC UR4, c[0x0][0x230] ;  /* 0x00008c0000047ab9 */ /* 0x000fe20000000800 */
[----:B------:R-:W-:-:S02]  /*b0d0*/  IADD3 R20, P4, R20, R238, RZ ;  /* 0x000000ee14147210 */ /* 0x000fc40007f9e0ff */
[-C--:B------:R-:W-:Y:S02]  /*b0e0*/  LEA.HI.X.SX32 R23, R11, R239.reuse, 0x2, P3 ;  /* 0x000000ef0b177211 */ /* 0x080fe400018f16ff */
[-C--:B------:R-:W-:Y:S02]  /*b0f0*/  IADD3 R18, P3, R18, R238.reuse, RZ ;  /* 0x000000ee12127210 */ /* 0x080fe40007f7e0ff */
[-C--:B------:R-:W-:Y:S02]  /*b100*/  LEA.HI.X.SX32 R21, R13, R239.reuse, 0x2, P4 ;  /* 0x000000ef0d157211 */ /* 0x080fe400020f16ff */
[-C--:B------:R-:W-:Y:S02]  /*b110*/  IADD3 R16, P4, R16, R238.reuse, RZ ;  /* 0x000000ee10107210 */ /* 0x080fe40007f9e0ff */
[----:B------:R-:W-:Y:S02]  /*b120*/  LEA.HI.X.SX32 R19, R15, R239, 0x2, P3 ;  /* 0x000000ef0f137211 */ /* 0x000fe400018f16ff */
[----:B------:R-:W-:-:S02]  /*b130*/  IADD3 R14, P3, R14, R238, RZ ;  /* 0x000000ee0e0e7210 */ /* 0x000fc40007f7e0ff */
[-C--:B------:R-:W-:Y:S02]  /*b140*/  LEA.HI.X.SX32 R17, R250, R239.reuse, 0x2, P4 ;  /* 0x000000effa117211 */ /* 0x080fe400020f16ff */
[-C--:B------:R-:W-:Y:S02]  /*b150*/  IADD3 R12, P4, R12, R238.reuse, RZ ;  /* 0x000000ee0c0c7210 */ /* 0x080fe40007f9e0ff */
[-C--:B------:R-:W-:Y:S02]  /*b160*/  LEA.HI.X.SX32 R15, R241, R239.reuse, 0x2, P3 ;  /* 0x000000eff10f7211 */ /* 0x080fe400018f16ff */
[-C--:B------:R-:W-:Y:S01]  /*b170*/  IADD3 R10, P3, R10, R238.reuse, RZ ;  /* 0x000000ee0a0a7210 */ /* 0x080fe20007f7e0ff */
[----:B------:R-:W-:Y:S01]  /*b180*/  IMAD R7, R184, 0x7e, RZ ;  /* 0x0000007eb8077824 */ /* 0x000fe200078e02ff */
[----:B------:R-:W-:Y:S01]  /*b190*/  LEA.HI.X.SX32 R13, R240, R239, 0x2, P4 ;  /* 0x000000eff00d7211 */ /* 0x000fe200020f16ff */
[----:B------:R-:W4:Y:S01]  /*b1a0*/  LDC R241, c[0x0][0x230] ;  /* 0x00008c00fff17b82 */ /* 0x000f220000000800 */
[----:B------:R-:W-:-:S02]  /*b1b0*/  IADD3 R236, P4, R3, R238, RZ ;  /* 0x000000ee03ec7210 */ /* 0x000fc40007f9e0ff */
[-C--:B------:R-:W-:Y:S02]  /*b1c0*/  LEA.HI.X.SX32 R11, R8, R239.reuse, 0x2, P3 ;  /* 0x000000ef080b7211 */ /* 0x080fe400018f16ff */
[----:B------:R-:W-:Y:S01]  /*b1d0*/  ISETP.GE.U32.AND P3, PT, R5, 0x7fffff7c, PT ;  /* 0x7fffff7c0500780c */ /* 0x000fe20003f66070 */
[C---:B------:R-:W-:Y:S01]  /*b1e0*/  IMAD R5, R184.reuse, 0x7d, RZ ;  /* 0x0000007db8057824 */ /* 0x040fe200078e02ff */
[-C--:B------:R-:W-:Y:S01]  /*b1f0*/  LEA.HI.X.SX32 R237, R251, R239.reuse, 0x2, P4 ;  /* 0x000000effbed7211 */ /* 0x080fe200020f16ff */
[----:B------:R-:W-:Y:S01]  /*b200*/  IMAD R3, R184, 0x1f8, RZ ;  /* 0x000001f8b8037824 */ /* 0x000fe200078e02ff */
[-C--:B------:R-:W-:Y:S01]  /*b210*/  IADD3 R8, P4, R6, R238.reuse, RZ ;  /* 0x000000ee06087210 */ /* 0x080fe20007f9e0ff */
[----:B------:R-:W1:Y:S02]  /*b220*/  LDC R240, c[0x0][0x230] ;  /* 0x00008c00fff07b82 */ /* 0x000e640000000800 */
[----:B------:R2:W-:Y:S01]  /*b230*/  STL.64 [R1+0x170], R236 ;  /* 0x000170ec01007387 */ /* 0x0005e20000100a00 */
[----:B------:R-:W-:Y:S01]  /*b240*/  LEA.HI.X.SX32 R9, R5, R239, 0x2, P4 ;  /* 0x000000ef05097211 */ /* 0x000fe200020f16ff */
[----:B------:R-:W-:Y:S01]  /*b250*/  IMAD R6, R184, 0x1fc, RZ ;  /* 0x000001fcb8067824 */ /* 0x000fe200078e02ff */
[----:B--2---:R-:W-:-:S04]  /*b260*/  IADD3 R236, P4, R3, R238, RZ ;  /* 0x000000ee03ec7210 */ /* 0x004fc80007f9e0ff */
[----:B------:R-:W-:Y:S01]  /*b270*/  LEA.HI.X.SX32 R237, R7, R239, 0x2, P4 ;  /* 0x000000ef07ed7211 */ /* 0x000fe200020f16ff */
[----:B------:R2:W-:Y:S01]  /*b280*/  STL.64 [R1+0x168], R8 ;  /* 0x0001680801007387 */ /* 0x0005e20000100a00 */
[C---:B------:R-:W-:Y:S01]  /*b290*/  IMAD R5, R184.reuse, 0x7f, RZ ;  /* 0x0000007fb8057824 */ /* 0x040fe200078e02ff */
[----:B---3--:R-:W-:Y:S01]  /*b2a0*/  LOP3.LUT R243, R243, 0x7f, RZ, 0xc0, !PT ;  /* 0x0000007ff3f37812 */ /* 0x008fe200078ec0ff */
[----:B------:R-:W-:Y:S01]  /*b2b0*/  IMAD.SHL.U32 R3, R184, 0x4, RZ ;  /* 0x00000004b8037824 */ /* 0x000fe200078e00ff */
[----:B------:R3:W-:Y:S01]  /*b2c0*/  STL.64 [R1+0x160], R236 ;  /* 0x000160ec01007387 */ /* 0x0007e20000100a00 */
[----:B------:R-:W1:Y:S03]  /*b2d0*/  LDC R7, c[0x0][0x230] ;  /* 0x00008c00ff077b82 */ /* 0x000e660000000800 */
[----:B------:R-:W4:Y:S05]  /*b2e0*/  LDL.64 R248, [R1+0x28] ;  /* 0x0000280001f87983 */ /* 0x000f2a0000100a00 */
[----:B--2---:R-:W2:Y:S01]  /*b2f0*/  LDC R9, c[0x0][0x230] ;  /* 0x00008c00ff097b82 */ /* 0x004ea20000000800 */
[----:B---3--:R-:W-:-:S04]  /*b300*/  IADD3 R236, P4, R6, R238, RZ ;  /* 0x000000ee06ec7210 */ /* 0x008fc80007f9e0ff */
[----:B------:R-:W-:-:S03]  /*b310*/  LEA.HI.X.SX32 R237, R5, R239, 0x2, P4 ;  /* 0x000000ef05ed7211 */ /* 0x000fc600020f16ff */
[----:B------:R-:W3:Y:S01]  /*b320*/  LDC R8, c[0x0][0x230] ;  /* 0x00008c00ff087b82 */ /* 0x000ee20000000800 */
[-C--:B------:R-:W-:Y:S02]  /*b330*/  LEA R250, P4, R184, R238.reuse, 0x4 ;  /* 0x000000eeb8fa7211 */ /* 0x080fe400078820ff */
[----:B------:R-:W-:Y:S01]  /*b340*/  SHF.L.U32 R6, R245, 0x4, RZ ;  /* 0x00000004f5067819 */ /* 0x000fe200000006ff */
[----:B------:R1:W-:Y:S01]  /*b350*/  STL.64 [R1+0x158], R236 ;  /* 0x000158ec01007387 */ /* 0x0003e20000100a00 */
[C---:B------:R-:W-:Y:S02]  /*b360*/  LEA.HI.X.SX32 R251, R3.reuse, R239, 0x2, P4 ;  /* 0x000000ef03fb7211 */ /* 0x040fe400020f16ff */
[----:B------:R-:W-:Y:S02]  /*b370*/  LOP3.LUT R6, R6, 0x70, RZ, 0xc0, !PT ;  /* 0x0000007006067812 */ /* 0x000fe400078ec0ff */
[----:B-1----:R-:W-:Y:S01]  /*b380*/  IADD3 R236, P4, R3, R238, RZ ;  /* 0x000000ee03ec7210 */ /* 0x002fe20007f9e0ff */
[----:B------:R-:W-:-:S03]  /*b390*/  VIADD R3, R4, 0xfffffffa ;  /* 0xfffffffa04037836 */ /* 0x000fc60000000000 */
[----:B------:R-:W-:Y:S02]  /*b3a0*/  LEA.HI.X.SX32 R237, R184, R239, 0x2, P4 ;  /* 0x000000efb8ed7211 */ /* 0x000fe400020f16ff */
[----:B------:R-:W-:Y:S02]  /*b3b0*/  ISETP.GE.U32.AND P4, PT, R3, 0x7fffff7b, PT ;  /* 0x7fffff7b0300780c */ /* 0x000fe40003f86070 */
[----:B------:R-:W-:Y:S01]  /*b3c0*/  LEA R3, R243, R6, 0x7 ;  /* 0x00000006f3037211 */ /* 0x000fe200078e38ff */
[----:B------:R-:W-:Y:S01]  /*b3d0*/  IMAD.U32 R5, RZ, RZ, UR6 ;  /* 0x00000006ff057e24 */ /* 0x000fe2000f8e00ff */
[----:B------:R-:W1:Y:S03]  /*b3e0*/  LDC R243, c[0x0][0x230] ;  /* 0x00008c00fff37b82 */ /* 0x000e660000000800 */
[----:B------:R-:W-:Y:S01]  /*b3f0*/  VIADD R246, R3, UR6 ;  /* 0x0000000603f67c36 */ /* 0x000fe20008000000 */
[----:B------:R2:W-:Y:S04]  /*b400*/  STL [R1+0x7c0], R5 ;  /* 0x0007c00501007387 */ /* 0x0005e80000100800 */
[----:B------:R-:W-:Y:S04]  /*b410*/  STL.64 [R1+0x20], R250 ;  /* 0x000020fa01007387 */ /* 0x000fe80000100a00 */
[----:B------:R-:W-:Y:S04]  /*b420*/  STL.64 [R1+0x38], R236 ;  /* 0x000038ec01007387 */ /* 0x000fe80000100a00 */
[----:B------:R-:W-:Y:S01]  /*b430*/  @!PT LDS RZ, [RZ] ;  /* 0x00000000fffff984 */ /* 0x000fe20000000800 */
[----:B------:R-:W-:Y:S01]  /*b440*/  @!PT LDS RZ, [RZ] ;  /* 0x00000000fffff984 */ /* 0x000fe20000000800 */
[----:B------:R-:W-:Y:S01]  /*b450*/  @!PT LDS RZ, [RZ] ;  /* 0x00000000fffff984 */ /* 0x000fe20000000800 */
[----:B------:R-:W-:Y:S04]  /*b460*/  LDGSTS.E [R246], desc[UR60][R238.64], !P1 ;  /* 0x00000000eef67fae */ /* 0x000fe8000c92187c */
[----:B------:R3:W-:Y:S01]  /*b470*/  STL.64 [R1+0x9d0], R238 ;  /* 0x0009d0ee01007387 */ /* 0x0007e20000100a00 */
[----:B--2---:R-:W-:-:S02]  /*b480*/  VIADD R6, R9, 0xffffffdf ;  /* 0xffffffdf09067836 */ /* 0x004fc40000000000 */
[----:B------:R-:W-:Y:S01]  /*b490*/  VIADD R5, R4, 0xfffffff9 ;  /* 0xfffffff904057836 */ /* 0x000fe20000000000 */
[----:B------:R-:W-:Y:S01]  /*b4a0*/  LDGSTS.E [R246+0x4], desc[UR60][R236.64], !P2 ;  /* 0x00004000ecf67fae */ /* 0x000fe2000d12187c */
[----:B------:R-:W2:Y:S03]  /*b4b0*/  LDC R9, c[0x0][0x230] ;  /* 0x00008c00ff097b82 */ /* 0x000ea60000000800 */
[----:B---3--:R-:W3:Y:S01]  /*b4c0*/  LDL.64 R238, [R1+0x30] ;  /* 0x0000300001ee7983 */ /* 0x008ee20000100a00 */
[----:B------:R-:W-:-:S03]  /*b4d0*/  ISETP.GE.U32.AND P1, PT, R6, 0x7fffff60, PT ;  /* 0x7fffff600600780c */ /* 0x000fc60003f26070 */
[----:B------:R-:W2:Y:S01]  /*b4e0*/  LDL.LU.64 R236, [R1+0xad0] ;  /* 0x000ad00001ec7983 */ /* 0x000ea20000300a00 */
[----:B------:R-:W-:Y:S01]  /*b4f0*/  ISETP.GE.U32.AND P5, PT, R5, 0x7fffff7a, PT ;  /* 0x7fffff7a0500780c */ /* 0x000fe20003fa6070 */
[----:B----4-:R-:W-:Y:S02]  /*b500*/  VIADD R5, R241, 0xffffffde ;  /* 0xffffffdef1057836 */ /* 0x010fe40000000000 */
[----:B------:R-:W4:Y:S03]  /*b510*/  LDC R241, c[0x0][0x230] ;  /* 0x00008c00fff17b82 */ /* 0x000f260000000800 */
[----:B------:R-:W-:Y:S02]  /*b520*/  ISETP.GE.U32.AND P2, PT, R5, 0x7fffff5f, PT ;  /* 0x7fffff5f0500780c */ /* 0x000fe40003f46070 */
[----:B------:R-:W-:-:S03]  /*b530*/  IADD3 R5, R240, -0x23, RZ ;  /* 0xffffffddf0057810 */ /* 0x000fc60007ffe0ff */
[----:B------:R-:W1:Y:S01]  /*b540*/  LDC R240, c[0x0][0x230] ;  /* 0x00008c00fff07b82 */ /* 0x000e620000000800 */
[----:B------:R-:W-:Y:S01]  /*b550*/  VIADD R6, R244, 0xffffffdc ;  /* 0xffffffdcf4067836 */ /* 0x000fe20000000000 */
[----:B------:R-:W-:Y:S01]  /*b560*/  LOP3.LUT R247, R3, 0x10, RZ, 0x3c, !PT ;  /* 0x0000001003f77812 */ /* 0x000fe200078e3cff */
[----:B---3--:R-:W-:Y:S05]  /*b570*/  LDGSTS.E [R246+0x8], desc[UR60][R238.64], !P6 ;  /* 0x00008000eef67fae */ /* 0x008fea000f12187c */
[----:B------:R-:W3:Y:S01]  /*b580*/  LDC R244, c[0x0][0x230] ;  /* 0x00008c00fff47b82 */ /* 0x000ee20000000800 */
[----:B------:R-:W-:Y:S04]  /*b590*/  LDGSTS.E [R246+0xc], desc[UR60][R248.64], !P0 ;  /* 0x0000c000f8f67fae */ /* 0x000fe8000c12187c */
[----:B------:R-:W-:Y:S04]  /*b5a0*/  LDGSTS.E [R246+0x4000], desc[UR60][R192.64], !P1 ;  /* 0x04000000c0f67fae */ /* 0x000fe8000c92187c */
[----:B------:R-:W3:Y:S04]  /*b5b0*/  LDL.64 R238, [R1+0x10] ;  /* 0x0000100001ee7983 */ /* 0x000ee80000100a00 */
[----:B------:R-:W3:Y:S04]  /*b5c0*/  LDL.64 R248, [R1+0x8] ;  /* 0x0000080001f87983 */ /* 0x000ee80000100a00 */
[----:B------:R1:W-:Y:S01]  /*b5d0*/  STL.64 [R1+0x9d8], R192 ;  /* 0x0009d8c001007387 */ /* 0x0003e20000100a00 */
[----:B------:R-:W-:-:S02]  /*b5e0*/  ISETP.GE.U32.AND P6, PT, R5, 0x7fffff5e, PT ;  /* 0x7fffff5e0500780c */ /* 0x000fc40003fc6070 */
[----:B------:R-:W-:Y:S01]  /*b5f0*/  ISETP.GE.U32.AND P0, PT, R6, 0x7fffff5d, PT ;  /* 0x7fffff5d0600780c */ /* 0x000fe20003f06070 */
[----:B------:R-:W-:Y:S04]  /*b600*/  LDGSTS.E [R246+0x4004], desc[UR60][R190.64], !P2 ;  /* 0x04004000bef67fae */ /* 0x000fe8000d12187c */
[----:B-1----:R-:W3:Y:S01]  /*b610*/  LDL.64 R192, [R1+0x18] ;  /* 0x0000180001c07983 */ /* 0x002ee20000100a00 */
[----:B------:R-:W-:Y:S02]  /*b620*/  VIADD R5, R242, 0xffffffbf ;  /* 0xffffffbff2057836 */ /* 0x000fe40000000000 */
[----:B------:R-:W1:Y:S01]  /*b630*/  LDC R242, c[0x0][0x230] ;  /* 0x00008c00fff27b82 */ /* 0x000e620000000800 */
[----:B------:R-:W-:Y:S02]  /*b640*/  VIADD R6, R8, 0xffffffbe ;  /* 0xffffffbe08067836 */ /* 0x000fe40000000000 */
[----:B------:R3:W-:Y:S01]  /*b650*/  LDGSTS.E [R246+0x4008], desc[UR60][R188.64], !P6 ;  /* 0x04008000bcf67fae */ /* 0x0007e2000f12187c */
[----:B------:R-:W-:-:S02]  /*b660*/  ISETP.GE.U32.AND P1, PT, R5, 0x7fffff40, PT ;  /* 0x7fffff400500780c */ /* 0x000fc40003f26070 */
[----:B------:R-:W-:Y:S01]  /*b670*/  IADD3 R5, R243, -0x43, RZ ;  /* 0xffffffbdf3057810 */ /* 0x000fe20007ffe0ff */
[----:B------:R-:W-:Y:S01]  /*b680*/  LDGSTS.E [R246+0x400c], desc[UR60][R186.64], !P0 ;  /* 0x0400c000baf67fae */ /* 0x000fe2000c12187c */
[----:B------:R-:W-:Y:S01]  /*b690*/  ISETP.GE.U32.AND P2, PT, R6, 0x7fffff3f, PT ;  /* 0x7fffff3f0600780c */ /* 0x000fe20003f46070 */
[----:B------:R-:W-:Y:S01]  /*b6a0*/  VIADD R6, R7, 0xffffffbc ;  /* 0xffffffbc07067836 */ /* 0x000fe20000000000 */
[----:B------:R-:W-:Y:S01]  /*b6b0*/  ISETP.GE.U32.AND P6, PT, R5, 0x7fffff3e, PT ;  /* 0x7fffff3e0500780c */ /* 0x000fe20003fc6070 */
[----:B------:R-:W-:Y:S02]  /*b6c0*/  VIADD R5, R240, 0xffffff9f ;  /* 0xffffff9ff0057836 */ /* 0x000fe40000000000 */
[----:B------:R-:W-:Y:S01]  /*b6d0*/  VIADD R247, R247, UR6 ;  /* 0x00000006f7f77c36 */ /* 0x000fe20008000000 */
[----:B------:R-:W-:Y:S01]  /*b6e0*/  ISETP.GE.U32.AND P0, PT, R6, 0x7fffff3d, PT ;  /* 0x7fffff3d0600780c */ /* 0x000fe20003f06070 */
[----:B------:R-:W-:Y:S01]  /*b6f0*/  STL.64 [R1+0x9e0], R190 ;  /* 0x0009e0be01007387 */ /* 0x000fe20000100a00 */
[----:B------:R-:W3:Y:S03]  /*b700*/  LDC R8, c[0x0][0x230] ;  /* 0x00008c00ff087b82 */ /* 0x000ee60000000800 */
[----:B------:R-:W-:Y:S01]  /*b710*/  LDGSTS.E [R246+0x8000], desc[UR60][R126.64], !P1 ;  /* 0x080000007ef67fae */ /* 0x000fe2000c92187c */
[----:B------:R-:W-:Y:S01]  /*b720*/  ISETP.GE.U32.AND P1, PT, R5, 0x7fffff20, PT ;  /* 0x7fffff200500780c */ /* 0x000fe20003f26070 */
[----:B------:R-:W-:Y:S01]  /*b730*/  VIADD R5, R4, 0xfffffff8 ;  /* 0xfffffff804057836 */ /* 0x000fe20000000000 */
[----:B----4-:R-:W-:Y:S01]  /*b740*/  IADD3 R6, R241, -0x62, RZ ;  /* 0xffffff9ef1067810 */ /* 0x010fe20007ffe0ff */
[----:B------:R-:W-:Y:S01]  /*b750*/  LDGSTS.E [R246+0x8004], desc[UR60][R124.64], !P2 ;  /* 0x080040007cf67fae */ /* 0x000fe2000d12187c */
[----:B------:R-:W4:Y:S03]  /*b760*/  LDC R240, c[0x0][0x230] ;  /* 0x00008c00fff07b82 */ /* 0x000f260000000800 */
[----:B------:R-:W-:Y:S01]  /*b770*/  LDGSTS.E [R246+0x8008], desc[UR60][R122.64], !P6 ;  /* 0x080080007af67fae */ /* 0x000fe2000f12187c */
[----:B------:R-:W-:Y:S01]  /*b780*/  ISETP.GE.U32.AND P6, PT, R6, 0x7fffff1f, PT ;  /* 0x7fffff1f0600780c */ /* 0x000fe20003fc6070 */
[----:B--2---:R-:W-:Y:S01]  /*b790*/  VIADD R6, R9, 0xffffff9d ;  /* 0xffffff9d09067836 */ /* 0x004fe20000000000 */
[----:B------:R-:W-:Y:S01]  /*b7a0*/  ISETP.GE.U32.AND P2, PT, R5, 0x7fffff79, PT ;  /* 0x7fffff790500780c */ /* 0x000fe20003f46070 */
[----:B-1----:R-:W-:Y:S01]  /*b7b0*/  VIADD R5, R242, 0xffffff9c ;  /* 0xffffff9cf2057836 */ /* 0x002fe20000000000 */
[----:B------:R-:W-:Y:S01]  /*b7c0*/  LDGSTS.E [R246+0x800c], desc[UR60][R120.64], !P0 ;  /* 0x0800c00078f67fae */ /* 0x000fe2000c12187c */
[----:B------:R-:W1:Y:S01]  /*b7d0*/  LDC R7, c[0x0][0x230] ;  /* 0x00008c00ff077b82 */ /* 0x000e620000000800 */
[----:B------:R-:W-:-:S02]  /*b7e0*/  ISETP.GE.U32.AND P0, PT, R6, 0x7fffff1e, PT ;  /* 0x7fffff1e0600780c */ /* 0x000fc40003f06070 */
[----:B------:R-:W-:Y:S01]  /*b7f0*/  LDGSTS.E [R246+0xc000], desc[UR60][R64.64], !P1 ;  /* 0x0c00000040f67fae */ /* 0x000fe2000c92187c */
[----:B------:R-:W-:-:S04]  /*b800*/  ISETP.GE.U32.AND P1, PT, R5, 0x7fffff1d, PT ;  /* 0x7fffff1d0500780c */ /* 0x000fc80003f26070 */
[----:B------:R-:W-:Y:S01]  /*b810*/  LDGSTS.E [R246+0xc004], desc[UR60][R62.64], !P6 ;  /* 0x0c0040003ef67fae */ /* 0x000fe2000f12187c */
[----:B------:R-:W2:Y:S03]  /*b820*/  LDC R6, c[0x0][0x230] ;  /* 0x00008c00ff067b82 */ /* 0x000ea60000000800 */
[----:B------:R1:W-:Y:S04]  /*b830*/  STL.64 [R1+0x9e8], R188 ;  /* 0x0009e8bc01007387 */ /* 0x0003e80000100a00 */
[----:B------:R-:W-:Y:S01]  /*b840*/  LDGSTS.E [R246+0xc008], desc[UR60][R60.64], !P0 ;  /* 0x0c0080003cf67fae */ /* 0x000fe2000c12187c */
[----:B------:R-:W1:Y:S03]  /*b850*/  LDC R243, c[0x0][0x230] ;  /* 0x00008c00fff37b82 */ /* 0x000e660000000800 */
[----:B------:R-:W-:Y:S04]  /*b860*/  LDGSTS.E [R246+0xc00c], desc[UR60][R58.64], !P1 ;  /* 0x0c00c0003af67fae */ /* 0x000fe8000c92187c */
[----:B------:R-:W-:Y:S01]  /*b870*/  LDGSTS.E [R247], desc[UR60][R250.64], !P3 ;  /* 0x00000000faf77fae */ /* 0x000fe2000d92187c */
[----:B------:R-:W1:Y:S03]  /*b880*/  LDC R242, c[0x0][0x230] ;  /* 0x00008c00fff27b82 */ /* 0x000e660000000800 */
[----:B------:R-:W-:Y:S05]  /*b890*/  STL.64 [R1+0x9f0], R186 ;  /* 0x0009f0ba01007387 */ /* 0x000fea0000100a00 */
[----:B------:R-:W1:Y:S01]  /*b8a0*/  LDC R241, c[0x0][0x230] ;  /* 0x00008c00fff17b82 */ /* 0x000e620000000800 */
[----:B------:R-:W4:Y:S01]  /*b8b0*/  LDL.LU.64 R250, [R1+0xac8] ;  /* 0x000ac80001fa7983 */ /* 0x000f220000300a00 */
[----:B------:R-:W-:-:S06]  /*b8c0*/  VIADD R5, R4, 0xfffffff7 ;  /* 0xfffffff704057836 */ /* 0x000fcc0000000000 */
[----:B------:R-:W1:Y:S01]  /*b8d0*/  LDC R9, c[0x0][0x230] ;  /* 0x00008c00ff097b82 */ /* 0x000e620000000800 */
[----:B------:R-:W-:Y:S02]  /*b8e0*/  ISETP.GE.U32.AND P6, PT, R5, 0x7fffff78, PT ;  /* 0x7fffff780500780c */ /* 0x000fe40003fc6070 */
[----:B------:R-:W-:Y:S01]  /*b8f0*/  IADD3 R5, R4, -0xa, RZ ;  /* 0xfffffff604057810 */ /* 0x000fe20007ffe0ff */
[----:B---3--:R-:W-:Y:S04]  /*b900*/  LDGSTS.E [R247+0x4], desc[UR60][R192.64], !P4 ;  /* 0x00004000c0f77fae */ /* 0x008fe8000e12187c */
[----:B------:R-:W-:Y:S01]  /*b910*/  LDGSTS.E [R247+0x8], desc[UR60][R238.64], !P5 ;  /* 0x00008000eef77fae */ /* 0x000fe2000e92187c */
[----:B------:R-:W-:-:S03]  /*b920*/  ISETP.GE.U32.AND P0, PT, R5, 0x7fffff77, PT ;  /* 0x7fffff770500780c */ /* 0x000fc60003f06070 */
[----:B------:R-:W3:Y:S01]  /*b930*/  LDL.64 R238, [R1] ;  /* 0x0000000001ee7983 */ /* 0x000ee20000100a00 */
[----:B------:R-:W-:Y:S01]  /*b940*/  VIADD R5, R4, 0xfffffff5 ;  /* 0xfffffff504057836 */ /* 0x000fe20000000000 */
[----:B--2---:R-:W-:Y:S02]  /*b950*/  IADD3 R6, R6, -0x26, RZ ;  /* 0xffffffda06067810 */ /* 0x004fe40007ffe0ff */
[----:B------:R2:W-:Y:S02]  /*b960*/  LDGSTS.E [R247+0xc], desc[UR60][R248.64], !P2 ;  /* 0x0000c000f8f77fae */ /* 0x0005e4000d12187c */
[----:B------:R-:W-:Y:S01]  /*b970*/  ISETP.GE.U32.AND P1, PT, R5, 0x7fffff76, PT ;  /* 0x7fffff760500780c */ /* 0x000fe20003f26070 */
[----:B----4-:R-:W-:Y:S01]  /*b980*/  VIADD R5, R240, 0xffffffdb ;  /* 0xffffffdbf0057836 */ /* 0x010fe20000000000 */
[----:B------:R-:W-:Y:S01]  /*b990*/  ISETP.GE.U32.AND P4, PT, R6, 0x7fffff5b, PT ;  /* 0x7fffff5b0600780c */ /* 0x000fe20003f86070 */
[----:B------:R-:W4:Y:S03]  /*b9a0*/  LDC R240, c[0x0][0x230] ;  /* 0x00008c00fff07b82 */ /* 0x000f260000000800 */
[----:B------:R-:W-:Y:S01]  /*b9b0*/  ISETP.GE.U32.AND P3, PT, R5, 0x7fffff5c, PT ;  /* 0x7fffff5c0500780c */ /* 0x000fe20003f66070 */
[----:B------:R-:W-:-:S04]  /*b9c0*/  VIADD R5, R8, 0xffffffd9 ;  /* 0xffffffd908057836 */ /* 0x000fc80000000000 */
[----:B------:R-:W2:Y:S01]  /*b9d0*/  LDC R8, c[0x0][0x230] ;  /* 0x00008c00ff087b82 */ /* 0x000ea20000000800 */
[----:B------:R-:W-:Y:S01]  /*b9e0*/  ISETP.GE.U32.AND P5, PT, R5, 0x7fffff5a, PT ;  /* 0x7fffff5a0500780c */ /* 0x000fe20003fa6070 */
[----:B-1----:R-:W-:Y:S01]  /*b9f0*/  VIADD R5, R7, 0xffffffd8 ;  /* 0xffffffd807057836 */ /* 0x002fe20000000000 */
[----:B------:R-:W-:-:S04]  /*ba00*/  IADD3 R6, R242, -0x46, RZ ;  /* 0xffffffbaf2067810 */ /* 0x000fc80007ffe0ff */
[----:B------:R-:W-:Y:S01]  /*ba10*/  ISETP.GE.U32.AND P2, PT, R5, 0x7fffff59, PT ;  /* 0x7fffff590500780c */ /* 0x000fe20003f46070 */
[----:B------:R-:W1:Y:S01]  /*ba20*/  LDC R7, c[0x0][0x230] ;  /* 0x00008c00ff077b82 */ /* 0x000e620000000800 */
[----:B------:R-:W-:Y:S01]  /*ba30*/  VIADD R5, R243, 0xffffffbb ;  /* 0xffffffbbf3057836 */ /* 0x000fe20000000000 */
[----:B------:R-:W-:Y:S04]  /*ba40*/  LDGSTS.E [R247+0x4000], desc[UR60][R182.64], !P3 ;  /* 0x04000000b6f77fae */ /* 0x000fe8000d92187c */
[----:B------:R-:W-:Y:S01]  /*ba50*/  ISETP.GE.U32.AND P3, PT, R5, 0x7fffff3c, PT ;  /* 0x7fffff3c0500780c */ /* 0x000fe20003f66070 */
[----:B------:R-:W-:Y:S01]  /*ba60*/  VIADD R5, R241, 0xffffffb9 ;  /* 0xffffffb9f1057836 */ /* 0x000fe20000000000 */
[----:B------:R-:W-:Y:S01]  /*ba70*/  LDGSTS.E [R247+0x4004], desc[UR60][R180.64], !P4 ;  /* 0x04004000b4f77fae */ /* 0x000fe2000e12187c */
[----:B------:R-:W-:Y:S01]  /*ba80*/  ISETP.GE.U32.AND P4, PT, R6, 0x7fffff3b, PT ;  /* 0x7fffff3b0600780c */ /* 0x000fe20003f86070 */
[----:B------:R-:W-:Y:S01]  /*ba90*/  VIADD R188, R4, 0x7f ;  /* 0x0000007f04bc7836 */ /* 0x000fe20000000000 */
[----:B------:R-:W-:Y:S01]  /*baa0*/  LOP3.LUT R189, R245, 0x7f, RZ, 0xc0, !PT ;  /* 0x0000007ff5bd7812 */ /* 0x000fe200078ec0ff */
[----:B------:R-:W-:Y:S01]  /*bab0*/  LDGSTS.E [R247+0x4008], desc[UR60][R178.64], !P5 ;  /* 0x04008000b2f77fae */ /* 0x000fe2000e92187c */
[----:B------:R-:W-:Y:S01]  /*bac0*/  ISETP.GE.U32.AND P5, PT, R5, 0x7fffff3a, PT ;  /* 0x7fffff3a0500780c */ /* 0x000fe20003fa6070 */
[----:B------:R-:W-:Y:S01]  /*bad0*/  VIADD R5, R9, 0xffffffb8 ;  /* 0xffffffb809057836 */ /* 0x000fe20000000000 */
[----:B------:R-:W3:Y:S01]  /*bae0*/  LDC R242, c[0x0][0x230] ;  /* 0x00008c00fff27b82 */ /* 0x000ee20000000800 */
[----:B--2---:R-:W-:Y:S01]  /*baf0*/  IADD3 R6, R8, -0x65, RZ ;  /* 0xffffff9b08067810 */ /* 0x004fe20007ffe0ff */
[----:B------:R2:W-:Y:S06]  /*bb00*/  LDGSTS.E [R247+0x400c], desc[UR60][R176.64], !P2 ;  /* 0x0400c000b0f77fae */ /* 0x0005ec000d12187c */
[----:B------:R-:W2:Y:S01]  /*bb10*/  LDC R9, c[0x0][0x230] ;  /* 0x00008c00ff097b82 */ /* 0x000ea20000000800 */
[----:B------:R-:W-:Y:S01]  /*bb20*/  LDGSTS.E [R247+0x8000], desc[UR60][R118.64], !P3 ;  /* 0x0800000076f77fae */ /* 0x000fe2000d92187c */
[----:B------:R-:W-:-:S03]  /*bb30*/  ISETP.GE.U32.AND P2, PT, R5, 0x7fffff39, PT ;  /* 0x7fffff390500780c */ /* 0x000fc60003f46070 */
[----:B------:R-:W-:Y:S01]  /*bb40*/  LDGSTS.E [R247+0x8004], desc[UR60][R116.64], !P4 ;  /* 0x0800400074f77fae */ /* 0x000fe2000e12187c */
[----:B------:R-:W-:Y:S01]  /*bb50*/  ISETP.GE.U32.AND P4, PT, R6, 0x7fffff1c, PT ;  /* 0x7fffff1c0600780c */ /* 0x000fe20003f86070 */
[----:B-1----:R-:W-:Y:S01]  /*bb60*/  VIADD R6, R7, 0xffffff9a ;  /* 0xffffff9a07067836 */ /* 0x002fe20000000000 */
[----:B------:R-:W1:Y:S01]  /*bb70*/  LDC R243, c[0x0][0x230] ;  /* 0x00008c00fff37b82 */ /* 0x000e620000000800 */
[----:B------:R-:W-:Y:S01]  /*bb80*/  VIADD R5, R4, 0xfffffff4 ;  /* 0xfffffff404057836 */ /* 0x000fe20000000000 */
[----:B------:R-:W-:Y:S02]  /*bb90*/  LDGSTS.E [R247+0x8008], desc[UR60][R114.64], !P5 ;  /* 0x0800800072f77fae */ /* 0x000fe4000e92187c */
[----:B------:R-:W-:-:S04]  /*bba0*/  ISETP.GE.U32.AND P5, PT, R6, 0x7fffff1b, PT ;  /* 0x7fffff1b0600780c */ /* 0x000fc80003fa6070 */
[----:B------:R-:W1:Y:S01]  /*bbb0*/  LDC R7, c[0x0][0x230] ;  /* 0x00008c00ff077b82 */ /* 0x000e620000000800 */
[----:B------:R-:W-:Y:S01]  /*bbc0*/  ISETP.GE.U32.AND P3, PT, R5, 0x7fffff75, PT ;  /* 0x7fffff750500780c */ /* 0x000fe20003f66070 */
[----:B----4-:R-:W-:Y:S01]  /*bbd0*/  VIADD R5, R240, 0xffffff99 ;  /* 0xffffff99f0057836 */ /* 0x010fe20000000000 */
[----:B------:R-:W-:Y:S05]  /*bbe0*/  LDGSTS.E [R247+0x800c], desc[UR60][R112.64], !P2 ;  /* 0x0800c00070f77fae */ /* 0x000fea000d12187c */
[----:B------:R-:W4:Y:S01]  /*bbf0*/  LDC R240, c[0x0][0x230] ;  /* 0x00008c00fff07b82 */ /* 0x000f220000000800 */
[----:B------:R-:W-:Y:S01]  /*bc00*/  ISETP.GE.U32.AND P2, PT, R5, 0x7fffff1a, PT ;  /* 0x7fffff1a0500780c */ /* 0x000fe20003f46070 */
[----:B------:R-:W-:Y:S01]  /*bc10*/  LDGSTS.E [R247+0xc000], desc[UR60][R56.64], !P4 ;  /* 0x0c00000038f77fae */ /* 0x000fe2000e12187c */
[----:B------:R-:W-:-:S02]  /*bc20*/  ISETP.GT.AND P4, PT, R188, 0x7f, PT ;  /* 0x0000007fbc00780c */ /* 0x000fc40003f84270 */
[----:B--2---:R-:W-:Y:S01]  /*bc30*/  IADD3 R6, R9, -0x68, RZ ;  /* 0xffffff9809067810 */ /* 0x004fe20007ffe0ff */
[----:B------:R-:W-:Y:S01]  /*bc40*/  LDGSTS.E [R247+0xc004], desc[UR60][R54.64], !P5 ;  /* 0x0c00400036f77fae */ /* 0x000fe2000e92187c */
[----:B------:R-:W-:Y:S01]  /*bc50*/  SEL R5, RZ, 0x4, !P4 ;  /* 0x00000004ff057807 */ /* 0x000fe20006000000 */
[----:B------:R-:W2:Y:S01]  /*bc60*/  LDC R9, c[0x0][0x230] ;  /* 0x00008c00ff097b82 */ /* 0x000ea20000000800 */
[----:B------:R-:W-:Y:S02]  /*bc70*/  ISETP.GE.AND P5, PT, R189, UR4, PT ;  /* 0x00000004bd007c0c */ /* 0x000fe4000bfa6270 */
[----:B------:R-:W-:Y:S01]  /*bc80*/  ISETP.GE.U32.AND P4, PT, R6, 0x7fffff19, PT ;  /* 0x7fffff190600780c */ /* 0x000fe20003f86070 */
[----:B------:R-:W-:Y:S01]  /*bc90*/  VIADD R6, R4, 0xfffffff3 ;  /* 0xfffffff304067836 */ /* 0x000fe20000000000 */
[----:B------:R-:W-:Y:S01]  /*bca0*/  SEL R4, R5, RZ, !P5 ;  /* 0x000000ff05047207 */ /* 0x000fe20006800000 */
[----:B------:R-:W-:Y:S01]  /*bcb0*/  LDGSTS.E [R247+0xc008], desc[UR60][R52.64], !P2 ;  /* 0x0c00800034f77fae */ /* 0x000fe2000d12187c */
[----:B------:R-:W-:Y:S01]  /*bcc0*/  LOP3.LUT R248, R3, 0x20, RZ, 0x3c, !PT ;  /* 0x0000002003f87812 */ /* 0x000fe200078e3cff */
[----:B------:R-:W2:Y:S01]  /*bcd0*/  LDC R8, c[0x0][0x230] ;  /* 0x00008c00ff087b82 */ /* 0x000ea20000000800 */
[----:B------:R-:W-:-:S02]  /*bce0*/  ISETP.GE.U32.AND P5, PT, R6, 0x7fffff74, PT ;  /* 0x7fffff740600780c */ /* 0x000fc40003fa6070 */
[----:B------:R-:W-:Y:S01]  /*bcf0*/  ISETP.NE.U32.AND P2, PT, R4, RZ, PT ;  /* 0x000000ff0400720c */ /* 0x000fe20003f45070 */
[----:B-1----:R-:W-:-:S04]  /*bd00*/  VIADD R4, R7, 0xffffffd7 ;  /* 0xffffffd707047836 */ /* 0x002fc80000000000 */
[----:B------:R-:W1:Y:S01]  /*bd10*/  LDC R6, c[0x0][0x230] ;  /* 0x00008c00ff067b82 */ /* 0x000e620000000800 */
[----:B------:R-:W-:Y:S01]  /*bd20*/  VIADD R248, R248, UR6 ;  /* 0x00000006f8f87c36 */ /* 0x000fe20008000000 */
[----:B------:R-:W-:Y:S01]  /*bd30*/  LDGSTS.E [R247+0xc00c], desc[UR60][R50.64], !P4 ;  /* 0x0c00c00032f77fae */ /* 0x000fe2000e12187c */
[----:B------:R-:W-:Y:S02]  /*bd40*/  ISETP.GE.U32.AND P4, PT, R4, 0x7fffff58, PT ;  /* 0x7fffff580400780c */ /* 0x000fe40003f86070 */
[----:B----4-:R-:W-:-:S03]  /*bd50*/  IADD3 R4, R240, -0x2a, RZ ;  /* 0xffffffd6f0047810 */ /* 0x010fc60007ffe0ff */
[----:B------:R-:W4:Y:S01]  /*bd60*/  LDC R241, c[0x0][0x230] ;  /* 0x00008c00fff17b82 */ /* 0x000f220000000800 */
[----:B------:R-:W-:-:S07]  /*bd70*/  VIADD R5, R243, 0xffffffd5 ;  /* 0xffffffd5f3057836 */ /* 0x000fce0000000000 */
[----:B------:R-:W4:Y:S08]  /*bd80*/  LDC R7, c[0x0][0x230] ;  /* 0x00008c00ff077b82 */ /* 0x000f300000000800 */
[----:B------:R-:W4:Y:S08]  /*bd90*/  LDC R243, c[0x0][0x230] ;  /* 0x00008c00fff37b82 */ /* 0x000f300000000800 */
[----:B------:R-:W4:Y:S01]  /*bda0*/  LDC R240, c[0x0][0x230] ;  /* 0x00008c00fff07b82 */ /* 0x000f220000000800 */
[----:B------:R-:W-:Y:S04]  /*bdb0*/  STL.64 [R1+0x9f8], R182 ;  /* 0x0009f8b601007387 */ /* 0x000fe80000100a00 */
[----:B------:R-:W-:Y:S04]  /*bdc0*/  STL.64 [R1+0xa00], R180 ;  /* 0x000a00b401007387 */ /* 0x000fe80000100a00 */
[----:B------:R-:W-:Y:S01]  /*bdd0*/  STL.64 [R1+0xa08], R178 ;  /* 0x000a08b201007387 */ /* 0x000fe20000100a00 */
[----:B------:R-:W-:-:S03]  /*bde0*/  LOP3.LUT R249, R3, 0x30, RZ, 0x3c, !PT ;  /* 0x0000003003f97812 */ /* 0x000fc600078e3cff */
[----:B------:R2:W-:Y:S04]  /*bdf0*/  STL.64 [R1+0xa10], R176 ;  /* 0x000a10b001007387 */ /* 0x0005e80000100a00 */
[----:B------:R-:W-:Y:S04]  /*be00*/  STL [R1+0x7c4], R188 ;  /* 0x0007c4bc01007387 */ /* 0x000fe80000100800 */
[----:B------:R-:W-:Y:S04]  /*be10*/  STL.64 [R1+0xa18], R246 ;  /* 0x000a18f601007387 */ /* 0x000fe80000100a00 */
[----:B------:R-:W-:Y:S01]  /*be20*/  STL.64 [R1+0xa20], R250 ;  /* 0x000a20fa01007387 */ /* 0x000fe20000100a00 */
[----:B------:R-:W-:Y:S01]  /*be30*/  IADD3 R249, R249, UR6, RZ ;  /* 0x00000006f9f97c10 */ /* 0x000fe2000fffe0ff */
[----:B--2---:R-:W2:Y:S02]  /*be40*/  LDC R176, c[0x0][0x230] ;  /* 0x00008c00ffb07b82 */ /* 0x004ea40000000800 */
[----:B------:R-:W-:Y:S04]  /*be50*/  STL.64 [R1+0xa28], R236 ;  /* 0x000a28ec01007387 */ /* 0x000fe80000100a00 */
        /* <DEDUP_REMOVED lines=12> */
[----:B------:R2:W-:Y:S04]  /*bf20*/  STL.64 [R1+0xa90], R160 ;  /* 0x000a90a001007387 */ /* 0x0005e80000100a00 */
[----:B------:R2:W-:Y:S04]  /*bf30*/  STL.64 [R1+0xa98], R248 ;  /* 0x000a98f801007387 */ /* 0x0005e80000100a00 */
[----:B------:R-:W-:Y:S04]  /*bf40*/  STL.64 [R1+0xaa0], R224 ;  /* 0x000aa0e001007387 */ /* 0x000fe80000100a00 */
[----:B---3--:R-:W-:Y:S01]  /*bf50*/  LDGSTS.E [R248], desc[UR60][R238.64], !P6 ;  /* 0x00000000eef87fae */ /* 0x008fe2000f12187c */
[----:B------:R-:W-:Y:S01]  /*bf60*/  ISETP.GE.U32.AND P6, PT, R4, 0x7fffff57, PT ;  /* 0x7fffff570400780c */ /* 0x000fe20003fc6070 */
[----:B------:R-:W-:-:S02]  /*bf70*/  VIADD R4, R242, 0xffffffd4 ;  /* 0xffffffd4f2047836 */ /* 0x000fc40000000000 */
[----:B------:R-:W-:Y:S01]  /*bf80*/  LDGSTS.E [R248+0x4], desc[UR60][R250.64], !P0 ;  /* 0x00004000faf87fae */ /* 0x000fe2000c12187c */
[----:B------:R-:W3:Y:S03]  /*bf90*/  LDC R242, c[0x0][0x230] ;  /* 0x00008c00fff27b82 */ /* 0x000ee60000000800 */
[----:B------:R-:W-:Y:S01]  /*bfa0*/  LDGSTS.E [R248+0x8], desc[UR60][R236.64], !P1 ;  /* 0x00008000ecf87fae */ /* 0x000fe2000c92187c */
[----:B------:R-:W-:Y:S02]  /*bfb0*/  ISETP.GE.U32.AND P1, PT, R4, 0x7fffff55, PT ;  /* 0x7fffff550400780c */ /* 0x000fe40003f26070 */
[----:B------:R-:W-:Y:S01]  /*bfc0*/  IADD3 R4, R9, -0x4a, RZ ;  /* 0xffffffb609047810 */ /* 0x000fe20007ffe0ff */
[----:B------:R-:W-:Y:S01]  /*bfd0*/  LDGSTS.E [R248+0xc], desc[UR60][R234.64], !P3 ;  /* 0x0000c000eaf87fae */ /* 0x000fe2000d92187c */
[----:B------:R-:W-:Y:S01]  /*bfe0*/  ISETP.GE.U32.AND P0, PT, R5, 0x7fffff56, PT ;  /* 0x7fffff560500780c */ /* 0x000fe20003f06070 */
[----:B------:R-:W2:Y:S02]  /*bff0*/  LDC R9, c[0x0][0x230] ;  /* 0x00008c00ff097b82 */ /* 0x000ea40000000800 */
[----:B------:R-:W-:Y:S01]  /*c000*/  LDGSTS.E [R248+0x4000], desc[UR60][R174.64], !P4 ;  /* 0x04000000aef87fae */ /* 0x000fe2000e12187c */
[----:B------:R-:W-:Y:S01]  /*c010*/  ISETP.GE.U32.AND P4, PT, R4, 0x7fffff37, PT ;  /* 0x7fffff370400780c */ /* 0x000fe20003f86070 */
[----:B-1----:R-:W-:-:S02]  /*c020*/  VIADD R4, R6, 0xffffffb5 ;  /* 0xffffffb506047836 */ /* 0x002fc40000000000 */
[----:B------:R-:W-:Y:S01]  /*c030*/  VIADD R5, R8, 0xffffffb7 ;  /* 0xffffffb708057836 */ /* 0x000fe20000000000 */
[----:B------:R-:W-:Y:S01]  /*c040*/  LDGSTS.E [R248+0x4004], desc[UR60][R172.64], !P6 ;  /* 0x04004000acf87fae */ /* 0x000fe2000f12187c */
[----:B------:R-:W1:Y:S03]  /*c050*/  LDC R6, c[0x0][0x230] ;  /* 0x00008c00ff067b82 */ /* 0x000e660000000800 */
[----:B------:R-:W-:Y:S01]  /*c060*/  ISETP.GE.U32.AND P3, PT, R5, 0x7fffff38, PT ;  /* 0x7fffff380500780c */ /* 0x000fe20003f66070 */
[----:B------:R-:W-:Y:S01]  /*c070*/  LDGSTS.E [R248+0x4008], desc[UR60][R170.64], !P0 ;  /* 0x04008000aaf87fae */ /* 0x000fe2000c12187c */
[----:B------:R-:W-:Y:S01]  /*c080*/  ISETP.GE.U32.AND P6, PT, R4, 0x7fffff36, PT ;  /* 0x7fffff360400780c */ /* 0x000fe20003fc6070 */
[----:B----4-:R-:W-:Y:S02]  /*c090*/  VIADD R4, R241, 0xffffff97 ;  /* 0xffffff97f1047836 */ /* 0x010fe40000000000 */
[----:B------:R-:W-:Y:S01]  /*c0a0*/  LDGSTS.E [R248+0x400c], desc[UR60][R168.64], !P1 ;  /* 0x0400c000a8f87fae */ /* 0x000fe2000c92187c */
[----:B------:R-:W-:Y:S01]  /*c0b0*/  VIADD R5, R7, 0xffffffb4 ;  /* 0xffffffb407057836 */ /* 0x000fe20000000000 */
[----:B------:R-:W4:Y:S01]  /*c0c0*/  LDC R8, c[0x0][0x230] ;  /* 0x00008c00ff087b82 */ /* 0x000f220000000800 */
[----:B------:R-:W-:Y:S01]  /*c0d0*/  ISETP.GE.U32.AND P1, PT, R4, 0x7fffff18, PT ;  /* 0x7fffff180400780c */ /* 0x000fe20003f26070 */
[----:B------:R-:W-:-:S04]  /*c0e0*/  VIADD R4, R243, 0xffffff95 ;  /* 0xffffff95f3047836 */ /* 0x000fc80000000000 */
[----:B------:R-:W-:Y:S02]  /*c0f0*/  LDGSTS.E [R248+0x8000], desc[UR60][R110.64], !P3 ;  /* 0x080000006ef87fae */ /* 0x000fe4000d92187c */
[----:B------:R-:W4:Y:S02]  /*c100*/  LDC R7, c[0x0][0x230] ;  /* 0x00008c00ff077b82 */ /* 0x000f240000000800 */
[----:B------:R-:W-:Y:S01]  /*c110*/  LDGSTS.E [R248+0x8004], desc[UR60][R108.64], !P4 ;  /* 0x080040006cf87fae */ /* 0x000fe2000e12187c */
[----:B------:R-:W-:Y:S01]  /*c120*/  ISETP.GE.U32.AND P4, PT, R4, 0x7fffff16, PT ;  /* 0x7fffff160400780c */ /* 0x000fe20003f86070 */
[----:B-1----:R-:W-:Y:S01]  /*c130*/  VIADD R4, R6, 0xffffff94 ;  /* 0xffffff9406047836 */ /* 0x002fe20000000000 */
[----:B------:R-:W-:-:S03]  /*c140*/  ISETP.GE.U32.AND P0, PT, R5, 0x7fffff35, PT ;  /* 0x7fffff350500780c */ /* 0x000fc60003f06070 */
[----:B------:R-:W1:Y:S01]  /*c150*/  LDC R6, c[0x0][0x230] ;  /* 0x00008c00ff067b82 */ /* 0x000e620000000800 */
[----:B---3--:R-:W-:Y:S01]  /*c160*/  IADD3 R5, R242, -0x6a, RZ ;  /* 0xffffff96f2057810 */ /* 0x008fe20007ffe0ff */
[----:B------:R-:W-:Y:S01]  /*c170*/  LDGSTS.E [R248+0x8008], desc[UR60][R106.64], !P6 ;  /* 0x080080006af87fae */ /* 0x000fe2000f12187c */
[----:B------:R-:W-:Y:S02]  /*c180*/  ISETP.GE.U32.AND P6, PT, R4, 0x7fffff15, PT ;  /* 0x7fffff150400780c */ /* 0x000fe40003fc6070 */
[----:B------:R-:W-:-:S03]  /*c190*/  ISETP.GE.U32.AND P3, PT, R5, 0x7fffff17, PT ;  /* 0x7fffff170500780c */ /* 0x000fc60003f66070 */
[----:B------:R-:W3:Y:S01]  /*c1a0*/  LDC R241, c[0x0][0x230] ;  /* 0x00008c00fff17b82 */ /* 0x000ee20000000800 */
[----:B--2---:R-:W-:Y:S01]  /*c1b0*/  VIADD R5, R9, 0xfffffff2 ;  /* 0xfffffff209057836 */ /* 0x004fe20000000000 */
[----:B------:R-:W-:Y:S01]  /*c1c0*/  IADD3 R4, R240, -0xf, RZ ;  /* 0xfffffff1f0047810 */ /* 0x000fe20007ffe0ff */
[----:B------:R-:W-:Y:S05]  /*c1d0*/  LDGSTS.E [R248+0x800c], desc[UR60][R104.64], !P0 ;  /* 0x0800c00068f87fae */ /* 0x000fea000c12187c */
[----:B------:R-:W2:Y:S01]  /*c1e0*/  LDC R9, c[0x0][0x230] ;  /* 0x00008c00ff097b82 */ /* 0x000ea20000000800 */
[----:B------:R-:W-:Y:S01]  /*c1f0*/  ISETP.GE.U32.AND P0, PT, R5, 0x7fffff73, PT ;  /* 0x7fffff730500780c */ /* 0x000fe20003f06070 */
[----:B------:R-:W-:Y:S01]  /*c200*/  LDGSTS.E [R248+0xc000], desc[UR60][R48.64], !P1 ;  /* 0x0c00000030f87fae */ /* 0x000fe2000c92187c */
[----:B------:R-:W-:-:S05]  /*c210*/  ISETP.GE.U32.AND P1, PT, R4, 0x7fffff72, PT ;  /* 0x7fffff720400780c */ /* 0x000fca0003f26070 */
[----:B------:R-:W2:Y:S01]  /*c220*/  LDC R240, c[0x0][0x230] ;  /* 0x00008c00fff07b82 */ /* 0x000ea20000000800 */
[----:B----4-:R-:W-:Y:S01]  /*c230*/  VIADD R5, R7, 0xfffffff0 ;  /* 0xfffffff007057836 */ /* 0x010fe20000000000 */
[----:B------:R-:W-:Y:S01]  /*c240*/  LDGSTS.E [R248+0xc004], desc[UR60][R46.64], !P3 ;  /* 0x0c0040002ef87fae */ /* 0x000fe2000d92187c */
[----:B------:R-:W-:-:S03]  /*c250*/  VIADD R4, R8, 0xffffffd3 ;  /* 0xffffffd308047836 */ /* 0x000fc60000000000 */
[----:B------:R-:W-:Y:S02]  /*c260*/  LDGSTS.E [R248+0xc008], desc[UR60][R44.64], !P4 ;  /* 0x0c0080002cf87fae */ /* 0x000fe4000e12187c */
[----:B------:R-:W4:Y:S01]  /*c270*/  LDC R7, c[0x0][0x230] ;  /* 0x00008c00ff077b82 */ /* 0x000f220000000800 */
[----:B------:R-:W-:Y:S01]  /*c280*/  ISETP.GE.U32.AND P4, PT, R4, 0x7fffff54, PT ;  /* 0x7fffff540400780c */ /* 0x000fe20003f86070 */
[----:B-1----:R-:W-:Y:S01]  /*c290*/  VIADD R4, R6, 0xffffffd2 ;  /* 0xffffffd206047836 */ /* 0x002fe20000000000 */
[----:B------:R-:W-:Y:S05]  /*c2a0*/  LDGSTS.E [R248+0xc00c], desc[UR60][R42.64], !P6 ;  /* 0x0c00c0002af87fae */ /* 0x000fea000f12187c */
[----:B------:R-:W1:Y:S01]  /*c2b0*/  LDC R8, c[0x0][0x230] ;  /* 0x00008c00ff087b82 */ /* 0x000e620000000800 */
[----:B------:R-:W-:Y:S01]  /*c2c0*/  ISETP.GE.U32.AND P6, PT, R4, 0x7fffff53, PT ;  /* 0x7fffff530400780c */ /* 0x000fe20003fc6070 */
[----:B---3--:R-:W-:Y:S01]  /*c2d0*/  VIADD R4, R241, 0xffffffd1 ;  /* 0xffffffd1f1047836 */ /* 0x008fe20000000000 */
[----:B------:R-:W-:Y:S01]  /*c2e0*/  ISETP.GE.U32.AND P3, PT, R5, 0x7fffff71, PT ;  /* 0x7fffff710500780c */ /* 0x000fe20003f66070 */
[----:B------:R-:W-:Y:S04]  /*c2f0*/  LDGSTS.E [R249], desc[UR60][R232.64], !P5 ;  /* 0x00000000e8f97fae */ /* 0x000fe8000e92187c */
[----:B------:R-:W3:Y:S01]  /*c300*/  LDC R6, c[0x0][0x230] ;  /* 0x00008c00ff067b82 */ /* 0x000ee20000000800 */
[----:B------:R-:W-:Y:S01]  /*c310*/  ISETP.GE.U32.AND P5, PT, R4, 0x7fffff52, PT ;  /* 0x7fffff520400780c */ /* 0x000fe20003fa6070 */
[----:B--2---:R-:W-:Y:S01]  /*c320*/  VIADD R5, R9, 0xffffffd0 ;  /* 0xffffffd009057836 */ /* 0x004fe20000000000 */
[----:B------:R-:W-:Y:S01]  /*c330*/  LDGSTS.E [R249+0x4], desc[UR60][R230.64], !P0 ;  /* 0x00004000e6f97fae */ /* 0x000fe2000c12187c */
[----:B------:R-:W-:-:S04]  /*c340*/  VIADD R4, R240, 0xffffffb3 ;  /* 0xffffffb3f0047836 */ /* 0x000fc80000000000 */
[----:B------:R-:W2:Y:S01]  /*c350*/  LDC R242, c[0x0][0x230] ;  /* 0x00008c00fff27b82 */ /* 0x000ea20000000800 */
[----:B------:R-:W-:Y:S01]  /*c360*/  ISETP.GE.U32.AND P0, PT, R5, 0x7fffff51, PT ;  /* 0x7fffff510500780c */ /* 0x000fe20003f06070 */
[----:B------:R-:W-:Y:S01]  /*c370*/  LDGSTS.E [R249+0x8], desc[UR60][R228.64], !P1 ;  /* 0x00008000e4f97fae */ /* 0x000fe2000c92187c */
[----:B----4-:R-:W-:-:S05]  /*c380*/  IADD3 R5, R7, -0x4e, RZ ;  /* 0xffffffb207057810 */ /* 0x010fca0007ffe0ff */
[----:B------:R-:W4:Y:S01]  /*c390*/  LDC R240, c[0x0][0x230] ;  /* 0x00008c00fff07b82 */ /* 0x000f220000000800 */
[----:B------:R-:W-:Y:S01]  /*c3a0*/  STL.64 [R1+0xaa8], R222 ;  /* 0x000aa8de01007387 */ /* 0x000fe20000100a00 */
[----:B------:R-:W-:Y:S01]  /*c3b0*/  ISETP.GE.U32.AND P1, PT, R4, 0x7fffff34, PT ;  /* 0x7fffff340400780c */ /* 0x000fe20003f26070 */
[----:B-1----:R-:W-:Y:S02]  /*c3c0*/  VIADD R4, R8, 0xffffffb1 ;  /* 0xffffffb108047836 */ /* 0x002fe40000000000 */
[----:B------:R-:W-:Y:S03]  /*c3d0*/  STL.64 [R1+0xab0], R220 ;  /* 0x000ab0dc01007387 */ /* 0x000fe60000100a00 */
[----:B------:R-:W1:Y:S01]  /*c3e0*/  LDC R241, c[0x0][0x230] ;  /* 0x00008c00fff17b82 */ /* 0x000e620000000800 */
[----:B------:R1:W-:Y:S04]  /*c3f0*/  STL.64 [R1+0xab8], R218 ;  /* 0x000ab8da01007387 */ /* 0x0003e80000100a00 */
[----:B------:R1:W-:Y:S03]  /*c400*/  STL.64 [R1+0xac0], R158 ;  /* 0x000ac09e01007387 */ /* 0x0003e60000100a00 */
[----:B------:R-:W1:Y:S01]  /*c410*/  LDC R7, c[0x0][0x230] ;  /* 0x00008c00ff077b82 */ /* 0x000e620000000800 */
[----:B------:R-:W4:Y:S04]  /*c420*/  LDL.64 R190, [R1+0x178] ;  /* 0x0001780001be7983 */ /* 0x000f280000100a00 */
[----:B------:R-:W-:Y:S03]  /*c430*/  LDGSTS.E [R249+0xc], desc[UR60][R226.64], !P3 ;  /* 0x0000c000e2f97fae */ /* 0x000fe6000d92187c */
[----:B------:R-:W1:Y:S01]  /*c440*/  LDC R9, c[0x0][0x230] ;  /* 0x00008c00ff097b82 */ /* 0x000e620000000800 */
[----:B------:R-:W4:Y:S04]  /*c450*/  LDL.64 R192, [R1+0x170] ;  /* 0x0001700001c07983 */ /* 0x000f280000100a00 */
[----:B------:R-:W-:Y:S01]  /*c460*/  LDGSTS.E [R249+0x4000], desc[UR60][R166.64], !P4 ;  /* 0x04000000a6f97fae */ /* 0x000fe2000e12187c */
[----:B------:R-:W-:Y:S01]  /*c470*/  ISETP.GE.U32.AND P4, PT, R4, 0x7fffff32, PT ;  /* 0x7fffff320400780c */ /* 0x000fe20003f86070 */
[----:B---3--:R-:W-:Y:S01]  /*c480*/  VIADD R4, R6, 0xffffffb0 ;  /* 0xffffffb006047836 */ /* 0x008fe20000000000 */
[----:B------:R-:W3:Y:S01]  /*c490*/  LDC R8, c[0x0][0x230] ;  /* 0x00008c00ff087b82 */ /* 0x000ee20000000800 */
[----:B------:R-:W3:Y:S01]  /*c4a0*/  LDL.64 R238, [R1+0x168] ;  /* 0x0001680001ee7983 */ /* 0x000ee20000100a00 */
[----:B------:R-:W-:-:S03]  /*c4b0*/  ISETP.GE.U32.AND P3, PT, R5, 0x7fffff33, PT ;  /* 0x7fffff330500780c */ /* 0x000fc60003f66070 */
[----:B------:R-:W-:Y:S01]  /*c4c0*/  LDGSTS.E [R249+0x4004], desc[UR60][R164.64], !P6 ;  /* 0x04004000a4f97fae */ /* 0x000fe2000f12187c */
[----:B------:R-:W-:Y:S02]  /*c4d0*/  ISETP.GE.U32.AND P6, PT, R4, 0x7fffff31, PT ;  /* 0x7fffff310400780c */ /* 0x000fe40003fc6070 */
[----:B--2---:R-:W-:Y:S01]  /*c4e0*/  IADD3 R4, R242, -0x6e, RZ ;  /* 0xffffff92f2047810 */ /* 0x004fe20007ffe0ff */
[----:B------:R-:W-:Y:S01]  /*c4f0*/  LDGSTS.E [R249+0x4008], desc[UR60][R162.64], !P5 ;  /* 0x04008000a2f97fae */ /* 0x000fe2000e92187c */
[----:B------:R-:W2:Y:S03]  /*c500*/  LDC R6, c[0x0][0x230] ;  /* 0x00008c00ff067b82 */ /* 0x000ea60000000800 */
[----:B------:R-:W-:Y:S01]  /*c510*/  LDGSTS.E [R249+0x400c], desc[UR60][R160.64], !P0 ;  /* 0x0400c000a0f97fae */ /* 0x000fe2000c12187c */
[----:B------:R-:W-:Y:S01]  /*c520*/  ISETP.GE.U32.AND P0, PT, R4, 0x7fffff13, PT ;  /* 0x7fffff130400780c */ /* 0x000fe20003f06070 */
[----:B----4-:R-:W-:-:S02]  /*c530*/  VIADD R4, R240, 0xffffff90 ;  /* 0xffffff90f0047836 */ /* 0x010fc40000000000 */
[----:B------:R-:W-:Y:S01]  /*c540*/  LDGSTS.E [R249+0x8000], desc[UR60][R102.64], !P1 ;  /* 0x0800000066f97fae */ /* 0x000fe2000c92187c */
[----:B------:R-:W4:Y:S01]  /*c550*/  LDC R242, c[0x0][0x230] ;  /* 0x00008c00fff27b82 */ /* 0x000f220000000800 */
[----:B-1----:R-:W-:Y:S02]  /*c560*/  VIADD R5, R241, 0xffffff93 ;  /* 0xffffff93f1057836 */ /* 0x002fe40000000000 */
[----:B------:R-:W-:Y:S01]  /*c570*/  LDGSTS.E [R249+0x8004], desc[UR60][R100.64], !P3 ;  /* 0x0800400064f97fae */ /* 0x000fe2000d92187c */
[----:B------:R-:W-:Y:S01]  /*c580*/  ISETP.GE.U32.AND P3, PT, R4, 0x7fffff11, PT ;  /* 0x7fffff110400780c */ /* 0x000fe20003f66070 */
[----:B------:R-:W-:Y:S01]  /*c590*/  VIADD R4, R7, 0xffffffef ;  /* 0xffffffef07047836 */ /* 0x000fe20000000000 */
[----:B------:R-:W-:Y:S01]  /*c5a0*/  ISETP.GE.U32.AND P5, PT, R5, 0x7fffff14, PT ;  /* 0x7fffff140500780c */ /* 0x000fe20003fa6070 */
[----:B------:R-:W-:Y:S01]  /*c5b0*/  LDGSTS.E [R249+0x8008], desc[UR60][R98.64], !P4 ;  /* 0x0800800062f97fae */ /* 0x000fe2000e12187c */
[----:B------:R-:W1:Y:S01]  /*c5c0*/  LDC R7, c[0x0][0x230] ;  /* 0x00008c00ff077b82 */ /* 0x000e620000000800 */
[----:B------:R-:W-:Y:S01]  /*c5d0*/  VIADD R5, R9, 0xffffff91 ;  /* 0xffffff9109057836 */ /* 0x000fe20000000000 */
[----:B------:R-:W-:Y:S01]  /*c5e0*/  LOP3.LUT R245, R3, 0x40, RZ, 0x3c, !PT ;  /* 0x0000004003f57812 */ /* 0x000fe200078e3cff */
[----:B------:R-:W-:Y:S04]  /*c5f0*/  LDGSTS.E [R249+0x800c], desc[UR60][R96.64], !P6 ;  /* 0x0800c00060f97fae */ /* 0x000fe8000f12187c */
[----:B------:R-:W4:Y:S01]  /*c600*/  LDL.64 R182, [R1+0x160] ;  /* 0x0001600001b67983 */ /* 0x000f220000100a00 */
[----:B------:R-:W1:Y:S01]  /*c610*/  LDC R241, c[0x0][0x230] ;  /* 0x00008c00fff17b82 */ /* 0x000e620000000800 */
[----:B------:R-:W-:-:S02]  /*c620*/  ISETP.GE.U32.AND P1, PT, R5, 0x7fffff12, PT ;  /* 0x7fffff120500780c */ /* 0x000fc40003f26070 */
[----:B------:R-:W-:Y:S01]  /*c630*/  ISETP.GE.U32.AND P4, PT, R4, 0x7fffff70, PT ;  /* 0x7fffff700400780c */ /* 0x000fe20003f86070 */
[----:B---3--:R-:W-:Y:S01]  /*c640*/  VIADD R4, R8, 0xffffffed ;  /* 0xffffffed08047836 */ /* 0x008fe20000000000 */
[----:B------:R-:W3:Y:S03]  /*c650*/  LDL.64 R186, [R1+0x158] ;  /* 0x0001580001ba7983 */ /* 0x000ee60000100a00 */
[----:B------:R-:W1:Y:S01]  /*c660*/  LDC R9, c[0x0][0x230] ;  /* 0x00008c00ff097b82 */ /* 0x000e620000000800 */
[----:B--2---:R-:W-:Y:S01]  /*c670*/  IADD3 R5, R6, -0x12, RZ ;  /* 0xffffffee06057810 */ /* 0x004fe20007ffe0ff */
[----:B------:R-:W-:Y:S01]  /*c680*/  LDGSTS.E [R249+0xc000], desc[UR60][R40.64], !P5 ;  /* 0x0c00000028f97fae */ /* 0x000fe2000e92187c */
[----:B------:R-:W-:Y:S01]  /*c690*/  ISETP.GE.U32.AND P5, PT, R4, 0x7fffff6e, PT ;  /* 0x7fffff6e0400780c */ /* 0x000fe20003fa6070 */
[----:B----4-:R-:W-:Y:S02]  /*c6a0*/  VIADD R4, R242, 0xffffffcf ;  /* 0xffffffcff2047836 */ /* 0x010fe40000000000 */
[----:B------:R-:W-:Y:S02]  /*c6b0*/  LDGSTS.E [R249+0xc004], desc[UR60][R38.64], !P0 ;  /* 0x0c00400026f97fae */ /* 0x000fe4000c12187c */
[----:B------:R-:W2:Y:S02]  /*c6c0*/  LDC R8, c[0x0][0x230] ;  /* 0x00008c00ff087b82 */ /* 0x000ea40000000800 */
[----:B------:R-:W-:Y:S04]  /*c6d0*/  LDGSTS.E [R249+0xc008], desc[UR60][R36.64], !P1 ;  /* 0x0c00800024f97fae */ /* 0x000fe8000c92187c */
[----:B------:R-:W4:Y:S02]  /*c6e0*/  LDL.64 R160, [R1+0x98] ;  /* 0x0000980001a07983 */ /* 0x000f240000100a00 */
[----:B------:R-:W2:Y:S01]  /*c6f0*/  LDC R6, c[0x0][0x230] ;  /* 0x00008c00ff067b82 */ /* 0x000ea20000000800 */
[----:B------:R-:W-:Y:S01]  /*c700*/  ISETP.GE.U32.AND P1, PT, R4, 0x7fffff50, PT ;  /* 0x7fffff500400780c */ /* 0x000fe20003f26070 */
[----:B------:R-:W-:Y:S01]  /*c710*/  LDGSTS.E [R249+0xc00c], desc[UR60][R34.64], !P3 ;  /* 0x0c00c00022f97fae */ /* 0x000fe2000d92187c */
[----:B-1----:R-:W-:-:S03]  /*c720*/  IADD3 R4, R7, -0x32, RZ ;  /* 0xffffffce07047810 */ /* 0x002fc60007ffe0ff */
[----:B------:R-:W4:Y:S02]  /*c730*/  LDL.64 R162, [R1+0x88] ;  /* 0x0000880001a27983 */ /* 0x000f240000100a00 */
[----:B------:R-:W1:Y:S01]  /*c740*/  LDC R242, c[0x0][0x230] ;  /* 0x00008c00fff27b82 */ /* 0x000e620000000800 */
[----:B------:R-:W-:Y:S01]  /*c750*/  ISETP.GE.U32.AND P6, PT, R5, 0x7fffff6f, PT ;  /* 0x7fffff6f0500780c */ /* 0x000fe20003fc6070 */
[----:B------:R-:W-:Y:S01]  /*c760*/  VIADD R5, R241, 0xffffffec ;  /* 0xffffffecf1057836 */ /* 0x000fe20000000000 */
[----:B------:R-:W4:Y:S01]  /*c770*/  LDL.64 R164, [R1+0x78] ;  /* 0x0000780001a47983 */ /* 0x000f220000100a00 */
[----:B------:R-:W-:-:S03]  /*c780*/  VIADD R245, R245, UR6 ;  /* 0x00000006f5f57c36 */ /* 0x000fc60008000000 */
[----:B------:R-:W4:Y:S01]  /*c790*/  LDL.64 R248, [R1+0xa8] ;  /* 0x0000a80001f87983 */ /* 0x000f220000100a00 */
[----:B------:R-:W1:Y:S01]  /*c7a0*/  LDC R7, c[0x0][0x230] ;  /* 0x00008c00ff077b82 */ /* 0x000e620000000800 */
[----:B------:R-:W-:Y:S01]  /*c7b0*/  ISETP.GE.U32.AND P3, PT, R4, 0x7fffff4f, PT ;  /* 0x7fffff4f0400780c */ /* 0x000fe20003f66070 */
[----:B------:R-:W-:Y:S01]  /*c7c0*/  VIADD R4, R9, 0xffffffcd ;  /* 0xffffffcd09047836 */ /* 0x000fe20000000000 */
[----:B------:R-:W-:Y:S01]  /*c7d0*/  ISETP.GE.U32.AND P0, PT, R5, 0x7fffff6d, PT ;  /* 0x7fffff6d0500780c */ /* 0x000fe20003f06070 */
[----:B------:R-:W-:Y:S04]  /*c7e0*/  LDGSTS.E [R245], desc[UR60][R224.64], !P4 ;  /* 0x00000000e0f57fae */ /* 0x000fe8000e12187c */
[----:B------:R-:W1:Y:S01]  /*c7f0*/  LDC R241, c[0x0][0x230] ;  /* 0x00008c00fff17b82 */ /* 0x000e620000000800 */
[----:B------:R-:W-:Y:S01]  /*c800*/  ISETP.GE.U32.AND P4, PT, R4, 0x7fffff4e, PT ;  /* 0x7fffff4e0400780c */ /* 0x000fe20003f86070 */
[----:B--2---:R-:W-:Y:S01]  /*c810*/  VIADD R5, R6, 0xffffffcc ;  /* 0xffffffcc06057836 */ /* 0x004fe20000000000 */
[----:B------:R-:W-:Y:S01]  /*c820*/  IADD3 R4, R8, -0x51, RZ ;  /* 0xffffffaf08047810 */ /* 0x000fe20007ffe0ff */
[----:B------:R-:W-:Y:S04]  /*c830*/  LDGSTS.E [R245+0x4], desc[UR60][R222.64], !P6 ;  /* 0x00004000def57fae */ /* 0x000fe8000f12187c */
[----:B------:R-:W2:Y:S01]  /*c840*/  LDC R240, c[0x0][0x230] ;  /* 0x00008c00fff07b82 */ /* 0x000ea20000000800 */
[----:B------:R-:W-:Y:S01]  /*c850*/  LDGSTS.E [R245+0x8], desc[UR60][R220.64], !P5 ;  /* 0x00008000dcf57fae */ /* 0x000fe2000e92187c */
[----:B------:R-:W-:-:S06]  /*c860*/  ISETP.GE.U32.AND P5, PT, R4, 0x7fffff30, PT ;  /* 0x7fffff300400780c */ /* 0x000fcc0003fa6070 */
[----:B------:R-:W2:Y:S01]  /*c870*/  LDC R243, c[0x0][0x230] ;  /* 0x00008c00fff37b82 */ /* 0x000ea20000000800 */
[----:B-1----:R-:W-:Y:S01]  /*c880*/  VIADD R4, R242, 0xffffffad ;  /* 0xffffffadf2047836 */ /* 0x002fe20000000000 */
[----:B------:R-:W-:Y:S04]  /*c890*/  LDGSTS.E [R245+0xc], desc[UR60][R218.64], !P0 ;  /* 0x0000c000daf57fae */ /* 0x000fe8000c12187c */
[----:B------:R1:W-:Y:S02]  /*c8a0*/  LDGSTS.E [R245+0x4000], desc[UR60][R158.64], !P1 ;  /* 0x040000009ef57fae */ /* 0x0003e4000c92187c */
[----:B------:R-:W1:Y:S01]  /*c8b0*/  LDC R6, c[0x0][0x230] ;  /* 0x00008c00ff067b82 */ /* 0x000e620000000800 */
[----:B------:R-:W-:Y:S01]  /*c8c0*/  ISETP.GE.U32.AND P1, PT, R4, 0x7fffff2e, PT ;  /* 0x7fffff2e0400780c */ /* 0x000fe20003f26070 */
[----:B------:R-:W-:Y:S01]  /*c8d0*/  VIADD R4, R7, 0xffffffac ;  /* 0xffffffac07047836 */ /* 0x000fe20000000000 */
[----:B------:R-:W4:Y:S04]  /*c8e0*/  LDL.64 R166, [R1+0x68] ;  /* 0x0000680001a67983 */ /* 0x000f280000100a00 */
[----:B------:R-:W4:Y:S01]  /*c8f0*/  LDL.64 R226, [R1+0x58] ;  /* 0x0000580001e27983 */ /* 0x000f220000100a00 */
[----:B------:R-:W1:Y:S01]  /*c900*/  LDC R9, c[0x0][0x230] ;  /* 0x00008c00ff097b82 */ /* 0x000e620000000800 */
[----:B------:R-:W-:Y:S01]  /*c910*/  ISETP.GE.U32.AND P6, PT, R5, 0x7fffff4d, PT ;  /* 0x7fffff4d0500780c */ /* 0x000fe20003fc6070 */
[----:B------:R-:W-:Y:S01]  /*c920*/  VIADD R5, R241, 0xffffffae ;  /* 0xffffffaef1057836 */ /* 0x000fe20000000000 */
[----:B------:R-:W-:Y:S04]  /*c930*/  LDGSTS.E [R245+0x4004], desc[UR60][R156.64], !P3 ;  /* 0x040040009cf57fae */ /* 0x000fe8000d92187c */
[----:B------:R-:W4:Y:S01]  /*c940*/  LDL.64 R218, [R1+0xe8] ;  /* 0x0000e80001da7983 */ /* 0x000f220000100a00 */
[----:B------:R-:W1:Y:S01]  /*c950*/  LDC R7, c[0x0][0x230] ;  /* 0x00008c00ff077b82 */ /* 0x000e620000000800 */
[----:B------:R-:W-:-:S02]  /*c960*/  ISETP.GE.U32.AND P0, PT, R5, 0x7fffff2f, PT ;  /* 0x7fffff2f0500780c */ /* 0x000fc40003f06070 */
[----:B------:R-:W-:Y:S01]  /*c970*/  ISETP.GE.U32.AND P3, PT, R4, 0x7fffff2d, PT ;  /* 0x7fffff2d0400780c */ /* 0x000fe20003f66070 */
[----:B------:R-:W4:Y:S04]  /*c980*/  LDL.64 R220, [R1+0xd8] ;  /* 0x0000d80001dc7983 */ /* 0x000f280000100a00 */
[----:B------:R-:W1:Y:S01]  /*c990*/  LDC R8, c[0x0][0x230] ;  /* 0x00008c00ff087b82 */ /* 0x000e620000000800 */
[----:B--2---:R-:W-:Y:S01]  /*c9a0*/  IADD3 R5, R240, -0x71, RZ ;  /* 0xffffff8ff0057810 */ /* 0x004fe20007ffe0ff */
[----:B------:R-:W-:Y:S01]  /*c9b0*/  VIADD R4, R243, 0xffffff8e ;  /* 0xffffff8ef3047836 */ /* 0x000fe20000000000 */
[----:B------:R-:W-:Y:S04]  /*c9c0*/  LDGSTS.E [R245+0x4008], desc[UR60][R154.64], !P4 ;  /* 0x040080009af57fae */ /* 0x000fe8000e12187c */
[----:B------:R-:W2:Y:S01]  /*c9d0*/  LDL.64 R222, [R1+0xc8] ;  /* 0x0000c80001de7983 */ /* 0x000ea20000100a00 */
[----:B------:R-:W1:Y:S01]  /*c9e0*/  LDC R242, c[0x0][0x230] ;  /* 0x00008c00fff27b82 */ /* 0x000e620000000800 */
[----:B------:R-:W-:Y:S01]  /*c9f0*/  ISETP.GE.U32.AND P4, PT, R5, 0x7fffff10, PT ;  /* 0x7fffff100500780c */ /* 0x000fe20003f86070 */
[----:B-1----:R-:W-:Y:S01]  /*ca00*/  VIADD R5, R6, 0xffffff8d ;  /* 0xffffff8d06057836 */ /* 0x002fe20000000000 */
[----:B------:R-:W-:Y:S04]  /*ca10*/  LDGSTS.E [R245+0x400c], desc[UR60][R152.64], !P6 ;  /* 0x0400c00098f57fae */ /* 0x000fe8000f12187c */
[----:B------:R-:W2:Y:S01]  /*ca20*/  LDL.64 R224, [R1+0xb8] ;  /* 0x0000b80001e07983 */ /* 0x000ea20000100a00 */
[----:B------:R-:W1:Y:S01]  /*ca30*/  LDC R243, c[0x0][0x230] ;  /* 0x00008c00fff37b82 */ /* 0x000e620000000800 */
[----:B------:R-:W-:Y:S01]  /*ca40*/  ISETP.GE.U32.AND P6, PT, R4, 0x7fffff0f, PT ;  /* 0x7fffff0f0400780c */ /* 0x000fe20003fc6070 */
[----:B------:R-:W-:Y:S01]  /*ca50*/  VIADD R4, R9, 0xffffff8c ;  /* 0xffffff8c09047836 */ /* 0x000fe20000000000 */
[----:B------:R-:W-:Y:S04]  /*ca60*/  LDGSTS.E [R245+0x8000], desc[UR60][R94.64], !P5 ;  /* 0x080000005ef57fae */ /* 0x000fe8000e92187c */
[----:B------:R-:W2:Y:S01]  /*ca70*/  LDL.64 R228, [R1+0x48] ;  /* 0x0000480001e47983 */ /* 0x000ea20000100a00 */
[----:B------:R-:W1:Y:S03]  /*ca80*/  LDC R241, c[0x0][0x230] ;  /* 0x00008c00fff17b82 */ /* 0x000e660000000800 */
[----:B------:R-:W-:Y:S04]  /*ca90*/  LDGSTS.E [R245+0x8004], desc[UR60][R92.64], !P0 ;  /* 0x080040005cf57fae */ /* 0x000fe8000c12187c */
[----:B------:R-:W2:Y:S01]  /*caa0*/  LDL.64 R230, [R1+0x148] ;  /* 0x0001480001e67983 */ /* 0x000ea20000100a00 */
[----:B------:R-:W1:Y:S01]  /*cab0*/  LDC R6, c[0x0][0x230] ;  /* 0x00008c00ff067b82 */ /* 0x000e620000000800 */
[----:B------:R-:W-:-:S02]  /*cac0*/  ISETP.GE.U32.AND P0, PT, R4, 0x7fffff0d, PT ;  /* 0x7fffff0d0400780c */ /* 0x000fc40003f06070 */
[----:B------:R-:W-:Y:S01]  /*cad0*/  IADD3 R4, R7, -0x15, RZ ;  /* 0xffffffeb07047810 */ /* 0x000fe20007ffe0ff */
[----:B------:R-:W-:Y:S01]  /*cae0*/  LDGSTS.E [R245+0x8008], desc[UR60][R90.64], !P1 ;  /* 0x080080005af57fae */ /* 0x000fe2000c92187c */
[----:B------:R-:W-:-:S03]  /*caf0*/  ISETP.GE.U32.AND P5, PT, R5, 0x7fffff0e, PT ;  /* 0x7fffff0e0500780c */ /* 0x000fc60003fa6070 */
[----:B------:R-:W1:Y:S01]  /*cb00*/  LDC R240, c[0x0][0x230] ;  /* 0x00008c00fff07b82 */ /* 0x000e620000000800 */
[----:B------:R-:W-:Y:S01]  /*cb10*/  ISETP.GE.U32.AND P1, PT, R4, 0x7fffff6c, PT ;  /* 0x7fffff6c0400780c */ /* 0x000fe20003f26070 */
[----:B------:R-:W-:Y:S01]  /*cb20*/  VIADD R5, R8, 0xffffffea ;  /* 0xffffffea08057836 */ /* 0x000fe20000000000 */
[----:B------:R-:W-:Y:S01]  /*cb30*/  LDGSTS.E [R245+0x800c], desc[UR60][R88.64], !P3 ;  /* 0x0800c00058f57fae */ /* 0x000fe2000d92187c */
[----:B------:R-:W-:-:S03]  /*cb40*/  VIADD R4, R242, 0xffffffe9 ;  /* 0xffffffe9f2047836 */ /* 0x000fc60000000000 */
[----:B------:R-:W-:Y:S01]  /*cb50*/  LDGSTS.E [R245+0xc000], desc[UR60][R32.64], !P4 ;  /* 0x0c00000020f57fae */ /* 0x000fe2000e12187c */
[----:B------:R-:W1:Y:S01]  /*cb60*/  LDC R8, c[0x0][0x230] ;  /* 0x00008c00ff087b82 */ /* 0x000e620000000800 */
[----:B------:R-:W-:Y:S02]  /*cb70*/  ISETP.GE.U32.AND P4, PT, R4, 0x7fffff6a, PT ;  /* 0x7fffff6a0400780c */ /* 0x000fe40003f86070 */
[----:B-1----:R-:W-:Y:S01]  /*cb80*/  IADD3 R4, R243, -0x35, RZ ;  /* 0xffffffcbf3047810 */ /* 0x002fe20007ffe0ff */
[----:B------:R-:W-:Y:S01]  /*cb90*/  LDGSTS.E [R245+0xc004], desc[UR60][R30.64], !P6 ;  /* 0x0c0040001ef57fae */ /* 0x000fe2000f12187c */
[----:B------:R-:W-:-:S03]  /*cba0*/  ISETP.GE.U32.AND P3, PT, R5, 0x7fffff6b, PT ;  /* 0x7fffff6b0500780c */ /* 0x000fc60003f66070 */
[----:B------:R-:W1:Y:S01]  /*cbb0*/  LDC R7, c[0x0][0x230] ;  /* 0x00008c00ff077b82 */ /* 0x000e620000000800 */
[----:B------:R-:W-:Y:S01]  /*cbc0*/  LDGSTS.E [R245+0xc008], desc[UR60][R28.64], !P5 ;  /* 0x0c0080001cf57fae */ /* 0x000fe2000e92187c */
[----:B------:R-:W-:Y:S01]  /*cbd0*/  VIADD R5, R241, 0xffffffe8 ;  /* 0xffffffe8f1057836 */ /* 0x000fe20000000000 */
[----:B------:R-:W-:Y:S02]  /*cbe0*/  ISETP.GE.U32.AND P5, PT, R4, 0x7fffff4c, PT ;  /* 0x7fffff4c0400780c */ /* 0x000fe40003fa6070 */
[----:B------:R-:W2:Y:S03]  /*cbf0*/  LDL.64 R232, [R1+0x130] ;  /* 0x0001300001e87983 */ /* 0x000ea60000100a00 */
[----:B------:R-:W1:Y:S01]  /*cc00*/  LDC R242, c[0x0][0x230] ;  /* 0x00008c00fff27b82 */ /* 0x000e620000000800 */
[----:B------:R-:W-:Y:S01]  /*cc10*/  VIADD R4, R6, 0xffffffca ;  /* 0xffffffca06047836 */ /* 0x000fe20000000000 */
[----:B------:R-:W-:Y:S01]  /*cc20*/  LOP3.LUT R9, R3, 0x50, RZ, 0x3c, !PT ;  /* 0x0000005003097812 */ /* 0x000fe200078e3cff */
[----:B------:R-:W-:Y:S04]  /*cc30*/  LDGSTS.E [R245+0xc00c], desc[UR60][R26.64], !P0 ;  /* 0x0c00c0001af57fae */ /* 0x000fe8000c12187c */
[----:B------:R-:W2:Y:S01]  /*cc40*/  LDL.64 R168, [R1+0x118] ;  /* 0x0001180001a87983 */ /* 0x000ea20000100a00 */
[----:B------:R-:W1:Y:S01]  /*cc50*/  LDC R241, c[0x0][0x230] ;  /* 0x00008c00fff17b82 */ /* 0x000e620000000800 */
[----:B------:R-:W-:Y:S01]  /*cc60*/  VIADD R9, R9, UR6 ;  /* 0x0000000609097c36 */ /* 0x000fe20008000000 */
[----:B------:R-:W-:Y:S01]  /*cc70*/  ISETP.GE.U32.AND P0, PT, R4, 0x7fffff4b, PT ;  /* 0x7fffff4b0400780c */ /* 0x000fe20003f06070 */
[----:B------:R-:W2:Y:S04]  /*cc80*/  LDL.64 R170, [R1+0x100] ;  /* 0x0001000001aa7983 */ /* 0x000ea80000100a00 */
[----:B------:R-:W2:Y:S01]  /*cc90*/  LDL.64 R172, [R1+0xf0] ;  /* 0x0000f00001ac7983 */ /* 0x000ea20000100a00 */
[----:B------:R-:W3:Y:S01]  /*cca0*/  LDC R6, c[0x0][0x230] ;  /* 0x00008c00ff067b82 */ /* 0x000ee20000000800 */
[----:B------:R-:W-:Y:S01]  /*ccb0*/  VIADD R4, R240, 0xffffffc9 ;  /* 0xffffffc9f0047836 */ /* 0x000fe20000000000 */
[----:B------:R-:W-:Y:S01]  /*ccc0*/  ISETP.GE.U32.AND P6, PT, R5, 0x7fffff69, PT ;  /* 0x7fffff690500780c */ /* 0x000fe20003fc6070 */
[----:B------:R-:W-:Y:S04]  /*ccd0*/  LDGSTS.E [R9], desc[UR60][R216.64], !P1 ;  /* 0x00000000d8097fae */ /* 0x000fe8000c92187c */
[----:B------:R-:W2:Y:S01]  /*cce0*/  LDL.64 R174, [R1+0xe0] ;  /* 0x0000e00001ae7983 */ /* 0x000ea20000100a00 */
[----:B------:R-:W3:Y:S01]  /*ccf0*/  LDC R243, c[0x0][0x230] ;  /* 0x00008c00fff37b82 */ /* 0x000ee20000000800 */
[----:B------:R-:W-:Y:S01]  /*cd00*/  ISETP.GE.U32.AND P1, PT, R4, 0x7fffff4a, PT ;  /* 0x7fffff4a0400780c */ /* 0x000fe20003f26070 */
[----:B------:R-:W-:Y:S01]  /*cd10*/  VIADD R4, R8, 0xffffffab ;  /* 0xffffffab08047836 */ /* 0x000fe20000000000 */
[----:B------:R-:W-:Y:S01]  /*cd20*/  LDGSTS.E [R9+0x4], desc[UR60][R214.64], !P3 ;  /* 0x00004000d6097fae */ /* 0x000fe2000d92187c */
[----:B-1----:R-:W-:-:S03]  /*cd30*/  IADD3 R5, R7, -0x38, RZ ;  /* 0xffffffc807057810 */ /* 0x002fc60007ffe0ff */
[----:B------:R-:W-:Y:S01]  /*cd40*/  LDGSTS.E [R9+0x8], desc[UR60][R212.64], !P4 ;  /* 0x00008000d4097fae */ /* 0x000fe2000e12187c */
[----:B------:R-:W1:Y:S01]  /*cd50*/  LDC R240, c[0x0][0x230] ;  /* 0x00008c00fff07b82 */ /* 0x000e620000000800 */
[----:B------:R-:W-:Y:S01]  /*cd60*/  ISETP.GE.U32.AND P4, PT, R4, 0x7fffff2c, PT ;  /* 0x7fffff2c0400780c */ /* 0x000fe20003f86070 */
[----:B------:R-:W-:Y:S01]  /*cd70*/  VIADD R4, R242, 0xffffffa9 ;  /* 0xffffffa9f2047836 */ /* 0x000fe20000000000 */
[----:B------:R-:W-:Y:S01]  /*cd80*/  LDGSTS.E [R9+0xc], desc[UR60][R210.64], !P6 ;  /* 0x0000c000d2097fae */ /* 0x000fe2000f12187c */
[----:B------:R-:W-:-:S03]  /*cd90*/  ISETP.GE.U32.AND P3, PT, R5, 0x7fffff49, PT ;  /* 0x7fffff490500780c */ /* 0x000fc60003f66070 */
[----:B------:R-:W2:Y:S01]  /*cda0*/  LDL.64 R234, [R1+0xd0] ;  /* 0x0000d00001ea7983 */ /* 0x000ea20000100a00 */
[----:B------:R-:W1:Y:S01]  /*cdb0*/  LDC R8, c[0x0][0x230] ;  /* 0x00008c00ff087b82 */ /* 0x000e620000000800 */
[----:B------:R-:W-:Y:S02]  /*cdc0*/  VIADD R5, R241, 0xffffffaa ;  /* 0xffffffaaf1057836 */ /* 0x000fe40000000000 */
[----:B------:R-:W-:Y:S01]  /*cdd0*/  LDGSTS.E [R9+0x4000], desc[UR60][R150.64], !P5 ;  /* 0x0400000096097fae */ /* 0x000fe2000e92187c */
[----:B------:R-:W-:-:S03]  /*cde0*/  ISETP.GE.U32.AND P5, PT, R4, 0x7fffff2a, PT ;  /* 0x7fffff2a0400780c */ /* 0x000fc60003fa6070 */
[----:B------:R-:W2:Y:S01]  /*cdf0*/  LDL.64 R236, [R1+0xc0] ;  /* 0x0000c00001ec7983 */ /* 0x000ea20000100a00 */
[----:B------:R-:W1:Y:S01]  /*ce00*/  LDC R7, c[0x0][0x230] ;  /* 0x00008c00ff077b82 */ /* 0x000e620000000800 */
[----:B---3--:R-:W-:Y:S02]  /*ce10*/  IADD3 R4, R6, -0x58, RZ ;  /* 0xffffffa806047810 */ /* 0x008fe40007ffe0ff */
[----:B------:R-:W-:Y:S01]  /*ce20*/  ISETP.GE.U32.AND P6, PT, R5, 0x7fffff2b, PT ;  /* 0x7fffff2b0500780c */ /* 0x000fe20003fc6070 */
[----:B------:R-:W-:Y:S04]  /*ce30*/  LDGSTS.E [R9+0x4004], desc[UR60][R148.64], !P0 ;  /* 0x0400400094097fae */ /* 0x000fe8000c12187c */
[----:B------:R-:W3:Y:S01]  /*ce40*/  LDC R6, c[0x0][0x230] ;  /* 0x00008c00ff067b82 */ /* 0x000ee20000000800 */
[----:B------:R-:W-:Y:S01]  /*ce50*/  VIADD R5, R243, 0xffffff8b ;  /* 0xffffff8bf3057836 */ /* 0x000fe20000000000 */
[----:B------:R-:W-:Y:S01]  /*ce60*/  ISETP.GE.U32.AND P0, PT, R4, 0x7fffff29, PT ;  /* 0x7fffff290400780c */ /* 0x000fe20003f06070 */
[----:B------:R-:W2:Y:S04]  /*ce70*/  LDL.64 R250, [R1+0xb0] ;  /* 0x0000b00001fa7983 */ /* 0x000ea80000100a00 */
[----:B------:R-:W2:Y:S01]  /*ce80*/  LDL.64 R246, [R1+0xa0] ;  /* 0x0000a00001f67983 */ /* 0x000ea20000100a00 */
[----:B------:R-:W3:Y:S01]  /*ce90*/  LDC R242, c[0x0][0x230] ;  /* 0x00008c00fff27b82 */ /* 0x000ee20000000800 */
[----:B------:R-:W-:-:S02]  /*cea0*/  VIADD R4, R244, 0xffffff8a ;  /* 0xffffff8af4047836 */ /* 0x000fc40000000000 */
[----:B------:R-:W-:Y:S04]  /*ceb0*/  LDGSTS.E [R9+0x4008], desc[UR60][R146.64], !P1 ;  /* 0x0400800092097fae */ /* 0x000fe8000c92187c */
[----:B------:R-:W-:Y:S01]  /*cec0*/  LDGSTS.E [R9+0x400c], desc[UR60][R144.64], !P3 ;  /* 0x0400c00090097fae */ /* 0x000fe2000d92187c */
[----:B------:R-:W3:Y:S01]  /*ced0*/  LDC R243, c[0x0][0x230] ;  /* 0x00008c00fff37b82 */ /* 0x000ee20000000800 */
[----:B------:R-:W-:Y:S02]  /*cee0*/  ISETP.GE.U32.AND P3, PT, R4, 0x7fffff0b, PT ;  /* 0x7fffff0b0400780c */ /* 0x000fe40003f66070 */
[----:B-1----:R-:W-:Y:S01]  /*cef0*/  IADD3 R4, R240, -0x78, RZ ;  /* 0xffffff88f0047810 */ /* 0x002fe20007ffe0ff */
[----:B------:R-:W-:Y:S01]  /*cf00*/  LDGSTS.E [R9+0x8000], desc[UR60][R86.64], !P4 ;  /* 0x0800000056097fae */ /* 0x000fe2000e12187c */
[----:B------:R-:W-:-:S03]  /*cf10*/  ISETP.GE.U32.AND P1, PT, R5, 0x7fffff0c, PT ;  /* 0x7fffff0c0500780c */ /* 0x000fc60003f26070 */
[----:B------:R-:W1:Y:S01]  /*cf20*/  LDC R241, c[0x0][0x230] ;  /* 0x00008c00fff17b82 */ /* 0x000e620000000800 */
[----:B------:R-:W-:Y:S01]  /*cf30*/  LDGSTS.E [R9+0x8004], desc[UR60][R84.64], !P6 ;  /* 0x0800400054097fae */ /* 0x000fe2000f12187c */
[----:B------:R-:W-:Y:S01]  /*cf40*/  ISETP.GE.U32.AND P6, PT, R4, 0x7fffff09, PT ;  /* 0x7fffff090400780c */ /* 0x000fe20003fc6070 */
[----:B------:R-:W-:Y:S02]  /*cf50*/  VIADD R5, R8, 0xffffff89 ;  /* 0xffffff8908057836 */ /* 0x000fe40000000000 */
[----:B------:R-:W-:Y:S01]  /*cf60*/  VIADD R4, R7, 0xffffffe7 ;  /* 0xffffffe707047836 */ /* 0x000fe20000000000 */
[----:B------:R-:W-:Y:S02]  /*cf70*/  LDGSTS.E [R9+0x8008], desc[UR60][R82.64], !P5 ;  /* 0x0800800052097fae */ /* 0x000fe4000e92187c */
[----:B------:R-:W1:Y:S01]  /*cf80*/  LDC R244, c[0x0][0x230] ;  /* 0x00008c00fff47b82 */ /* 0x000e620000000800 */
[----:B------:R-:W-:Y:S01]  /*cf90*/  ISETP.GE.U32.AND P4, PT, R5, 0x7fffff0a, PT ;  /* 0x7fffff0a0500780c */ /* 0x000fe20003f86070 */
[----:B---3--:R-:W-:Y:S01]  /*cfa0*/  VIADD R5, R6, 0xffffffe6 ;  /* 0xffffffe606057836 */ /* 0x008fe20000000000 */
[----:B------:R-:W-:Y:S01]  /*cfb0*/  ISETP.GE.U32.AND P5, PT, R4, 0x7fffff68, PT ;  /* 0x7fffff680400780c */ /* 0x000fe20003fa6070 */
[----:B------:R-:W-:Y:S01]  /*cfc0*/  VIADD R4, R242, 0xffffffe5 ;  /* 0xffffffe5f2047836 */ /* 0x000fe20000000000 */
[----:B------:R-:W-:Y:S03]  /*cfd0*/  LDGSTS.E [R9+0x800c], desc[UR60][R80.64], !P0 ;  /* 0x0800c00050097fae */ /* 0x000fe6000c12187c */
[----:B------:R-:W3:Y:S01]  /*cfe0*/  LDC R242, c[0x0][0x230] ;  /* 0x00008c00fff27b82 */ /* 0x000ee20000000800 */
[----:B------:R-:W-:Y:S01]  /*cff0*/  ISETP.GE.U32.AND P0, PT, R5, 0x7fffff67, PT ;  /* 0x7fffff670500780c */ /* 0x000fe20003f06070 */
[----:B------:R-:W-:Y:S01]  /*d000*/  LDGSTS.E [R9+0xc000], desc[UR60][R24.64], !P1 ;  /* 0x0c00000018097fae */ /* 0x000fe2000c92187c */
[----:B------:R-:W-:-:S02]  /*d010*/  IADD3 R5, R243, -0x1c, RZ ;  /* 0xffffffe4f3057810 */ /* 0x000fc40007ffe0ff */
[----:B------:R-:W-:Y:S01]  /*d020*/  ISETP.GE.U32.AND P1, PT, R4, 0x7fffff66, PT ;  /* 0x7fffff660400780c */ /* 0x000fe20003f26070 */
[----:B------:R-:W-:Y:S01]  /*d030*/  VIADD R4, R252, 0xffffffc7 ;  /* 0xffffffc7fc047836 */ /* 0x000fe20000000000 */
[----:B------:R-:W-:Y:S01]  /*d040*/  LDGSTS.E [R9+0xc004], desc[UR60][R22.64], !P3 ;  /* 0x0c00400016097fae */ /* 0x000fe2000d92187c */
[----:B------:R-:W3:Y:S01]  /*d050*/  LDC R243, c[0x0][0x230] ;  /* 0x00008c00fff37b82 */ /* 0x000ee20000000800 */
[----:B------:R-:W-:Y:S02]  /*d060*/  LOP3.LUT R8, R3, 0x60, RZ, 0x3c, !PT ;  /* 0x0000006003087812 */ /* 0x000fe400078e3cff */
[----:B------:R-:W-:Y:S01]  /*d070*/  LDGSTS.E [R9+0xc008], desc[UR60][R20.64], !P4 ;  /* 0x0c00800014097fae */ /* 0x000fe2000e12187c */
[----:B------:R-:W-:Y:S01]  /*d080*/  ISETP.GE.U32.AND P4, PT, R4, 0x7fffff48, PT ;  /* 0x7fffff480400780c */ /* 0x000fe20003f86070 */
[----:B-1----:R-:W-:Y:S02]  /*d090*/  VIADD R4, R241, 0xffffffc6 ;  /* 0xffffffc6f1047836 */ /* 0x002fe40000000000 */
[----:B------:R-:W2:Y:S01]  /*d0a0*/  LDL.64 R178, [R1+0x80] ;  /* 0x0000800001b27983 */ /* 0x000ea20000100a00 */
[----:B------:R-:W1:Y:S01]  /*d0b0*/  LDC R240, c[0x0][0x230] ;  /* 0x00008c00fff07b82 */ /* 0x000e620000000800 */
[----:B------:R-:W-:-:S02]  /*d0c0*/  VIADD R8, R8, UR6 ;  /* 0x0000000608087c36 */ /* 0x000fc40008000000 */
[----:B------:R-:W-:Y:S04]  /*d0d0*/  LDGSTS.E [R9+0xc00c], desc[UR60][R18.64], !P6 ;  /* 0x0c00c00012097fae */ /* 0x000fe8000f12187c */
[----:B------:R-:W2:Y:S01]  /*d0e0*/  LDL.64 R180, [R1+0x70] ;  /* 0x0000700001b47983 */ /* 0x000ea20000100a00 */
[----:B------:R-:W4:Y:S01]  /*d0f0*/  LDC R6, c[0x0][0x230] ;  /* 0x00008c00ff067b82 */ /* 0x000f220000000800 */
[----:B------:R-:W-:Y:S02]  /*d100*/  ISETP.GE.U32.AND P6, PT, R4, 0x7fffff47, PT ;  /* 0x7fffff470400780c */ /* 0x000fe40003fc6070 */
[----:B------:R-:W-:Y:S01]  /*d110*/  ISETP.GE.U32.AND P3, PT, R5, 0x7fffff65, PT ;  /* 0x7fffff650500780c */ /* 0x000fe20003f66070 */
[----:B------:R-:W-:Y:S01]  /*d120*/  LDGSTS.E [R8], desc[UR60][R208.64], !P5 ;  /* 0x00000000d0087fae */ /* 0x000fe2000e92187c */
[----:B------:R-:W-:-:S03]  /*d130*/  IADD3 R4, R244, -0x3b, RZ ;  /* 0xffffffc5f4047810 */ /* 0x000fc60007ffe0ff */
[----:B------:R-:W4:Y:S01]  /*d140*/  LDC R7, c[0x0][0x230] ;  /* 0x00008c00ff077b82 */ /* 0x000f220000000800 */
[----:B------:R-:W-:Y:S01]  /*d150*/  ISETP.GE.U32.AND P5, PT, R4, 0x7fffff46, PT ;  /* 0x7fffff460400780c */ /* 0x000fe20003fa6070 */
[----:B---3--:R-:W-:Y:S01]  /*d160*/  VIADD R4, R242, 0xffffffa7 ;  /* 0xffffffa7f2047836 */ /* 0x008fe20000000000 */
[----:B------:R-:W-:Y:S04]  /*d170*/  LDGSTS.E [R8+0x4], desc[UR60][R206.64], !P0 ;  /* 0x00004000ce087fae */ /* 0x000fe8000c12187c */
[----:B------:R-:W-:Y:S01]  /*d180*/  LDGSTS.E [R8+0x8], desc[UR60][R204.64], !P1 ;  /* 0x00008000cc087fae */ /* 0x000fe2000c92187c */
[----:B------:R-:W-:Y:S01]  /*d190*/  ISETP.GE.U32.AND P1, PT, R4, 0x7fffff28, PT ;  /* 0x7fffff280400780c */ /* 0x000fe20003f26070 */
[----:B------:R-:W3:Y:S01]  /*d1a0*/  LDC R252, c[0x0][0x230] ;  /* 0x00008c00fffc7b82 */ /* 0x000ee20000000800 */
[----:B------:R-:W-:Y:S01]  /*d1b0*/  IADD3 R4, R243, -0x5b, RZ ;  /* 0xffffffa5f3047810 */ /* 0x000fe20007ffe0ff */
[----:B------:R-:W-:Y:S01]  /*d1c0*/  LDGSTS.E [R8+0xc], desc[UR60][R202.64], !P3 ;  /* 0x0000c000ca087fae */ /* 0x000fe2000d92187c */
[----:B-1----:R-:W-:-:S03]  /*d1d0*/  VIADD R5, R240, 0xffffffc4 ;  /* 0xffffffc4f0057836 */ /* 0x002fc60000000000 */
[----:B------:R-:W-:Y:S01]  /*d1e0*/  LDGSTS.E [R8+0x4000], desc[UR60][R142.64], !P4 ;  /* 0x040000008e087fae */ /* 0x000fe2000e12187c */
[----:B------:R-:W-:Y:S01]  /*d1f0*/  ISETP.GE.U32.AND P4, PT, R4, 0x7fffff26, PT ;  /* 0x7fffff260400780c */ /* 0x000fe20003f86070 */
[----:B------:R-:W1:Y:S01]  /*d200*/  LDC R244, c[0x0][0x230] ;  /* 0x00008c00fff47b82 */ /* 0x000e620000000800 */
[----:B----4-:R-:W-:Y:S01]  /*d210*/  VIADD R4, R6, 0xffffffa4 ;  /* 0xffffffa406047836 */ /* 0x010fe20000000000 */
[----:B------:R-:W-:Y:S01]  /*d220*/  ISETP.GE.U32.AND P0, PT, R5, 0x7fffff45, PT ;  /* 0x7fffff450500780c */ /* 0x000fe20003f06070 */
[----:B------:R-:W-:Y:S05]  /*d230*/  LDGSTS.E [R8+0x4004], desc[UR60][R140.64], !P6 ;  /* 0x040040008c087fae */ /* 0x000fea000f12187c */
[----:B------:R-:W4:Y:S01]  /*d240*/  LDC R6, c[0x0][0x230] ;  /* 0x00008c00ff067b82 */ /* 0x000f220000000800 */
[----:B------:R-:W-:Y:S01]  /*d250*/  VIADD R5, R7, 0xffffffa6 ;  /* 0xffffffa607057836 */ /* 0x000fe20000000000 */
[----:B------:R-:W-:-:S06]  /*d260*/  ISETP.GE.U32.AND P6, PT, R4, 0x7fffff25, PT ;  /* 0x7fffff250400780c */ /* 0x000fcc0003fc6070 */
[----:B------:R-:W4:Y:S01]  /*d270*/  LDC R241, c[0x0][0x230] ;  /* 0x00008c00fff17b82 */ /* 0x000f220000000800 */
[----:B------:R-:W-:Y:S01]  /*d280*/  ISETP.GE.U32.AND P3, PT, R5, 0x7fffff27, PT ;  /* 0x7fffff270500780c */ /* 0x000fe20003f66070 */
[----:B------:R-:W-:Y:S01]  /*d290*/  VIADD R4, R176, 0xffffff86 ;  /* 0xffffff86b0047836 */ /* 0x000fe20000000000 */
[----:B------:R-:W-:Y:S04]  /*d2a0*/  LDGSTS.E [R8+0x4008], desc[UR60][R138.64], !P5 ;  /* 0x040080008a087fae */ /* 0x000fe8000e92187c */
[----:B------:R-:W-:Y:S01]  /*d2b0*/  LDGSTS.E [R8+0x400c], desc[UR60][R136.64], !P0 ;  /* 0x0400c00088087fae */ /* 0x000fe2000c12187c */
[----:B------:R-:W4:Y:S01]  /*d2c0*/  LDC R240, c[0x0][0x230] ;  /* 0x00008c00fff07b82 */ /* 0x000f220000000800 */
[----:B------:R-:W-:Y:S01]  /*d2d0*/  ISETP.GE.U32.AND P0, PT, R4, 0x7fffff07, PT ;  /* 0x7fffff070400780c */ /* 0x000fe20003f06070 */
[----:B---3--:R-:W-:Y:S01]  /*d2e0*/  VIADD R4, R252, 0xffffff84 ;  /* 0xffffff84fc047836 */ /* 0x008fe20000000000 */
[----:B------:R-:W-:Y:S05]  /*d2f0*/  LDGSTS.E [R8+0x8000], desc[UR60][R78.64], !P1 ;  /* 0x080000004e087fae */ /* 0x000fea000c92187c */
[----:B------:R-:W3:Y:S01]  /*d300*/  LDC R242, c[0x0][0x230] ;  /* 0x00008c00fff27b82 */ /* 0x000ee20000000800 */
[----:B------:R-:W-:Y:S01]  /*d310*/  LDGSTS.E [R8+0x8004], desc[UR60][R76.64], !P3 ;  /* 0x080040004c087fae */ /* 0x000fe2000d92187c */
[----:B-1----:R-:W-:Y:S01]  /*d320*/  VIADD R5, R244, 0xffffff87 ;  /* 0xffffff87f4057836 */ /* 0x002fe20000000000 */
[----:B------:R-:W-:-:S05]  /*d330*/  ISETP.GE.U32.AND P3, PT, R4, 0x7fffff05, PT ;  /* 0x7fffff050400780c */ /* 0x000fca0003f66070 */
[----:B------:R-:W1:Y:S01]  /*d340*/  LDC R243, c[0x0][0x230] ;  /* 0x00008c00fff37b82 */ /* 0x000e620000000800 */
[----:B----4-:R-:W-:Y:S01]  /*d350*/  VIADD R4, R6, 0xffffffe3 ;  /* 0xffffffe306047836 */ /* 0x010fe20000000000 */
[----:B------:R-:W-:Y:S01]  /*d360*/  ISETP.GE.U32.AND P5, PT, R5, 0x7fffff08, PT ;  /* 0x7fffff080500780c */ /* 0x000fe20003fa6070 */
[----:B------:R-:W-:Y:S04]  /*d370*/  LDGSTS.E [R8+0x8008], desc[UR60][R74.64], !P4 ;  /* 0x080080004a087fae */ /* 0x000fe8000e12187c */
[----:B------:R-:W4:Y:S01]  /*d380*/  LDL.64 R176, [R1+0x90] ;  /* 0x0000900001b07983 */ /* 0x000f220000100a00 */
[----:B------:R-:W1:Y:S01]  /*d390*/  LDC R6, c[0x0][0x230] ;  /* 0x00008c00ff067b82 */ /* 0x000e620000000800 */
[----:B------:R-:W-:-:S07]  /*d3a0*/  IADD3 R5, R241, -0x7b, RZ ;  /* 0xffffff85f1057810 */ /* 0x000fce0007ffe0ff */
[----:B------:R-:W1:Y:S01]  /*d3b0*/  LDC R7, c[0x0][0x230] ;  /* 0x00008c00ff077b82 */ /* 0x000e620000000800 */
[----:B------:R-:W-:Y:S01]  /*d3c0*/  ISETP.GE.U32.AND P1, PT, R5, 0x7fffff06, PT ;  /* 0x7fffff060500780c */ /* 0x000fe20003f26070 */
[----:B------:R-:W-:Y:S01]  /*d3d0*/  VIADD R5, R240, 0xffffffe2 ;  /* 0xffffffe2f0057836 */ /* 0x000fe20000000000 */
[----:B------:R-:W-:Y:S01]  /*d3e0*/  ISETP.GE.U32.AND P4, PT, R4, 0x7fffff64, PT ;  /* 0x7fffff640400780c */ /* 0x000fe20003f86070 */
[----:B------:R-:W-:Y:S04]  /*d3f0*/  LDGSTS.E [R8+0x800c], desc[UR60][R72.64], !P6 ;  /* 0x0800c00048087fae */ /* 0x000fe8000f12187c */
[----:B------:R-:W1:Y:S01]  /*d400*/  LDC R241, c[0x0][0x230] ;  /* 0x00008c00fff17b82 */ /* 0x000e620000000800 */
[----:B---3--:R-:W-:Y:S01]  /*d410*/  IADD3 R4, R242, -0x1f, RZ ;  /* 0xffffffe1f2047810 */ /* 0x008fe20007ffe0ff */
[----:B------:R-:W-:Y:S06]  /*d420*/  LDGSTS.E [R8+0xc000], desc[UR60][R16.64], !P5 ;  /* 0x0c00000010087fae */ /* 0x000fec000e92187c */
[----:B------:R-:W3:Y:S01]  /*d430*/  LDC R240, c[0x0][0x230] ;  /* 0x00008c00fff07b82 */ /* 0x000ee20000000800 */
[----:B------:R-:W-:Y:S01]  /*d440*/  ISETP.GE.U32.AND P5, PT, R4, 0x7fffff62, PT ;  /* 0x7fffff620400780c */ /* 0x000fe20003fa6070 */
[----:B-1----:R-:W-:Y:S01]  /*d450*/  VIADD R4, R243, 0xffffffc3 ;  /* 0xffffffc3f3047836 */ /* 0x002fe20000000000 */
[----:B------:R-:W-:Y:S04]  /*d460*/  LDGSTS.E [R8+0xc004], desc[UR60][R14.64], !P0 ;  /* 0x0c0040000e087fae */ /* 0x000fe8000c12187c */
[----:B------:R-:W-:Y:S01]  /*d470*/  LDGSTS.E [R8+0xc008], desc[UR60][R12.64], !P1 ;  /* 0x0c0080000c087fae */ /* 0x000fe2000c92187c */
[----:B------:R-:W1:Y:S01]  /*d480*/  LDC R242, c[0x0][0x230] ;  /* 0x00008c00fff27b82 */ /* 0x000e620000000800 */
[----:B------:R-:W-:Y:S01]  /*d490*/  ISETP.GE.U32.AND P1, PT, R4, 0x7fffff44, PT ;  /* 0x7fffff440400780c */ /* 0x000fe20003f26070 */
[----:B------:R-:W-:-:S06]  /*d4a0*/  VIADD R4, R6, 0xffffffc2 ;  /* 0xffffffc206047836 */ /* 0x000fcc0000000000 */
[----:B------:R-:W1:Y:S01]  /*d4b0*/  LDC R244, c[0x0][0x230] ;  /* 0x00008c00fff47b82 */ /* 0x000e620000000800 */
[----:B------:R-:W-:Y:S01]  /*d4c0*/  ISETP.GE.U32.AND P6, PT, R5, 0x7fffff63, PT ;  /* 0x7fffff630500780c */ /* 0x000fe20003fc6070 */
[----:B------:R-:W-:Y:S01]  /*d4d0*/  VIADD R5, R7, 0xffffffe0 ;  /* 0xffffffe007057836 */ /* 0x000fe20000000000 */
[----:B------:R-:W-:Y:S05]  /*d4e0*/  LDGSTS.E [R8+0xc00c], desc[UR60][R10.64], !P3 ;  /* 0x0c00c0000a087fae */ /* 0x000fea000d92187c */
[----:B------:R-:W1:Y:S01]  /*d4f0*/  LDC R6, c[0x0][0x230] ;  /* 0x00008c00ff067b82 */ /* 0x000e620000000800 */
[----:B------:R-:W-:Y:S02]  /*d500*/  LOP3.LUT R7, R3, 0x70, RZ, 0x3c, !PT ;  /* 0x0000007003077812 */ /* 0x000fe400078e3cff */
[----:B------:R-:W-:-:S05]  /*d510*/  ISETP.GE.U32.AND P3, PT, R4, 0x7fffff43, PT ;  /* 0x7fffff430400780c */ /* 0x000fca0003f66070 */
[----:B------:R-:W1:Y:S01]  /*d520*/  LDC R243, c[0x0][0x230] ;  /* 0x00008c00fff37b82 */ /* 0x000e620000000800 */
[----:B------:R-:W-:Y:S01]  /*d530*/  VIADD R4, R241, 0xffffffc1 ;  /* 0xffffffc1f1047836 */ /* 0x000fe20000000000 */
[----:B------:R-:W-:Y:S01]  /*d540*/  ISETP.GE.U32.AND P0, PT, R5, 0x7fffff61, PT ;  /* 0x7fffff610500780c */ /* 0x000fe20003f06070 */
[----:B---3--:R-:W-:-:S05]  /*d550*/  VIADD R5, R240, 0xffffffc0 ;  /* 0xffffffc0f0057836 */ /* 0x008fca0000000000 */
[----:B------:R-:W3:Y:S01]  /*d560*/  LDC R252, c[0x0][0x230] ;  /* 0x00008c00fffc7b82 */ /* 0x000ee20000000800 */
[----:B------:R-:W-:-:S05]  /*d570*/  IADD3 R7, R7, UR6, RZ ;  /* 0x0000000607077c10 */ /* 0x000fca000fffe0ff */
[----:B------:R-:W-:Y:S02]  /*d580*/  LDGSTS.E [R7], desc[UR60][R200.64], !P4 ;  /* 0x00000000c8077fae */ /* 0x000fe4000e12187c */
[----:B------:R-:W3:Y:S02]  /*d590*/  LDC R241, c[0x0][0x230] ;  /* 0x00008c00fff17b82 */ /* 0x000ee40000000800 */
[----:B------:R-:W-:Y:S06]  /*d5a0*/  LDGSTS.E [R7+0x4], desc[UR60][R198.64], !P6 ;  /* 0x00004000c6077fae */ /* 0x000fec000f12187c */
[----:B------:R-:W3:Y:S01]  /*d5b0*/  LDC R240, c[0x0][0x230] ;  /* 0x00008c00fff07b82 */ /* 0x000ee20000000800 */
[----:B------:R-:W-:Y:S01]  /*d5c0*/  ISETP.GE.U32.AND P6, PT, R5, 0x7fffff41, PT ;  /* 0x7fffff410500780c */ /* 0x000fe20003fc6070 */
[----:B------:R-:W-:Y:S01]  /*d5d0*/  LDGSTS.E [R7+0x8], desc[UR60][R196.64], !P5 ;  /* 0x00008000c4077fae */ /* 0x000fe2000e92187c */
[----:B-1----:R-:W-:-:S02]  /*d5e0*/  IADD3 R5, R242, -0x5e, RZ ;  /* 0xffffffa2f2057810 */ /* 0x002fc40007ffe0ff */
[----:B------:R-:W-:Y:S01]  /*d5f0*/  ISETP.GE.U32.AND P4, PT, R4, 0x7fffff42, PT ;  /* 0x7fffff420400780c */ /* 0x000fe20003f86070 */
[----:B------:R-:W-:Y:S01]  /*d600*/  VIADD R4, R244, 0xffffffa3 ;  /* 0xffffffa3f4047836 */ /* 0x000fe20000000000 */
[----:B------:R-:W-:Y:S01]  /*d610*/  LDGSTS.E [R7+0xc], desc[UR60][R194.64], !P0 ;  /* 0x0000c000c2077fae */ /* 0x000fe2000c12187c */
[----:B------:R-:W-:Y:S01]  /*d620*/  ISETP.GE.U32.AND P0, PT, R5, 0x7fffff23, PT ;  /* 0x7fffff230500780c */ /* 0x000fe20003f06070 */
[----:B------:R-:W-:Y:S01]  /*d630*/  VIADD R5, R6, 0xffffffa0 ;  /* 0xffffffa006057836 */ /* 0x000fe20000000000 */
[----:B------:R-:W1:Y:S01]  /*d640*/  LDC R159, c[0x0][0x230] ;  /* 0x00008c00ff9f7b82 */ /* 0x000e620000000800 */
[----:B------:R-:W-:Y:S01]  /*d650*/  ISETP.GE.U32.AND P5, PT, R4, 0x7fffff24, PT ;  /* 0x7fffff240400780c */ /* 0x000fe20003fa6070 */
[----:B------:R-:W-:Y:S01]  /*d660*/  VIADD R4, R243, 0xffffffa1 ;  /* 0xffffffa1f3047836 */ /* 0x000fe20000000000 */
[----:B------:R-:W-:Y:S04]  /*d670*/  LDGSTS.E [R7+0x4000], desc[UR60][R134.64], !P1 ;  /* 0x0400000086077fae */ /* 0x000fe8000c92187c */
[----:B------:R-:W-:Y:S01]  /*d680*/  LDGSTS.E [R7+0x4004], desc[UR60][R132.64], !P3 ;  /* 0x0400400084077fae */ /* 0x000fe2000d92187c */
[----:B------:R-:W-:Y:S01]  /*d690*/  ISETP.GE.U32.AND P3, PT, R5, 0x7fffff21, PT ;  /* 0x7fffff210500780c */ /* 0x000fe20003f66070 */
[----:B---3--:R-:W-:Y:S01]  /*d6a0*/  VIADD R5, R252, 0xffffff80 ;  /* 0xffffff80fc057836 */ /* 0x008fe20000000000 */
[----:B------:R-:W-:Y:S01]  /*d6b0*/  ISETP.GE.U32.AND P1, PT, R4, 0x7fffff22, PT ;  /* 0x7fffff220400780c */ /* 0x000fe20003f26070 */
[----:B------:R-:W-:Y:S01]  /*d6c0*/  VIADD R4, R241, 0xffffff83 ;  /* 0xffffff83f1047836 */ /* 0x000fe20000000000 */
[----:B------:R-:W-:Y:S01]  /*d6d0*/  LDGSTS.E [R7+0x4008], desc[UR60][R130.64], !P4 ;  /* 0x0400800082077fae */ /* 0x000fe2000e12187c */
[----:B------:R-:W3:Y:S01]  /*d6e0*/  LDC R241, c[0x0][0x230] ;  /* 0x00008c00fff17b82 */ /* 0x000ee20000000800 */
[----:B------:R-:W-:-:S02]  /*d6f0*/  IADD3 R240, R240, -0x7e, RZ ;  /* 0xffffff82f0f07810 */ /* 0x000fc40007ffe0ff */
[----:B------:R-:W-:Y:S01]  /*d700*/  LDGSTS.E [R7+0x400c], desc[UR60][R128.64], !P6 ;  /* 0x0400c00080077fae */ /* 0x000fe2000f12187c */
[----:B------:R-:W-:Y:S02]  /*d710*/  ISETP.GE.AND P6, PT, R189, R5, PT ;  /* 0x00000005bd00720c */ /* 0x000fe40003fc6270 */
[----:B------:R-:W-:Y:S01]  /*d720*/  ISETP.GE.U32.AND P4, PT, R4, 0x7fffff04, PT ;  /* 0x7fffff040400780c */ /* 0x000fe20003f86070 */
[----:B------:R-:W-:Y:S01]  /*d730*/  LDGSTS.E [R7+0x8000], desc[UR60][R70.64], !P5 ;  /* 0x0800000046077fae */ /* 0x000fe2000e92187c */
[----:B------:R-:W-:Y:S01]  /*d740*/  SEL R4, RZ, 0x4, P6 ;  /* 0x00000004ff047807 */ /* 0x000fe20003000000 */
[----:B------:R-:W2:Y:S01]  /*d750*/  LDC R243, c[0x0][0x230] ;  /* 0x00008c00fff37b82 */ /* 0x000ea20000000800 */
[----:B------:R-:W-:Y:S01]  /*d760*/  ISETP.GE.U32.AND P6, PT, R240, 0x7fffff03, PT ;  /* 0x7fffff03f000780c */ /* 0x000fe20003fc6070 */
[----:B------:R-:W-:Y:S01]  /*d770*/  LDGSTS.E [R7+0x8004], desc[UR60][R68.64], !P0 ;  /* 0x0800400044077fae */ /* 0x000fe2000c12187c */
[----:B------:R-:W-:-:S03]  /*d780*/  ISETP.GT.AND P5, PT, R188, 0xff, PT ;  /* 0x000000ffbc00780c */ /* 0x000fc60003fa4270 */
[----:B------:R-:W-:Y:S02]  /*d790*/  LDGSTS.E [R7+0x8008], desc[UR60][R66.64], !P1 ;  /* 0x0800800042077fae */ /* 0x000fe4000c92187c */
[----:B------:R-:W2:Y:S02]  /*d7a0*/  LDC R158, c[0x0][0x230] ;  /* 0x00008c00ff9e7b82 */ /* 0x000ea40000000800 */
[----:B------:R-:W-:Y:S04]  /*d7b0*/  LDGSTS.E [R7+0x800c], desc[UR60][R190.64], !P3 ;  /* 0x0800c000be077fae */ /* 0x000fe8000d92187c */
[----:B------:R-:W4:Y:S02]  /*d7c0*/  LDL.64 R188, [R1+0x150] ;  /* 0x0001500001bc7983 */ /* 0x000f240000100a00 */
[----:B------:R-:W2:Y:S02]  /*d7d0*/  LDC R242, c[0x0][0x230] ;  /* 0x00008c00fff27b82 */ /* 0x000ea40000000800 */
[----:B------:R-:W-:Y:S04]  /*d7e0*/  LDGSTS.E [R7+0xc000], desc[UR60][R192.64], !P4 ;  /* 0x0c000000c0077fae */ /* 0x000fe8000e12187c */
[----:B------:R-:W4:Y:S02]  /*d7f0*/  LDL.64 R190, [R1+0x138] ;  /* 0x0001380001be7983 */ /* 0x000f240000100a00 */
[----:B------:R-:W2:Y:S02]  /*d800*/  LDC R244, c[0x0][0x230] ;  /* 0x00008c00fff47b82 */ /* 0x000ea40000000800 */
[----:B------:R-:W-:Y:S04]  /*d810*/  LDGSTS.E [R7+0xc004], desc[UR60][R238.64], !P6 ;  /* 0x0c004000ee077fae */ /* 0x000fe8000f12187c */
[----:B------:R-:W4:Y:S01]  /*d820*/  LDL.64 R192, [R1+0x120] ;  /* 0x0001200001c07983 */ /* 0x000f220000100a00 */
[----:B-1----:R-:W-:Y:S01]  /*d830*/  VIADD R6, R159, 0xffffff81 ;  /* 0xffffff819f067836 */ /* 0x002fe20000000000 */
[----:B------:R-:W1:Y:S02]  /*d840*/  LDC R252, c[0x0][0x230] ;  /* 0x00008c00fffc7b82 */ /* 0x000e640000000800 */
[----:B------:R-:W4:Y:S01]  /*d850*/  LDL.64 R238, [R1+0x108] ;  /* 0x0001080001ee7983 */ /* 0x000f220000100a00 */
[----:B------:R-:W-:-:S04]  /*d860*/  SEL R4, R4, RZ, P5 ;  /* 0x000000ff04047207 */ /* 0x000fc80002800000 */
[----:B------:R-:W-:Y:S01]  /*d870*/  ISETP.NE.U32.AND P1, PT, R4, RZ, PT ;  /* 0x000000ff0400720c */ /* 0x000fe20003f25070 */
[----:B---3--:R-:W-:-:S05]  /*d880*/  VIADD R4, R241, 0xffffff7f ;  /* 0xffffff7ff1047836 */ /* 0x008fca0000000000 */
[----:B------:R-:W-:Y:S01]  /*d890*/  ISETP.GE.U32.AND P3, PT, R4, 0x7fffff00, PT ;  /* 0x7fffff000400780c */ /* 0x000fe20003f66070 */
[----:B--2---:R-:W-:-:S05]  /*d8a0*/  VIADD R4, R243, 0xffffff7d ;  /* 0xffffff7df3047836 */ /* 0x004fca0000000000 */
[----:B------:R-:W-:Y:S01]  /*d8b0*/  ISETP.GE.U32.AND P6, PT, R4, 0x7ffffefe, PT ;  /* 0x7ffffefe0400780c */ /* 0x000fe20003fc6070 */
[----:B------:R-:W-:Y:S02]  /*d8c0*/  VIADD R4, R158, 0xffffff7b ;  /* 0xffffff7b9e047836 */ /* 0x000fe40000000000 */
[----:B------:R-:W2:Y:S01]  /*d8d0*/  LDL.64 R158, [R1+0xf8] ;  /* 0x0000f800019e7983 */ /* 0x000ea20000100a00 */
[----:B------:R-:W-:Y:S02]  /*d8e0*/  ISETP.GE.U32.AND P0, PT, R6, 0x7fffff02, PT ;  /* 0x7fffff020600780c */ /* 0x000fe40003f06070 */
[----:B------:R-:W-:Y:S02]  /*d8f0*/  ISETP.GE.U32.AND P5, PT, R5, 0x7fffff01, PT ;  /* 0x7fffff010500780c */ /* 0x000fe40003fa6070 */
[----:B------:R-:W-:-:S04]  /*d900*/  IADD3 R5, R242, -0x82, RZ ;  /* 0xffffff7ef2057810 */ /* 0x000fc80007ffe0ff */
[----:B------:R-:W-:Y:S01]  /*d910*/  ISETP.GE.U32.AND P4, PT, R5, 0x7ffffeff, PT ;  /* 0x7ffffeff0500780c */ /* 0x000fe20003f86070 */
[----:B------:R-:W-:Y:S02]  /*d920*/  VIADD R5, R244, 0xffffff7c ;  /* 0xffffff7cf4057836 */ /* 0x000fe40000000000 */
[C---:B------:R-:W-:Y:S02]  /*d930*/  VIADD R244, R2.reuse, UR6 ;  /* 0x0000000602f47c36 */ /* 0x040fe40008000000 */
[----:B------:R-:W-:Y:S04]  /*d940*/  LDGSTS.E [R7+0xc008], desc[UR60][R182.64], !P0 ;  /* 0x0c008000b6077fae */ /* 0x000fe8000c12187c */
[----:B------:R-:W-:Y:S04]  /*d950*/  LDGSTS.E [R7+0xc00c], desc[UR60][R186.64], !P5 ;  /* 0x0c00c000ba077fae */ /* 0x000fe8000e92187c */
[----:B------:R-:W0:Y:S04]  /*d960*/  LDGDEPBAR ;  /* 0x00000000000079af */ /* 0x000e280000000000 */
[----:B------:R-:W3:Y:S04]  /*d970*/  LDL.64 R182, [R1+0x60] ;  /* 0x0000600001b67983 */ /* 0x000ee80000100a00 */
[----:B------:R-:W3:Y:S04]  /*d980*/  LDL.64 R186, [R1+0x50] ;  /* 0x0000500001ba7983 */ /* 0x000ee80000100a00 */
[----:B----4-:R-:W-:Y:S04]  /*d990*/  LDGSTS.E [R244+0x70000], desc[UR60][R188.64], P2 ;  /* 0x70000000bcf47fae */ /* 0x010fe8000912187c */
[----:B------:R-:W-:Y:S04]  /*d9a0*/  LDGSTS.E [R244+0x70400], desc[UR60][R190.64], P2 ;  /* 0x70400000bef47fae */ /* 0x000fe8000912187c */
[----:B------:R-:W4:Y:S04]  /*d9b0*/  LDL.64 R188, [R1+0x40] ;  /* 0x0000400001bc7983 */ /* 0x000f280000100a00 */
[----:B------:R-:W-:Y:S04]  /*d9c0*/  LDGSTS.E [R244+0x70800], desc[UR60][R192.64], P2 ;  /* 0x70800000c0f47fae */ /* 0x000fe8000912187c */
[----:B------:R-:W4:Y:S04]  /*d9d0*/  LDL.64 R190, [R1+0x140] ;  /* 0x0001400001be7983 */ /* 0x000f280000100a00 */
[----:B------:R-:W-:Y:S04]  /*d9e0*/  LDGSTS.E [R244+0x70c00], desc[UR60][R238.64], P2 ;  /* 0x70c00000eef47fae */ /* 0x000fe8000912187c */
[----:B------:R-:W4:Y:S04]  /*d9f0*/  LDL.64 R192, [R1+0x128] ;  /* 0x0001280001c07983 */ /* 0x000f280000100a00 */
[----:B------:R-:W4:Y:S01]  /*da00*/  LDL.64 R238, [R1+0x110] ;  /* 0x0001100001ee7983 */ /* 0x000f220000100a00 */
[----:B------:R-:W-:-:S03]  /*da10*/  LOP3.LUT R243, R2, 0x10, RZ, 0x3c, !PT ;  /* 0x0000001002f37812 */ /* 0x000fc600078e3cff */
[----:B--2---:R-:W-:Y:S04]  /*da20*/  LDGSTS.E [R244+0x71000], desc[UR60][R158.64], P2 ;  /* 0x710000009ef47fae */ /* 0x004fe8000912187c */
[----:B------:R-:W-:Y:S04]  /*da30*/  LDGSTS.E [R244+0x71400], desc[UR60][R218.64], P2 ;  /* 0x71400000daf47fae */ /* 0x000fe8000912187c */
[----:B------:R-:W-:Y:S04]  /*da40*/  LDGSTS.E [R244+0x71800], desc[UR60][R220.64], P2 ;  /* 0x71800000dcf47fae */ /* 0x000fe8000912187c */
[----:B------:R-:W2:Y:S04]  /*da50*/  LDL.64 R158, [R1+0x180] ;  /* 0x00018000019e7983 */ /* 0x000ea80000100a00 */
[----:B------:R-:W2:Y:S04]  /*da60*/  LDL.64 R218, [R1+0x188] ;  /* 0x0001880001da7983 */ /* 0x000ea80000100a00 */
[----:B------:R-:W-:Y:S04]  /*da70*/  LDGSTS.E [R244+0x71c00], desc[UR60][R222.64], P2 ;  /* 0x71c00000def47fae */ /* 0x000fe8000912187c */
[----:B------:R-:W2:Y:S01]  /*da80*/  LDL.64 R220, [R1+0x190] ;  /* 0x0001900001dc7983 */ /* 0x000ea20000100a00 */
[----:B------:R-:W-:-:S03]  /*da90*/  VIADD R243, R243, UR6 ;  /* 0x00000006f3f37c36 */ /* 0x000fc60008000000 */
[----:B------:R-:W-:Y:S04]  /*daa0*/  LDGSTS.E [R244+0x72000], desc[UR60][R224.64], P2 ;  /* 0x72000000e0f47fae */ /* 0x000fe8000912187c */
[----:B------:R-:W2:Y:S04]  /*dab0*/  LDL.64 R222, [R1+0x198] ;  /* 0x0001980001de7983 */ /* 0x000ea80000100a00 */
        /* <DEDUP_REMOVED lines=21> */
[----:B------:R-:W2:Y:S01]  /*dc10*/  LDL.64 R168, [R1+0x1f0] ;  /* 0x0001f00001a87983 */ /* 0x000ea20000100a00 */
[----:B------:R-:W-:-:S03]  /*dc20*/  LOP3.LUT R242, R2, 0x20, RZ, 0x3c, !PT ;  /* 0x0000002002f27812 */ /* 0x000fc600078e3cff */
        /* <DEDUP_REMOVED lines=8> */
[----:B------:R-:W-:-:S03]  /*dcb0*/  IADD3 R242, R242, UR6, RZ ;  /* 0x00000006f2f27c10 */ /* 0x000fc6000fffe0ff */
        /* <DEDUP_REMOVED lines=10> */
[----:B---3--:R-:W-:Y:S04]  /*dd60*/  LDGSTS.E [R243+0x73480], desc[UR60][R182.64], P2 ;  /* 0x73480000b6f37fae */ /* 0x008fe8000912187c */
[----:B------:R-:W3:Y:S04]  /*dd70*/  LDL.64 R180, [R1+0x240] ;  /* 0x0002400001b47983 */ /* 0x000ee80000100a00 */
[----:B------:R-:W-:Y:S04]  /*dd80*/  LDGSTS.E [R243+0x73880], desc[UR60][R186.64], P2 ;  /* 0x73880000baf37fae */ /* 0x000fe8000912187c */
        /* <DEDUP_REMOVED lines=12> */
[----:B------:R-:W-:Y:S01]  /*de50*/  LDGSTS.E [R242+0x71100], desc[UR60][R218.64], P2 ;  /* 0x71100000daf27fae */ /* 0x000fe2000912187c */
[----:B------:R-:W-:-:S03]  /*de60*/  VIADD R241, R241, UR6 ;  /* 0x00000006f1f17c36 */ /* 0x000fc60008000000 */
        /* <DEDUP_REMOVED lines=97> */
[----:B------:R-:W-:-:S03]  /*e480*/  ISETP.GE.U32.AND P0, PT, R5, 0x7ffffefd, PT ;  /* 0x7ffffefd0500780c */ /* 0x000fc60003f06070 */
        /* <DEDUP_REMOVED lines=31> */
[----:B------:R-:W-:-:S02]  /*e680*/  ISETP.GE.U32.AND P5, PT, R4, 0x7ffffefc, PT ;  /* 0x7ffffefc0400780c */ /* 0x000fc40003fa6070 */
[----:B------:R-:W-:Y:S01]  /*e690*/  LOP3.LUT R4, R2, 0x70, RZ, 0x3c, !PT ;  /* 0x0000007002047812 */ /* 0x000fe200078e3cff */
[----:B--2---:R-:W-:Y:S04]  /*e6a0*/  LDGSTS.E [R5+0x70700], desc[UR60][R158.64], P2 ;  /* 0x707000009e057fae */ /* 0x004fe8000912187c */
[----:B------:R-:W-:Y:S04]  /*e6b0*/  LDGSTS.E [R5+0x70b00], desc[UR60][R218.64], P2 ;  /* 0x70b00000da057fae */ /* 0x000fe8000912187c */
[----:B------:R-:W2:Y:S04]  /*e6c0*/  LDL.LU.64 R158, [R1+0xac0] ;  /* 0x000ac000019e7983 */ /* 0x000ea80000300a00 */
        /* <DEDUP_REMOVED lines=9> */
[----:B------:R-:W2:Y:S01]  /*e760*/  LDL.LU.64 R248, [R1+0xa98] ;  /* 0x000a980001f87983 */ /* 0x000ea20000300a00 */
[----:B------:R-:W-:-:S03]  /*e770*/  VIADD R4, R4, UR6 ;  /* 0x0000000604047c36 */ /* 0x000fc60008000000 */
        /* <DEDUP_REMOVED lines=30> */
[----:B---3--:R-:W-:Y:S04]  /*e960*/  LDGSTS.E [R4+0x71f80], desc[UR60][R176.64], P2 ;  /* 0x71f80000b0047fae */ /* 0x008fe8000912187c */
[----:B------:R-:W3:Y:S04]  /*e970*/  LDL.LU.64 R246, [R1+0xa18] ;  /* 0x000a180001f67983 */ /* 0x000ee80000300a00 */
        /* <DEDUP_REMOVED lines=8> */
[----:B------:R-:W2:Y:S04]  /*ea00*/  LDL.LU.64 R186, [R1+0x9f0] ;  /* 0x0009f00001ba7983 */ /* 0x000ea80000300a00 */
[----:B----4-:R-:W-:Y:S04]  /*ea10*/  LDGSTS.E [R4+0x73380], desc[UR60][R188.64], P2 ;  /* 0x73380000bc047fae */ /* 0x010fe8000912187c */
[----:B------:R-:W-:Y:S04]  /*ea20*/  LDGSTS.E [R4+0x73780], desc[UR60][R190.64], P2 ;  /* 0x73780000be047fae */ /* 0x000fe8000912187c */
[----:B------:R-:W4:Y:S04]  /*ea30*/  LDL.LU.64 R188, [R1+0x9e8] ;  /* 0x0009e80001bc7983 */ /* 0x000f280000300a00 */
[----:B------:R-:W-:Y:S04]  /*ea40*/  LDGSTS.E [R4+0x73b80], desc[UR60][R192.64], P2 ;  /* 0x73b80000c0047fae */ /* 0x000fe8000912187c */
[----:B------:R-:W2:Y:S04]  /*ea50*/  LDL.LU.64 R190, [R1+0x9e0] ;  /* 0x0009e00001be7983 */ /* 0x000ea80000300a00 */
[----:B------:R3:W-:Y:S04]  /*ea60*/  LDGSTS.E [R4+0x73f80], desc[UR60][R238.64], P2 ;  /* 0x73f80000ee047fae */ /* 0x0007e8000912187c */
[----:B------:R-:W4:Y:S01]  /*ea70*/  LDL.LU.64 R192, [R1+0x9d8] ;  /* 0x0009d80001c07983 */ /* 0x000f220000300a00 */
[----:B------:R-:W-:Y:S01]  /*ea80*/  SHF.L.U32 R184, R184, 0x7, RZ ;  /* 0x00000007b8b87819 */ /* 0x000fe200000006ff */
[----:B-1----:R-:W-:-:S02]  /*ea90*/  VIADD R252, R252, 0xffffff7a ;  /* 0xffffff7afcfc7836 */ /* 0x002fc40000000000 */
[----:B------:R-:W0:Y:S04]  /*eaa0*/  LDGDEPBAR ;  /* 0x00000000000079af */ /* 0x000e280000000000 */
[----:B------:R-:W3:Y:S01]  /*eab0*/  LDL.LU.64 R238, [R1+0x9d0] ;  /* 0x0009d00001ee7983 */ /* 0x000ee20000300a00 */
[----:B------:R-:W-:Y:S02]  /*eac0*/  ISETP.GE.U32.AND P2, PT, R252, 0x7ffffefb, PT ;  /* 0x7ffffefbfc00780c */ /* 0x000fe40003f46070 */
[----:B------:R-:W1:Y:S01]  /*ead0*/  LDC R252, c[0x0][0x230] ;  /* 0x00008c00fffc7b82 */ /* 0x000e620000000800 */
[----:B---3--:R-:W-:-:S05]  /*eae0*/  IMAD.WIDE R238, R184, 0x4, R238 ;  /* 0x00000004b8ee7825 */ /* 0x008fca00078e02ee */
[----:B------:R3:W-:Y:S02]  /*eaf0*/  STL.64 [R1+0x7b8], R238 ;  /* 0x0007b8ee01007387 */ /* 0x0007e40000100a00 */
[----:B---3--:R-:W3:Y:S02]  /*eb00*/  LDC R239, c[0x0][0x230] ;  /* 0x00008c00ffef7b82 */ /* 0x008ee40000000800 */
[----:B---3--:R-:W-:Y:S01]  /*eb10*/  VIADD R238, R239, 0xffffff5f ;  /* 0xffffff5fefee7836 */ /* 0x008fe20000000000 */
[----:B------:R3:W-:Y:S05]  /*eb20*/  STL.64 [R1+0xb10], R242 ;  /* 0x000b10f201007387 */ /* 0x0007ea0000100a00 */
[----:B------:R-:W1:Y:S01]  /*eb30*/  LDC R239, c[0x0][0x230] ;  /* 0x00008c00ffef7b82 */ /* 0x000e620000000800 */
[----:B---3--:R-:W3:Y:S04]  /*eb40*/  LDL.LU.64 R242, [R1+0x38] ;  /* 0x0000380001f27983 */ /* 0x008ee80000300a00 */
[----:B------:R2:W-:Y:S04]  /*eb50*/  STL.64 [R1+0xb08], R240 ;  /* 0x000b08f001007387 */ /* 0x0005e80000100a00 */
[----:B--2---:R-:W2:Y:S04]  /*eb60*/  LDL.LU.64 R240, [R1+0x30] ;  /* 0x0000300001f07983 */ /* 0x004ea80000300a00 */
[----:B------:R4:W-:Y:S04]  /*eb70*/  STL.64 [R1+0xb00], R4 ;  /* 0x000b000401007387 */ /* 0x0009e80000100a00 */
[----:B----4-:R-:W4:Y:S04]  /*eb80*/  LDL.LU.64 R4, [R1+0x28] ;  /* 0x0000280001047983 */ /* 0x010f280000300a00 */
[----:B------:R1:W-:Y:S04]  /*eb90*/  STL [R1+0x9f8], R0 ;  /* 0x0009f80001007387 */ /* 0x0003e80000100800 */
[----:B------:R1:W-:Y:S02]  /*eba0*/  STL.64 [R1+0x9d0], R2 ;  /* 0x0009d00201007387 */ /* 0x0003e40000100a00 */
[----:B-1----:R-:W1:Y:S02]  /*ebb0*/  LDC R0, c[0x0][0x230] ;  /* 0x00008c00ff007b82 */ /* 0x002e640000000800 */
[----:B------:R-:W4:Y:S01]  /*ebc0*/  LDL.64 R2, [R1+0x7b8] ;  /* 0x0007b80001027983 */ /* 0x000f220000100a00 */
[----:B------:R-:W-:-:S05]  /*ebd0*/  IADD3 R239, R239, -0xa3, RZ ;  /* 0xffffff5defef7810 */ /* 0x000fca0007ffe0ff */
[----:B------:R-:W-:Y:S01]  /*ebe0*/  BAR.SYNC.DEFER_BLOCKING 0x0 ;  /* 0x0000000000007b1d */ /* 0x000fe20000010000 */
[----:B---3--:R-:W-:-:S05]  /*ebf0*/  IMAD.WIDE R242, R184, 0x4, R242 ;  /* 0x00000004b8f27825 */ /* 0x008fca00078e02f2 */
[----:B------:R3:W-:Y:S01]  /*ec00*/  STL.64 [R1+0x7b0], R242 ;  /* 0x0007b0f201007387 */ /* 0x0007e20000100a00 */
[----:B--2---:R-:W-:-:S04]  /*ec10*/  IMAD.WIDE R240, R184, 0x4, R240 ;  /* 0x00000004b8f07825 */ /* 0x004fc800078e02f0 */
[----:B----4-:R-:W-:Y:S01]  /*ec20*/  IMAD.WIDE R4, R184, 0x4, R4 ;  /* 0x00000004b8047825 */ /* 0x010fe200078e0204 */
[----:B------:R-:W-:Y:S01]  /*ec30*/  @!PT LDS RZ, [RZ] ;  /* 0x00000000fffff984 */ /* 0x000fe20000000800 */
[----:B------:R-:W-:Y:S01]  /*ec40*/  @!PT LDS RZ, [RZ] ;  /* 0x00000000fffff984 */ /* 0x000fe20000000800 */
[----:B------:R-:W-:Y:S01]  /*ec50*/  @!PT LDS RZ, [RZ] ;  /* 0x00000000fffff984 */ /* 0x000fe20000000800 */
[----:B------:R2:W-:Y:S01]  /*ec60*/  LDGSTS.E [R246+0x10000], desc[UR60][R2.64], !P3 ;  /* 0x1000000002f67fae */ /* 0x0005e2000d92187c */
[----:B------:R-:W-:-:S03]  /*ec70*/  ISETP.GE.U32.AND P3, PT, R238, 0x7ffffee0, PT ;  /* 0x7ffffee0ee00780c */ /* 0x000fc60003f66070 */
[----:B------:R-:W-:Y:S04]  /*ec80*/  LDGSTS.E [R246+0x10004], desc[UR60][R242.64], !P4 ;  /* 0x10004000f2f67fae */ /* 0x000fe8000e12187c */
[----:B------:R4:W-:Y:S01]  /*ec90*/  LDGSTS.E [R246+0x10008], desc[UR60][R240.64], !P6 ;  /* 0x10008000f0f67fae */ /* 0x0009e2000f12187c */
[----:B--2---:R-:W2:Y:S03]  /*eca0*/  LDC R3, c[0x0][0x230] ;  /* 0x00008c00ff037b82 */ /* 0x004ea60000000800 */
[----:B------:R1:W-:Y:S04]  /*ecb0*/  LDGSTS.E [R246+0x1000c], desc[UR60][R4.64], !P0 ;  /* 0x1000c00004f67fae */ /* 0x0003e8000c12187c */
[----:B---3--:R-:W3:Y:S01]  /*ecc0*/  LDL.LU.64 R242, [R1+0xb10] ;  /* 0x000b100001f27983 */ /* 0x008ee20000300a00 */
[----:B------:R-:W1:Y:S01]  /*ecd0*/  LDC R2, c[0x0][0x230] ;  /* 0x00008c00ff027b82 */ /* 0x000e620000000800 */
[----:B--2---:R-:W-:-:S07]  /*ece0*/  VIADD R238, R3, 0xffffff5e ;  /* 0xffffff5e03ee7836 */ /* 0x004fce0000000000 */
[----:B------:R-:W2:Y:S01]  /*ecf0*/  LDC R3, c[0x0][0x230] ;  /* 0x00008c00ff037b82 */ /* 0x000ea20000000800 */
[----:B------:R-:W-:Y:S01]  /*ed00*/  ISETP.GE.U32.AND P4, PT, R238, 0x7ffffedf, PT ;  /* 0x7ffffedfee00780c */ /* 0x000fe20003f86070 */
[----:B------:R4:W-:Y:S01]  /*ed10*/  STL.64 [R1+0x7a8], R240 ;  /* 0x0007a8f001007387 */ /* 0x0009e20000100a00 */
[----:B------:R-:W-:Y:S01]  /*ed20*/  ISETP.GE.U32.AND P6, PT, R239, 0x7ffffede, PT ;  /* 0x7ffffedeef00780c */ /* 0x000fe20003fc6070 */
[----:B--2---:R-:W-:Y:S02]  /*ed30*/  VIADD R238, R3, 0xffffff5c ;  /* 0xffffff5c03ee7836 */ /* 0x004fe40000000000 */
[----:B------:R1:W-:Y:S02]  /*ed40*/  STL.64 [R1+0x7a0], R4 ;  /* 0x0007a00401007387 */ /* 0x0003e40000100a00 */
[----:B------:R-:W2:Y:S01]  /*ed50*/  LDC R3, c[0x0][0x230] ;  /* 0x00008c00ff037b82 */ /* 0x000ea20000000800 */
[----:B------:R-:W-:Y:S01]  /*ed60*/  ISETP.GE.U32.AND P0, PT, R238, 0x7ffffedd, PT ;  /* 0x7ffffeddee00780c */ /* 0x000fe20003f06070 */
[----:B----4-:R-:W-:-:S06]  /*ed70*/  IMAD.WIDE R240, R184, 0x4, R192 ;  /* 0x00000004b8f07825 */ /* 0x010fcc00078e02c0 */
[----:B------:R-:W4:Y:S01]  /*ed80*/  LDC R238, c[0x0][0x230] ;  /* 0x00008c00ffee7b82 */ /* 0x000f220000000800 */
[----:B-1----:R-:W-:Y:S01]  /*ed90*/  IMAD.WIDE R4, R184, 0x4, R190 ;  /* 0x00000004b8047825 */ /* 0x002fe200078e02be */
[----:B------:R1:W-:Y:S04]  /*eda0*/  STL.64 [R1+0x790], R240 ;  /* 0x000790f001007387 */ /* 0x0003e80000100a00 */
[----:B------:R-:W-:Y:S01]  /*edb0*/  LDGSTS.E [R246+0x14000], desc[UR60][R240.64], !P3 ;  /* 0x14000000f0f67fae */ /* 0x000fe2000d92187c */
[----:B------:R-:W-:Y:S01]  /*edc0*/  VIADD R192, R252, 0xffffff3f ;  /* 0xffffff3ffcc07836 */ /* 0x000fe20000000000 */
[----:B------:R-:W4:Y:S02]  /*edd0*/  LDC R239, c[0x0][0x230] ;  /* 0x00008c00ffef7b82 */ /* 0x000f240000000800 */
[----:B------:R1:W-:Y:S01]  /*ede0*/  LDGSTS.E [R246+0x14004], desc[UR60][R4.64], !P4 ;  /* 0x1400400004f67fae */ /* 0x0003e2000e12187c */
[----:B--2---:R-:W-:-:S05]  /*edf0*/  VIADD R190, R3, 0xffffff3e ;  /* 0xffffff3e03be7836 */ /* 0x004fca0000000000 */
[----:B------:R-:W2:Y:S01]  /*ee00*/  LDC R191, c[0x0][0x230] ;  /* 0x00008c00ffbf7b82 */ /* 0x000ea20000000800 */
[----:B-1----:R-:W3:Y:S04]  /*ee10*/  LDL.LU.64 R240, [R1+0xb08] ;  /* 0x000b080001f07983 */ /* 0x002ee80000300a00 */
[----:B------:R1:W-:Y:S01]  /*ee20*/  STL.64 [R1+0x788], R4 ;  /* 0x0007880401007387 */ /* 0x0003e20000100a00 */
[----:B------:R-:W-:Y:S01]  /*ee30*/  ISETP.GE.U32.AND P3, PT, R192, 0x7ffffec0, PT ;  /* 0x7ffffec0c000780c */ /* 0x000fe20003f66070 */
[----:B-1----:R-:W-:Y:S01]  /*ee40*/  IMAD.WIDE R4, R184, 0x4, R188 ;  /* 0x00000004b8047825 */ /* 0x002fe200078e02bc */
[----:B------:R-:W-:-:S03]  /*ee50*/  IADD3 R188, R2, -0xc3, RZ ;  /* 0xffffff3d02bc7810 */ /* 0x000fc60007ffe0ff */
[----:B------:R-:W-:Y:S01]  /*ee60*/  IMAD.WIDE R2, R184, 0x4, R186 ;  /* 0x00000004b8027825 */ /* 0x000fe200078e02ba */
[----:B------:R1:W-:Y:S01]  /*ee70*/  LDGSTS.E [R246+0x14008], desc[UR60][R4.64], !P6 ;  /* 0x1400800004f67fae */ /* 0x0003e2000f12187c */
[----:B------:R-:W2:Y:S02]  /*ee80*/  LDC R187, c[0x0][0x230] ;  /* 0x00008c00ffbb7b82 */ /* 0x000ea40000000800 */
[----:B------:R-:W-:Y:S01]  /*ee90*/  VIADD R186, R0, 0xffffff3c ;  /* 0xffffff3c00ba7836 */ /* 0x000fe20000000000 */
[----:B------:R1:W-:Y:S01]  /*eea0*/  LDGSTS.E [R246+0x1400c], desc[UR60][R2.64], !P0 ;  /* 0x1400c00002f67fae */ /* 0x0003e2000c12187c */
[----:B------:R-:W-:-:S03]  /*eeb0*/  ISETP.GE.U32.AND P4, PT, R190, 0x7ffffebf, PT ;  /* 0x7ffffebfbe00780c */ /* 0x000fc60003f86070 */
[----:B------:R-:W-:Y:S01]  /*eec0*/  ISETP.GE.U32.AND P0, PT, R186, 0x7ffffebd, PT ;  /* 0x7ffffebdba00780c */ /* 0x000fe20003f06070 */
[----:B------:R-:W-:Y:S01]  /*eed0*/  IMAD.WIDE R192, R184, 0x4, R126 ;  /* 0x00000004b8c07825 */ /* 0x000fe200078e027e */
[----:B------:R-:W2:Y:S01]  /*eee0*/  LDC R186, c[0x0][0x230] ;  /* 0x00008c00ffba7b82 */ /* 0x000ea20000000800 */
[----:B------:R-:W-:Y:S02]  /*eef0*/  ISETP.GE.U32.AND P6, PT, R188, 0x7ffffebe, PT ;  /* 0x7ffffebebc00780c */ /* 0x000fe40003fc6070 */
[----:B----4-:R-:W-:Y:S01]  /*ef00*/  VIADD R126, R238, 0xffffff1f ;  /* 0xffffff1fee7e7836 */ /* 0x010fe20000000000 */
[----:B------:R1:W-:Y:S04]  /*ef10*/  STL.64 [R1+0x780], R4 ;  /* 0x0007800401007387 */ /* 0x0003e80000100a00 */
[----:B------:R-:W-:Y:S01]  /*ef20*/  LDGSTS.E [R246+0x18000], desc[UR60][R192.64], !P3 ;  /* 0x18000000c0f67fae */ /* 0x000fe2000d92187c */
[----:B------:R-:W-:Y:S01]  /*ef30*/  ISETP.GE.U32.AND P3, PT, R126, 0x7ffffea0, PT ;  /* 0x7ffffea07e00780c */ /* 0x000fe20003f66070 */
[----:B------:R-:W-:Y:S01]  /*ef40*/  VIADD R127, R239, 0xffffff1e ;  /* 0xffffff1eef7f7836 */ /* 0x000fe20000000000 */
[----:B------:R-:W4:Y:S01]  /*ef50*/  LDC R190, c[0x0][0x230] ;  /* 0x00008c00ffbe7b82 */ /* 0x000f220000000800 */
[----:B------:R1:W-:Y:S02]  /*ef60*/  STL.64 [R1+0x778], R2 ;  /* 0x0007780201007387 */ /* 0x0003e40000100a00 */
[----:B-1----:R-:W-:-:S02]  /*ef70*/  IMAD.WIDE R4, R184, 0x4, R124 ;  /* 0x00000004b8047825 */ /* 0x002fc400078e027c */
[----:B------:R-:W-:Y:S03]  /*ef80*/  STL.64 [R1+0x770], R192 ;  /* 0x000770c001007387 */ /* 0x000fe60000100a00 */
[----:B------:R-:W1:Y:S01]  /*ef90*/  LDC R188, c[0x0][0x230] ;  /* 0x00008c00ffbc7b82 */ /* 0x000e620000000800 */
[C---:B------:R-:W-:Y:S01]  /*efa0*/  IMAD.WIDE R2, R184.reuse, 0x4, R122 ;  /* 0x00000004b8027825 */ /* 0x040fe200078e027a */
[----:B------:R2:W-:Y:S06]  /*efb0*/  STL.64 [R1+0x768], R4 ;  /* 0x0007680401007387 */ /* 0x0005ec0000100a00 */
[----:B------:R-:W3:Y:S01]  /*efc0*/  LDC R123, c[0x0][0x230] ;  /* 0x00008c00ff7b7b82 */ /* 0x000ee20000000800 */
[----:B------:R2:W-:Y:S04]  /*efd0*/  LDGSTS.E [R246+0x18004], desc[UR60][R4.64], !P4 ;  /* 0x1800400004f67fae */ /* 0x0005e8000e12187c */
[----:B------:R2:W-:Y:S04]  /*efe0*/  STL.64 [R1+0x760], R2 ;  /* 0x0007600201007387 */ /* 0x0005e80000100a00 */
[----:B------:R4:W-:Y:S01]  /*eff0*/  LDGSTS.E [R246+0x18008], desc[UR60][R2.64], !P6 ;  /* 0x1800800002f67fae */ /* 0x0009e2000f12187c */
[----:B--2---:R-:W-:-:S03]  /*f000*/  IMAD.WIDE R4, R184, 0x4, R120 ;  /* 0x00000004b8047825 */ /* 0x004fc600078e0278 */
[----:B------:R-:W2:Y:S01]  /*f010*/  LDL.LU.64 R238, [R1+0x18] ;  /* 0x0000180001ee7983 */ /* 0x000ea20000300a00 */
[----:B------:R-:W-:Y:S01]  /*f020*/  IADD3 R122, R191, -0xe3, RZ ;  /* 0xffffff1dbf7a7810 */ /* 0x000fe20007ffe0ff */
[----:B------:R-:W2:Y:S01]  /*f030*/  LDC R121, c[0x0][0x230] ;  /* 0x00008c00ff797b82 */ /* 0x000ea20000000800 */
[----:B----4-:R-:W-:Y:S01]  /*f040*/  IMAD.WIDE R2, R184, 0x4, R64 ;  /* 0x00000004b8027825 */ /* 0x010fe200078e0240 */
[----:B------:R4:W-:Y:S04]  /*f050*/  STL.64 [R1+0x758], R4 ;  /* 0x0007580401007387 */ /* 0x0009e80000100a00 */
[----:B------:R4:W-:Y:S01]  /*f060*/  LDGSTS.E [R246+0x1800c], desc[UR60][R4.64], !P0 ;  /* 0x1800c00004f67fae */ /* 0x0009e2000c12187c */
[----:B------:R-:W-:Y:S01]  /*f070*/  VIADD R64, R187, 0xffffff1c ;  /* 0xffffff1cbb407836 */ /* 0x000fe20000000000 */
[----:B------:R-:W-:Y:S01]  /*f080*/  ISETP.GE.U32.AND P6, PT, R122, 0x7ffffe9e, PT ;  /* 0x7ffffe9e7a00780c */ /* 0x000fe20003fc6070 */
[----:B------:R-:W2:Y:S01]  /*f090*/  LDC R65, c[0x0][0x230] ;  /* 0x00008c00ff417b82 */ /* 0x000ea20000000800 */
[----:B------:R1:W-:Y:S04]  /*f0a0*/  STL.64 [R1+0x750], R2 ;  /* 0x0007500201007387 */ /* 0x0003e80000100a00 */
[----:B------:R-:W2:Y:S03]  /*f0b0*/  LDL.LU.64 R192, [R1+0x10] ;  /* 0x0000100001c07983 */ /* 0x000ea60000300a00 */
[----:B------:R-:W3:Y:S01]  /*f0c0*/  LDC R122, c[0x0][0x230] ;  /* 0x00008c00ff7a7b82 */ /* 0x000ee20000000800 */
[----:B------:R3:W-:Y:S01]  /*f0d0*/  LDGSTS.E [R246+0x1c000], desc[UR60][R2.64], !P3 ;  /* 0x1c00000002f67fae */ /* 0x0007e2000d92187c */
[----:B----4-:R-:W-:-:S04]  /*f0e0*/  IMAD.WIDE R4, R184, 0x4, R62 ;  /* 0x00000004b8047825 */ /* 0x010fc800078e023e */
[----:B------:R-:W-:Y:S01]  /*f0f0*/  VIADD R62, R186, 0xffffff78 ;  /* 0xffffff78ba3e7836 */ /* 0x000fe20000000000 */
[----:B-1----:R-:W3:Y:S01]  /*f100*/  LDL.LU.64 R2, [R1+0x8] ;  /* 0x0000080001027983 */ /* 0x002ee20000300a00 */
[----:B------:R-:W-:Y:S01]  /*f110*/  ISETP.GE.U32.AND P4, PT, R127, 0x7ffffe9f, PT ;  /* 0x7ffffe9f7f00780c */ /* 0x000fe20003f86070 */
[----:B------:R-:W-:Y:S01]  /*f120*/  VIADD R120, R190, 0xffffff79 ;  /* 0xffffff79be787836 */ /* 0x000fe20000000000 */
[----:B------:R-:W-:Y:S01]  /*f130*/  ISETP.GE.U32.AND P3, PT, R64, 0x7ffffe9d, PT ;  /* 0x7ffffe9d4000780c */ /* 0x000fe20003f66070 */
[----:B------:R-:W4:Y:S01]  /*f140*/  LDL.LU.64 R186, [R1+0x20] ;  /* 0x0000200001ba7983 */ /* 0x000f220000300a00 */
[----:B------:R-:W1:Y:S02]  /*f150*/  LDC R64, c[0x0][0x230] ;  /* 0x00008c00ff407b82 */ /* 0x000e640000000800 */
[----:B------:R-:W-:Y:S01]  /*f160*/  ISETP.GE.U32.AND P0, PT, R120, 0x7ffffefa, PT ;  /* 0x7ffffefa7800780c */ /* 0x000fe20003f06070 */
[----:B------:R-:W-:-:S05]  /*f170*/  IMAD.WIDE R190, R184, 0x4, R60 ;  /* 0x00000004b8be7825 */ /* 0x000fca00078e023c */
[----:B------:R-:W1:Y:S01]  /*f180*/  LDC R63, c[0x0][0x230] ;  /* 0x00008c00ff3f7b82 */ /* 0x000e620000000800 */
[----:B------:R1:W-:Y:S04]  /*f190*/  STL.64 [R1+0x748], R4 ;  /* 0x0007480401007387 */ /* 0x0003e80000100a00 */
[----:B------:R-:W-:Y:S03]  /*f1a0*/  LDGSTS.E [R246+0x1c004], desc[UR60][R4.64], !P4 ;  /* 0x1c00400004f67fae */ /* 0x000fe6000e12187c */
[----:B------:R-:W2:Y:S01]  /*f1b0*/  LDC R120, c[0x0][0x230] ;  /* 0x00008c00ff787b82 */ /* 0x000ea20000000800 */
[----:B------:R3:W-:Y:S01]  /*f1c0*/  LDGSTS.E [R246+0x1c008], desc[UR60][R190.64], !P6 ;  /* 0x1c008000bef67fae */ /* 0x0007e2000f12187c */
[----:B------:R-:W-:Y:S01]  /*f1d0*/  IADD3 R60, R188, -0x89, RZ ;  /* 0xffffff77bc3c7810 */ /* 0x000fe20007ffe0ff */
[----:B------:R-:W-:-:S04]  /*f1e0*/  IMAD.WIDE R182, R184, 0x4, R182 ;  /* 0x00000004b8b67825 */ /* 0x000fc800078e02b6 */
[----:B------:R-:W-:Y:S01]  /*f1f0*/  IMAD.WIDE R178, R184, 0x4, R178 ;  /* 0x00000004b8b27825 */ /* 0x000fe200078e02b2 */
[----:B------:R-:W2:Y:S01]  /*f200*/  LDC R61, c[0x0][0x230] ;  /* 0x00008c00ff3d7b82 */ /* 0x000ea20000000800 */
[----:B-1----:R-:W2:Y:S04]  /*f210*/  LDL.LU.64 R4, [R1+0xb00] ;  /* 0x000b000001047983 */ /* 0x002ea80000300a00 */
[----:B------:R1:W-:Y:S01]  /*f220*/  STL.64 [R1+0x740], R190 ;  /* 0x000740be01007387 */ /* 0x0003e20000100a00 */
[----:B------:R-:W-:Y:S01]  /*f230*/  ISETP.GE.U32.AND P4, PT, R62, 0x7ffffef9, PT ;  /* 0x7ffffef93e00780c */ /* 0x000fe20003f86070 */
[----:B------:R-:W-:-:S04]  /*f240*/  IMAD.WIDE R176, R184, 0x4, R176 ;  /* 0x00000004b8b07825 */ /* 0x000fc800078e02b0 */
[----:B----4-:R-:W-:-:S04]  /*f250*/  IMAD.WIDE R188, R184, 0x4, R186 ;  /* 0x00000004b8bc7825 */ /* 0x010fc800078e02ba */
[----:B---3--:R-:W-:Y:S01]  /*f260*/  IMAD.WIDE R2, R184, 0x4, R2 ;  /* 0x00000004b8027825 */ /* 0x008fe200078e0202 */
[----:B------:R-:W-:Y:S01]  /*f270*/  ISETP.GE.U32.AND P6, PT, R60, 0x7ffffef8, PT ;  /* 0x7ffffef83c00780c */ /* 0x000fe20003fc6070 */
[----:B------:R-:W3:Y:S02]  /*f280*/  LDC R62, c[0x0][0x230] ;  /* 0x00008c00ff3e7b82 */ /* 0x000ee40000000800 */
[----:B-1----:R-:W-:-:S04]  /*f290*/  IMAD.WIDE R190, R184, 0x4, R58 ;  /* 0x00000004b8be7825 */ /* 0x002fc800078e023a */
[----:B------:R-:W-:Y:S02]  /*f2a0*/  VIADD R59, R123, 0xffffff5b ;  /* 0xffffff5b7b3b7836 */ /* 0x000fe40000000000 */
[----:B------:R-:W-:Y:S02]  /*f2b0*/  VIADD R58, R122, 0xffffff76 ;  /* 0xffffff767a3a7836 */ /* 0x000fe40000000000 */
[----:B--2---:R-:W-:Y:S01]  /*f2c0*/  IMAD.WIDE R186, R184, 0x4, R238 ;  /* 0x00000004b8ba7825 */ /* 0x004fe200078e02ee */
[----:B------:R-:W-:Y:S01]  /*f2d0*/  STL.64 [R1+0x738], R190 ;  /* 0x000738be01007387 */ /* 0x000fe20000100a00 */
[----:B------:R-:W1:Y:S03]  /*f2e0*/  LDC R60, c[0x0][0x230] ;  /* 0x00008c00ff3c7b82 */ /* 0x000e660000000800 */
[----:B------:R-:W-:Y:S01]  /*f2f0*/  LDGSTS.E [R246+0x1c00c], desc[UR60][R190.64], !P3 ;  /* 0x1c00c000bef67fae */ /* 0x000fe2000d92187c */
[----:B------:R-:W-:-:S03]  /*f300*/  ISETP.GE.U32.AND P3, PT, R58, 0x7ffffef7, PT ;  /* 0x7ffffef73a00780c */ /* 0x000fc60003f66070 */
[----:B------:R-:W-:Y:S01]  /*f310*/  STL [R1+0xae8], R246 ;  /* 0x000ae8f601007387 */ /* 0x000fe20000100800 */
[----:B------:R-:W-:Y:S02]  /*f320*/  VIADD R58, R65, 0xffffff5a ;  /* 0xffffff5a413a7836 */ /* 0x000fe40000000000 */
[----:B------:R-:W2:Y:S01]  /*f330*/  LDC R65, c[0x0][0x230] ;  /* 0x00008c00ff417b82 */ /* 0x000ea20000000800 */
[----:B------:R-:W-:Y:S01]  /*f340*/  LDGSTS.E [R247+0x10000], desc[UR60][R188.64], !P5 ;  /* 0x10000000bcf77fae */ /* 0x000fe2000e92187c */
[----:B------:R-:W-:-:S03]  /*f350*/  ISETP.GE.U32.AND P5, PT, R59, 0x7ffffedc, PT ;  /* 0x7ffffedc3b00780c */ /* 0x000fc60003fa6070 */
[----:B------:R-:W-:Y:S01]  /*f360*/  STL.64 [R1+0x798], R188 ;  /* 0x000798bc01007387 */ /* 0x000fe20000100a00 */
[----:B------:R-:W-:Y:S02]  /*f370*/  IADD3 R59, R64, -0xa7, RZ ;  /* 0xffffff59403b7810 */ /* 0x000fe40007ffe0ff */
[----:B------:R-:W4:Y:S01]  /*f380*/  LDC R64, c[0x0][0x230] ;  /* 0x00008c00ff407b82 */ /* 0x000f220000000800 */
[----:B------:R3:W-:Y:S04]  /*f390*/  STL.64 [R1+0x730], R186 ;  /* 0x000730ba01007387 */ /* 0x0007e80000100a00 */
[----:B------:R3:W-:Y:S01]  /*f3a0*/  LDGSTS.E [R247+0x10004], desc[UR60][R186.64], !P2 ;  /* 0x10004000baf77fae */ /* 0x0007e2000d12187c */
[----:B------:R-:W-:Y:S01]  /*f3b0*/  ISETP.GE.U32.AND P2, PT, R58, 0x7ffffedb, PT ;  /* 0x7ffffedb3a00780c */ /* 0x000fe20003f46070 */
[----:B------:R-:W-:-:S02]  /*f3c0*/  VIADD R58, R63, 0xffffff58 ;  /* 0xffffff583f3a7836 */ /* 0x000fc40000000000 */
[----:B------:R-:W2:Y:S01]  /*f3d0*/  LDC R63, c[0x0][0x230] ;  /* 0x00008c00ff3f7b82 */ /* 0x000ea20000000800 */
[----:B---3--:R-:W-:-:S05]  /*f3e0*/  IMAD.WIDE R186, R184, 0x4, R192 ;  /* 0x00000004b8ba7825 */ /* 0x008fca00078e02c0 */
[----:B------:R-:W-:Y:S01]  /*f3f0*/  LDGSTS.E [R247+0x10008], desc[UR60][R186.64], !P0 ;  /* 0x10008000baf77fae */ /* 0x000fe2000c12187c */
[----:B------:R-:W-:Y:S01]  /*f400*/  ISETP.GE.U32.AND P0, PT, R59, 0x7ffffeda, PT ;  /* 0x7ffffeda3b00780c */ /* 0x000fe20003f06070 */
[----:B------:R-:W-:Y:S02]  /*f410*/  VIADD R59, R120, 0xffffff3b ;  /* 0xffffff3b783b7836 */ /* 0x000fe40000000000 */
[----:B------:R3:W-:Y:S01]  /*f420*/  LDGSTS.E [R247+0x1000c], desc[UR60][R2.64], !P4 ;  /* 0x1000c00002f77fae */ /* 0x0007e2000e12187c */
[----:B------:R-:W-:Y:S01]  /*f430*/  ISETP.GE.U32.AND P4, PT, R58, 0x7ffffed9, PT ;  /* 0x7ffffed93a00780c */ /* 0x000fe20003f86070 */
[----:B------:R-:W2:Y:S02]  /*f440*/  LDC R120, c[0x0][0x230] ;  /* 0x00008c00ff787b82 */ /* 0x000ea40000000800 */
[----:B------:R-:W-:Y:S01]  /*f450*/  STL.64 [R1+0x728], R186 ;  /* 0x000728ba01007387 */ /* 0x000fe20000100a00 */
[----:B------:R-:W-:-:S03]  /*f460*/  VIADD R58, R121, 0xffffff3a ;  /* 0xffffff3a793a7836 */ /* 0x000fc60000000000 */
[----:B------:R-:W-:Y:S01]  /*f470*/  LDGSTS.E [R247+0x14000], desc[UR60][R182.64], !P5 ;  /* 0x14000000b6f77fae */ /* 0x000fe2000e92187c */
[----:B------:R-:W-:-:S03]  /*f480*/  ISETP.GE.U32.AND P5, PT, R59, 0x7ffffebc, PT ;  /* 0x7ffffebc3b00780c */ /* 0x000fc60003fa6070 */
[----:B------:R3:W-:Y:S04]  /*f490*/  STL.64 [R1+0x720], R2 ;  /* 0x0007200201007387 */ /* 0x0007e80000100a00 */
[----:B------:R-:W-:Y:S01]  /*f4a0*/  STL.64 [R1+0x718], R182 ;  /* 0x000718b601007387 */ /* 0x000fe20000100a00 */
[----:B---3--:R-:W-:-:S05]  /*f4b0*/  IMAD.WIDE R2, R184, 0x4, R180 ;  /* 0x00000004b8027825 */ /* 0x008fca00078e02b4 */
[----:B------:R3:W-:Y:S01]  /*f4c0*/  LDGSTS.E [R247+0x14004], desc[UR60][R2.64], !P2 ;  /* 0x1400400002f77fae */ /* 0x0007e2000d12187c */
[----:B------:R-:W-:-:S03]  /*f4d0*/  ISETP.GE.U32.AND P2, PT, R58, 0x7ffffebb, PT ;  /* 0x7ffffebb3a00780c */ /* 0x000fc60003f46070 */
[----:B------:R3:W-:Y:S04]  /*f4e0*/  STL.64 [R1+0x710], R2 ;  /* 0x0007100201007387 */ /* 0x0007e80000100a00 */
[----:B------:R-:W-:Y:S04]  /*f4f0*/  STL.64 [R1+0x708], R178 ;  /* 0x000708b201007387 */ /* 0x000fe80000100a00 */
[----:B------:R-:W-:Y:S01]  /*f500*/  LDGSTS.E [R247+0x14008], desc[UR60][R178.64], !P0 ;  /* 0x14008000b2f77fae */ /* 0x000fe2000c12187c */
[----:B---3--:R-:W-:-:S03]  /*f510*/  IMAD.WIDE R2, R184, 0x4, R118 ;  /* 0x00000004b8027825 */ /* 0x008fc600078e0276 */
[----:B------:R3:W-:Y:S04]  /*f520*/  STL.64 [R1+0x700], R176 ;  /* 0x000700b001007387 */ /* 0x0007e80000100a00 */
[----:B------:R3:W-:Y:S04]  /*f530*/  LDGSTS.E [R247+0x1400c], desc[UR60][R176.64], !P4 ;  /* 0x1400c000b0f77fae */ /* 0x0007e8000e12187c */
[----:B------:R1:W-:Y:S04]  /*f540*/  STL.64 [R1+0x6f8], R2 ;  /* 0x0006f80201007387 */ /* 0x0003e80000100a00 */
[----:B------:R1:W-:Y:S01]  /*f550*/  LDGSTS.E [R247+0x18000], desc[UR60][R2.64], !P5 ;  /* 0x1800000002f77fae */ /* 0x0003e2000e92187c */
[----:B---3--:R-:W-:-:S04]  /*f560*/  IMAD.WIDE R176, R184, 0x4, R114 ;  /* 0x00000004b8b07825 */ /* 0x008fc800078e0272 */
[----:B-1----:R-:W-:-:S05]  /*f570*/  IMAD.WIDE R2, R184, 0x4, R116 ;  /* 0x00000004b8027825 */ /* 0x002fca00078e0274 */
[----:B------:R1:W-:Y:S04]  /*f580*/  STL.64 [R1+0x6f0], R2 ;  /* 0x0006f00201007387 */ /* 0x0003e80000100a00 */
[----:B------:R-:W-:Y:S04]  /*f590*/  LDGSTS.E [R247+0x18004], desc[UR60][R2.64], !P2 ;  /* 0x1800400002f77fae */ /* 0x000fe8000d12187c */
[----:B------:R3:W-:Y:S04]  /*f5a0*/  STL.64 [R1+0x6e8], R176 ;  /* 0x0006e8b001007387 */ /* 0x0007e80000100a00 */
[----:B-1----:R-:W3:Y:S01]  /*f5b0*/  LDL.LU.64 R2, [R1] ;  /* 0x0000000001027983 */ /* 0x002ee20000300a00 */
[----:B------:R-:W-:Y:S01]  /*f5c0*/  IADD3 R58, R60, -0xc7, RZ ;  /* 0xffffff393c3a7810 */ /* 0x000fe20007ffe0ff */
[----:B------:R-:W-:Y:S01]  /*f5d0*/  VIADD R59, R61, 0xffffff38 ;  /* 0xffffff383d3b7836 */ /* 0x000fe20000000000 */
[----:B------:R-:W1:Y:S02]  /*f5e0*/  LDC R60, c[0x0][0x230] ;  /* 0x00008c00ff3c7b82 */ /* 0x000e640000000800 */
[----:B------:R-:W-:Y:S01]  /*f5f0*/  ISETP.GE.U32.AND P0, PT, R58, 0x7ffffeba, PT ;  /* 0x7ffffeba3a00780c */ /* 0x000fe20003f06070 */
[----:B------:R-:W-:Y:S01]  /*f600*/  VIADD R58, R62, 0xffffff1b ;  /* 0xffffff1b3e3a7836 */ /* 0x000fe20000000000 */
[----:B------:R-:W-:Y:S01]  /*f610*/  ISETP.GE.U32.AND P4, PT, R59, 0x7ffffeb9, PT ;  /* 0x7ffffeb93b00780c */ /* 0x000fe20003f86070 */
[----:B----4-:R-:W-:-:S03]  /*f620*/  VIADD R59, R64, 0xffffff75 ;  /* 0xffffff75403b7836 */ /* 0x010fc60000000000 */
[----:B------:R-:W-:Y:S01]  /*f630*/  ISETP.GE.U32.AND P5, PT, R58, 0x7ffffe9c, PT ;  /* 0x7ffffe9c3a00780c */ /* 0x000fe20003fa6070 */
[----:B------:R-:W4:Y:S01]  /*f640*/  LDC R62, c[0x0][0x230] ;  /* 0x00008c00ff3e7b82 */ /* 0x000f220000000800 */
[----:B--2---:R-:W-:Y:S02]  /*f650*/  IADD3 R58, R63, -0xe6, RZ ;  /* 0xffffff1a3f3a7810 */ /* 0x004fe40007ffe0ff */
[----:B------:R-:W-:Y:S01]  /*f660*/  ISETP.GE.U32.AND P2, PT, R59, 0x7ffffef6, PT ;  /* 0x7ffffef63b00780c */ /* 0x000fe20003f46070 */
[----:B------:R-:W-:Y:S02]  /*f670*/  IMAD.WIDE R178, R184, 0x4, R112 ;  /* 0x00000004b8b27825 */ /* 0x000fe400078e0270 */
[----:B------:R3:W-:Y:S02]  /*f680*/  LDGSTS.E [R247+0x18008], desc[UR60][R176.64], !P0 ;  /* 0x18008000b0f77fae */ /* 0x0007e4000c12187c */
[----:B------:R-:W2:Y:S01]  /*f690*/  LDC R61, c[0x0][0x230] ;  /* 0x00008c00ff3d7b82 */ /* 0x000ea20000000800 */
[----:B------:R-:W-:Y:S01]  /*f6a0*/  ISETP.GE.U32.AND P0, PT, R58, 0x7ffffe9b, PT ;  /* 0x7ffffe9b3a00780c */ /* 0x000fe20003f06070 */
[----:B------:R-:W-:Y:S01]  /*f6b0*/  VIADD R58, R65, 0xffffff19 ;  /* 0xffffff19413a7836 */ /* 0x000fe20000000000 */
[----:B------:R1:W-:Y:S05]  /*f6c0*/  LDGSTS.E [R247+0x1800c], desc[UR60][R178.64], !P4 ;  /* 0x1800c000b2f77fae */ /* 0x0003ea000e12187c */
[----:B------:R-:W2:Y:S01]  /*f6d0*/  LDC R59, c[0x0][0x230] ;  /* 0x00008c00ff3b7b82 */ /* 0x000ea20000000800 */
[----:B---3--:R-:W-:-:S04]  /*f6e0*/  IMAD.WIDE R176, R184, 0x4, R56 ;  /* 0x00000004b8b07825 */ /* 0x008fc800078e0238 */
[----:B------:R-:W-:Y:S01]  /*f6f0*/  VIADD R56, R120, 0xffffff18 ;  /* 0xffffff1878387836 */ /* 0x000fe20000000000 */
[----:B------:R-:W-:Y:S02]  /*f700*/  ISETP.GE.U32.AND P4, PT, R58, 0x7ffffe9a, PT ;  /* 0x7ffffe9a3a00780c */ /* 0x000fe40003f86070 */
[----:B------:R-:W3:Y:S01]  /*f710*/  LDC R57, c[0x0][0x230] ;  /* 0x00008c00ff397b82 */ /* 0x000ee20000000800 */
[----:B------:R4:W-:Y:S01]  /*f720*/  LDGSTS.E [R247+0x1c000], desc[UR60][R176.64], !P5 ;  /* 0x1c000000b0f77fae */ /* 0x0009e2000e92187c */
[----:B------:R-:W-:-:S06]  /*f730*/  ISETP.GE.U32.AND P5, PT, R56, 0x7ffffe99, PT ;  /* 0x7ffffe993800780c */ /* 0x000fcc0003fa6070 */
[----:B------:R-:W3:Y:S01]  /*f740*/  LDC R63, c[0x0][0x230] ;  /* 0x00008c00ff3f7b82 */ /* 0x000ee20000000800 */
[----:B------:R4:W-:Y:S01]  /*f750*/  STL.64 [R1+0x6e0], R178 ;  /* 0x0006e0b201007387 */ /* 0x0009e20000100a00 */
[----:B------:R-:W-:-:S06]  /*f760*/  IMAD.WIDE R180, R184, 0x4, R54 ;  /* 0x00000004b8b47825 */ /* 0x000fcc00078e0236 */
[----:B------:R-:W3:Y:S01]  /*f770*/  LDC R58, c[0x0][0x230] ;  /* 0x00008c00ff3a7b82 */ /* 0x000ee20000000800 */
[----:B-1----:R-:W-:Y:S01]  /*f780*/  VIADD R54, R60, 0xffffff74 ;  /* 0xffffff743c367836 */ /* 0x002fe20000000000 */
[----:B------:R1:W-:Y:S01]  /*f790*/  STL.64 [R1+0x6d8], R176 ;  /* 0x0006d8b001007387 */ /* 0x0003e20000100a00 */
[----:B----4-:R-:W-:-:S03]  /*f7a0*/  IMAD.WIDE R178, R184, 0x4, R52 ;  /* 0x00000004b8b27825 */ /* 0x010fc600078e0234 */
[----:B------:R-:W-:Y:S02]  /*f7b0*/  LDGSTS.E [R247+0x1c004], desc[UR60][R180.64], !P0 ;  /* 0x1c004000b4f77fae */ /* 0x000fe4000c12187c */
[----:B------:R-:W4:Y:S01]  /*f7c0*/  LDC R52, c[0x0][0x230] ;  /* 0x00008c00ff347b82 */ /* 0x000f220000000800 */
[----:B------:R-:W-:Y:S01]  /*f7d0*/  ISETP.GE.U32.AND P0, PT, R54, 0x7ffffef5, PT ;  /* 0x7ffffef53600780c */ /* 0x000fe20003f06070 */
[----:B------:R-:W-:Y:S01]  /*f7e0*/  STL.64 [R1+0x6d0], R180 ;  /* 0x0006d0b401007387 */ /* 0x000fe20000100a00 */
[----:B-1----:R-:W-:-:S05]  /*f7f0*/  IMAD.WIDE R176, R184, 0x4, R50 ;  /* 0x00000004b8b07825 */ /* 0x002fca00078e0232 */
[----:B------:R-:W1:Y:S01]  /*f800*/  LDC R53, c[0x0][0x230] ;  /* 0x00008c00ff357b82 */ /* 0x000e620000000800 */
[----:B------:R-:W-:Y:S01]  /*f810*/  STL.64 [R1+0x6c8], R178 ;  /* 0x0006c8b201007387 */ /* 0x000fe20000100a00 */
[----:B------:R-:W-:-:S03]  /*f820*/  VIADD R50, R62, 0xffffff72 ;  /* 0xffffff723e327836 */ /* 0x000fc60000000000 */
[----:B------:R-:W-:Y:S03]  /*f830*/  LDGSTS.E [R247+0x1c008], desc[UR60][R178.64], !P4 ;  /* 0x1c008000b2f77fae */ /* 0x000fe6000e12187c */
[----:B------:R-:W1:Y:S01]  /*f840*/  LDC R54, c[0x0][0x230] ;  /* 0x00008c00ff367b82 */ /* 0x000e620000000800 */
[----:B------:R4:W-:Y:S01]  /*f850*/  STL.64 [R1+0x6c0], R176 ;  /* 0x0006c0b001007387 */ /* 0x0009e20000100a00 */
[----:B--2---:R-:W-:Y:S01]  /*f860*/  IADD3 R55, R61, -0x8d, RZ ;  /* 0xffffff733d377810 */ /* 0x004fe20007ffe0ff */
[----:B------:R-:W-:Y:S02]  /*f870*/  VIADD R51, R59, 0xffffff57 ;  /* 0xffffff573b337836 */ /* 0x000fe40000000000 */
[----:B------:R4:W-:Y:S01]  /*f880*/  LDGSTS.E [R247+0x1c00c], desc[UR60][R176.64], !P5 ;  /* 0x1c00c000b0f77fae */ /* 0x0009e2000e92187c */
[----:B------:R-:W-:Y:S01]  /*f890*/  ISETP.GE.U32.AND P5, PT, R50, 0x7ffffef3, PT ;  /* 0x7ffffef33200780c */ /* 0x000fe20003fa6070 */
[----:B---3--:R-:W-:Y:S01]  /*f8a0*/  VIADD R50, R57, 0xffffff56 ;  /* 0xffffff5639327836 */ /* 0x008fe20000000000 */
[----:B------:R-:W2:Y:S01]  /*f8b0*/  LDC R56, c[0x0][0x230] ;  /* 0x00008c00ff387b82 */ /* 0x000ea20000000800 */
[----:B------:R-:W-:Y:S01]  /*f8c0*/  STL [R1+0xaf8], R247 ;  /* 0x000af8f701007387 */ /* 0x000fe20000100800 */
[----:B------:R-:W-:-:S03]  /*f8d0*/  ISETP.GE.U32.AND P4, PT, R55, 0x7ffffef4, PT ;  /* 0x7ffffef43700780c */ /* 0x000fc60003f86070 */
[----:B------:R-:W3:Y:S03]  /*f8e0*/  LDL R0, [R1+0x7c4] ;  /* 0x0007c40001007983 */ /* 0x000ee60000100800 */
[----:B------:R-:W2:Y:S01]  /*f8f0*/  LDC R55, c[0x0][0x230] ;  /* 0x00008c00ff377b82 */ /* 0x000ea20000000800 */
[----:B------:R-:W-:-:S07]  /*f900*/  IMAD.WIDE R174, R184, 0x4, R174 ;  /* 0x00000004b8ae7825 */ /* 0x000fce00078e02ae */
[----:B------:R-:W2:Y:S01]  /*f910*/  LDC R57, c[0x0][0x230] ;  /* 0x00008c00ff397b82 */ /* 0x000ea20000000800 */
[----:B------:R-:W-:-:S04]  /*f920*/  IMAD.WIDE R172, R184, 0x4, R172 ;  /* 0x00000004b8ac7825 */ /* 0x000fc800078e02ac */
[----:B------:R-:W-:-:S04]  /*f930*/  IMAD.WIDE R168, R184, 0x4, R168 ;  /* 0x00000004b8a87825 */ /* 0x000fc800078e02a8 */
[----:B------:R-:W-:-:S04]  /*f940*/  IMAD.WIDE R164, R184, 0x4, R164 ;  /* 0x00000004b8a47825 */ /* 0x000fc800078e02a4 */
[----:B------:R-:W-:-:S04]  /*f950*/  IMAD.WIDE R160, R184, 0x4, R160 ;  /* 0x00000004b8a07825 */ /* 0x000fc800078e02a0 */
[----:B------:R-:W-:-:S04]  /*f960*/  IMAD.WIDE R156, R184, 0x4, R156 ;  /* 0x00000004b89c7825 */ /* 0x000fc800078e029c */
[----:B------:R-:W-:-:S04]  /*f970*/  IMAD.WIDE R152, R184, 0x4, R152 ;  /* 0x00000004b8987825 */ /* 0x000fc800078e0298 */
[----:B----4-:R-:W-:-:S04]  /*f980*/  IMAD.WIDE R176, R184, 0x4, R2 ;  /* 0x00000004b8b07825 */ /* 0x010fc800078e0202 */
[----:B------:R-:W-:Y:S01]  /*f990*/  IMAD.WIDE R2, R184, 0x4, R250 ;  /* 0x00000004b8027825 */ /* 0x000fe200078e02fa */
[----:B------:R4:W-:Y:S01]  /*f9a0*/  LDGSTS.E [R248+0x10000], desc[UR60][R176.64], !P6 ;  /* 0x10000000b0f87fae */ /* 0x0009e2000f12187c */
[----:B------:R-:W-:-:S03]  /*f9b0*/  ISETP.GE.U32.AND P6, PT, R51, 0x7ffffed8, PT ;  /* 0x7ffffed83300780c */ /* 0x000fc60003fc6070 */
[----:B------:R4:W-:Y:S04]  /*f9c0*/  STL.64 [R1+0x6b8], R176 ;  /* 0x0006b8b001007387 */ /* 0x0009e80000100a00 */
[----:B------:R1:W-:Y:S04]  /*f9d0*/  STL.64 [R1+0x6b0], R2 ;  /* 0x0006b00201007387 */ /* 0x0003e80000100a00 */
[----:B------:R1:W-:Y:S01]  /*f9e0*/  LDGSTS.E [R248+0x10004], desc[UR60][R2.64], !P3 ;  /* 0x1000400002f87fae */ /* 0x0003e2000d92187c */
[----:B------:R-:W-:Y:S01]  /*f9f0*/  ISETP.GE.U32.AND P3, PT, R50, 0x7ffffed7, PT ;  /* 0x7ffffed73200780c */ /* 0x000fe20003f66070 */
[----:B------:R-:W-:-:S02]  /*fa00*/  VIADD R50, R63, 0xffffff54 ;  /* 0xffffff543f327836 */ /* 0x000fc40000000000 */
[----:B----4-:R-:W-:Y:S01]  /*fa10*/  IMAD.WIDE R176, R184, 0x4, R236 ;  /* 0x00000004b8b07825 */ /* 0x010fe200078e02ec */
[----:B------:R-:W-:Y:S02]  /*fa20*/  IADD3 R51, R58, -0xab, RZ ;  /* 0xffffff553a337810 */ /* 0x000fe40007ffe0ff */
[----:B------:R-:W4:Y:S02]  /*fa30*/  LDC R58, c[0x0][0x230] ;  /* 0x00008c00ff3a7b82 */ /* 0x000f240000000800 */
[----:B------:R-:W-:Y:S01]  /*fa40*/  LDGSTS.E [R248+0x10008], desc[UR60][R176.64], !P2 ;  /* 0x10008000b0f87fae */ /* 0x000fe2000d12187c */
[----:B-1----:R-:W-:Y:S01]  /*fa50*/  IMAD.WIDE R2, R184, 0x4, R234 ;  /* 0x00000004b8027825 */ /* 0x002fe200078e02ea */
[----:B------:R-:W-:-:S04]  /*fa60*/  ISETP.GE.U32.AND P2, PT, R51, 0x7ffffed6, PT ;  /* 0x7ffffed63300780c */ /* 0x000fc80003f46070 */
[----:B------:R1:W-:Y:S01]  /*fa70*/  LDGSTS.E [R248+0x1000c], desc[UR60][R2.64], !P0 ;  /* 0x1000c00002f87fae */ /* 0x0003e2000c12187c */
[----:B------:R-:W-:Y:S01]  /*fa80*/  ISETP.GE.U32.AND P0, PT, R50, 0x7ffffed5, PT ;  /* 0x7ffffed53200780c */ /* 0x000fe20003f06070 */
[----:B------:R-:W-:Y:S02]  /*fa90*/  VIADD R50, R52, 0xffffff37 ;  /* 0xffffff3734327836 */ /* 0x000fe40000000000 */
[----:B------:R-:W-:Y:S01]  /*faa0*/  VIADD R51, R53, 0xffffff36 ;  /* 0xffffff3635337836 */ /* 0x000fe20000000000 */
[----:B------:R-:W-:Y:S01]  /*fab0*/  LDGSTS.E [R248+0x14000], desc[UR60][R174.64], !P6 ;  /* 0x14000000aef87fae */ /* 0x000fe2000f12187c */
[----:B------:R-:W3:Y:S01]  /*fac0*/  LDC R53, c[0x0][0x230] ;  /* 0x00008c00ff357b82 */ /* 0x000ee20000000800 */
[----:B------:R-:W-:Y:S02]  /*fad0*/  ISETP.GE.U32.AND P6, PT, R50, 0x7ffffeb8, PT ;  /* 0x7ffffeb83200780c */ /* 0x000fe40003fc6070 */
[----:B------:R-:W-:Y:S01]  /*fae0*/  IADD3 R50, R54, -0xcb, RZ ;  /* 0xffffff3536327810 */ /* 0x000fe20007ffe0ff */
[----:B------:R-:W-:Y:S04]  /*faf0*/  STL.64 [R1+0x6a8], R176 ;  /* 0x0006a8b001007387 */ /* 0x000fe80000100a00 */
[----:B------:R-:W-:Y:S01]  /*fb00*/  LDGSTS.E [R248+0x14004], desc[UR60][R172.64], !P3 ;  /* 0x14004000acf87fae */ /* 0x000fe2000d92187c */
[----:B------:R-:W3:Y:S01]  /*fb10*/  LDC R54, c[0x0][0x230] ;  /* 0x00008c00ff367b82 */ /* 0x000ee20000000800 */
[----:B------:R-:W-:-:S02]  /*fb20*/  ISETP.GE.U32.AND P3, PT, R51, 0x7ffffeb7, PT ;  /* 0x7ffffeb73300780c */ /* 0x000fc40003f66070 */
[----:B------:R1:W-:Y:S01]  /*fb30*/  STL.64 [R1+0x6a0], R2 ;  /* 0x0006a00201007387 */ /* 0x0003e20000100a00 */
[----:B--2---:R-:W-:-:S03]  /*fb40*/  VIADD R51, R56, 0xffffff34 ;  /* 0xffffff3438337836 */ /* 0x004fc60000000000 */
[----:B------:R-:W-:Y:S01]  /*fb50*/  STL.64 [R1+0x698], R174 ;  /* 0x000698ae01007387 */ /* 0x000fe20000100a00 */
[----:B------:R-:W2:Y:S03]  /*fb60*/  LDC R52, c[0x0][0x230] ;  /* 0x00008c00ff347b82 */ /* 0x000ea60000000800 */
[----:B------:R-:W-:Y:S01]  /*fb70*/  STL.64 [R1+0x690], R172 ;  /* 0x000690ac01007387 */ /* 0x000fe20000100a00 */
[----:B-1----:R-:W-:-:S04]  /*fb80*/  IMAD.WIDE R2, R184, 0x4, R170 ;  /* 0x00000004b8027825 */ /* 0x002fc800078e02aa */
[----:B------:R-:W1:Y:S01]  /*fb90*/  LDC R56, c[0x0][0x230] ;  /* 0x00008c00ff387b82 */ /* 0x000e620000000800 */
[----:B------:R4:W-:Y:S04]  /*fba0*/  STL.64 [R1+0x688], R2 ;  /* 0x0006880201007387 */ /* 0x0009e80000100a00 */
[----:B------:R4:W-:Y:S01]  /*fbb0*/  LDGSTS.E [R248+0x14008], desc[UR60][R2.64], !P2 ;  /* 0x1400800002f87fae */ /* 0x0009e2000d12187c */
[----:B------:R-:W-:Y:S01]  /*fbc0*/  ISETP.GE.U32.AND P2, PT, R50, 0x7ffffeb6, PT ;  /* 0x7ffffeb63200780c */ /* 0x000fe20003f46070 */
[----:B------:R-:W-:Y:S02]  /*fbd0*/  VIADD R50, R55, 0xffffff17 ;  /* 0xffffff1737327836 */ /* 0x000fe40000000000 */
[----:B------:R3:W-:Y:S01]  /*fbe0*/  STL.64 [R1+0x680], R168 ;  /* 0x000680a801007387 */ /* 0x0007e20000100a00 */
[----:B------:R-:W1:Y:S03]  /*fbf0*/  LDC R55, c[0x0][0x230] ;  /* 0x00008c00ff377b82 */ /* 0x000e660000000800 */
[----:B------:R3:W-:Y:S01]  /*fc00*/  LDGSTS.E [R248+0x1400c], desc[UR60][R168.64], !P0 ;  /* 0x1400c000a8f87fae */ /* 0x0007e2000c12187c */
[----:B------:R-:W-:Y:S01]  /*fc10*/  ISETP.GE.U32.AND P0, PT, R51, 0x7ffffeb5, PT ;  /* 0x7ffffeb53300780c */ /* 0x000fe20003f06070 */
[----:B------:R-:W-:-:S02]  /*fc20*/  VIADD R51, R57, 0xffffff16 ;  /* 0xffffff1639337836 */ /* 0x000fc40000000000 */
[C---:B----4-:R-:W-:Y:S01]  /*fc30*/  IMAD.WIDE R2, R184.reuse, 0x4, R110 ;  /* 0x00000004b8027825 */ /* 0x050fe200078e026e */
[----:B------:R-:W4:Y:S04]  /*fc40*/  LDC R57, c[0x0][0x230] ;  /* 0x00008c00ff397b82 */ /* 0x000f280000000800 */
[----:B------:R2:W-:Y:S01]  /*fc50*/  LDGSTS.E [R248+0x18000], desc[UR60][R2.64], !P6 ;  /* 0x1800000002f87fae */ /* 0x0005e2000f12187c */
[----:B---3--:R-:W-:Y:S01]  /*fc60*/  IMAD.WIDE R168, R184, 0x4, R108 ;  /* 0x00000004b8a87825 */ /* 0x008fe200078e026c */
[----:B------:R-:W-:Y:S02]  /*fc70*/  ISETP.GE.U32.AND P6, PT, R50, 0x7ffffe98, PT ;  /* 0x7ffffe983200780c */ /* 0x000fe40003fc6070 */
[----:B------:R2:W-:Y:S04]  /*fc80*/  STL.64 [R1+0x678], R2 ;  /* 0x0006780201007387 */ /* 0x0005e80000100a00 */
[----:B------:R3:W-:Y:S01]  /*fc90*/  LDGSTS.E [R248+0x18004], desc[UR60][R168.64], !P3 ;  /* 0x18004000a8f87fae */ /* 0x0007e2000d92187c */
[----:B------:R-:W-:Y:S01]  /*fca0*/  ISETP.GE.U32.AND P3, PT, R51, 0x7ffffe97, PT ;  /* 0x7ffffe973300780c */ /* 0x000fe20003f66070 */
[----:B------:R-:W-:-:S02]  /*fcb0*/  IMAD.WIDE R170, R184, 0x4, R104 ;  /* 0x00000004b8aa7825 */ /* 0x000fc400078e0268 */
[----:B------:R3:W-:Y:S02]  /*fcc0*/  STL.64 [R1+0x670], R168 ;  /* 0x000670a801007387 */ /* 0x0007e40000100a00 */
[----:B--2---:R-:W-:Y:S01]  /*fcd0*/  IMAD.WIDE R2, R184, 0x4, R106 ;  /* 0x00000004b8027825 */ /* 0x004fe200078e026a */
[----:B------:R-:W-:Y:S02]  /*fce0*/  IADD3 R50, R58, -0xeb, RZ ;  /* 0xffffff153a327810 */ /* 0x000fe40007ffe0ff */
[----:B------:R-:W2:Y:S02]  /*fcf0*/  LDC R58, c[0x0][0x230] ;  /* 0x00008c00ff3a7b82 */ /* 0x000ea40000000800 */
[----:B------:R1:W-:Y:S01]  /*fd00*/  STL.64 [R1+0x668], R2 ;  /* 0x0006680201007387 */ /* 0x0003e20000100a00 */
[----:B---3--:R-:W-:-:S03]  /*fd10*/  IMAD.WIDE R168, R184, 0x4, R48 ;  /* 0x00000004b8a87825 */ /* 0x008fc600078e0230 */
[----:B------:R1:W-:Y:S01]  /*fd20*/  LDGSTS.E [R248+0x18008], desc[UR60][R2.64], !P2 ;  /* 0x1800800002f87fae */ /* 0x0003e2000d12187c */
[----:B------:R-:W-:Y:S01]  /*fd30*/  ISETP.GE.U32.AND P2, PT, R50, 0x7ffffe96, PT ;  /* 0x7ffffe963200780c */ /* 0x000fe20003f46070 */
[----:B------:R-:W3:Y:S02]  /*fd40*/  LDC R49, c[0x0][0x230] ;  /* 0x00008c00ff317b82 */ /* 0x000ee40000000800 */
[----:B------:R-:W-:Y:S01]  /*fd50*/  LDGSTS.E [R248+0x1800c], desc[UR60][R170.64], !P0 ;  /* 0x1800c000aaf87fae */ /* 0x000fe2000c12187c */
[----:B------:R-:W-:-:S03]  /*fd60*/  VIADD R50, R53, 0xffffff14 ;  /* 0xffffff1435327836 */ /* 0x000fc60000000000 */
[----:B------:R4:W-:Y:S01]  /*fd70*/  LDGSTS.E [R248+0x1c000], desc[UR60][R168.64], !P6 ;  /* 0x1c000000a8f87fae */ /* 0x0009e2000f12187c */
[----:B------:R-:W-:Y:S01]  /*fd80*/  VIADD R51, R52, 0xffffff71 ;  /* 0xffffff7134337836 */ /* 0x000fe20000000000 */
[----:B------:R-:W3:Y:S01]  /*fd90*/  LDC R48, c[0x0][0x230] ;  /* 0x00008c00ff307b82 */ /* 0x000ee20000000800 */
[----:B-1----:R-:W-:-:S04]  /*fda0*/  IMAD.WIDE R2, R184, 0x4, R46 ;  /* 0x00000004b8027825 */ /* 0x002fc800078e022e */
[----:B------:R-:W-:Y:S01]  /*fdb0*/  VIADD R46, R54, 0xffffff70 ;  /* 0xffffff70362e7836 */ /* 0x000fe20000000000 */
[----:B------:R1:W-:Y:S01]  /*fdc0*/  LDGSTS.E [R248+0x1c004], desc[UR60][R2.64], !P3 ;  /* 0x1c00400002f87fae */ /* 0x0003e2000d92187c */
[----:B------:R-:W-:Y:S01]  /*fdd0*/  ISETP.GE.U32.AND P0, PT, R50, 0x7ffffe95, PT ;  /* 0x7ffffe953200780c */ /* 0x000fe20003f06070 */
[----:B------:R-:W3:Y:S02]  /*fde0*/  LDC R47, c[0x0][0x230] ;  /* 0x00008c00ff2f7b82 */ /* 0x000ee40000000800 */
[----:B------:R-:W-:Y:S01]  /*fdf0*/  ISETP.GE.U32.AND P3, PT, R46, 0x7ffffef1, PT ;  /* 0x7ffffef12e00780c */ /* 0x000fe20003f66070 */
[----:B------:R-:W-:Y:S05]  /*fe00*/  STL.64 [R1+0x660], R170 ;  /* 0x000660aa01007387 */ /* 0x000fea0000100a00 */
[----:B------:R-:W3:Y:S01]  /*fe10*/  LDC R46, c[0x0][0x230] ;  /* 0x00008c00ff2e7b82 */ /* 0x000ee20000000800 */
[----:B------:R4:W-:Y:S04]  /*fe20*/  STL.64 [R1+0x658], R168 ;  /* 0x000658a801007387 */ /* 0x0009e80000100a00 */
[----:B------:R1:W-:Y:S01]  /*fe30*/  STL.64 [R1+0x648], R2 ;  /* 0x0006480201007387 */ /* 0x0003e20000100a00 */
[----:B------:R-:W-:-:S02]  /*fe40*/  ISETP.GE.U32.AND P6, PT, R51, 0x7ffffef2, PT ;  /* 0x7ffffef23300780c */ /* 0x000fc40003fc6070 */
[----:B------:R-:W3:Y:S01]  /*fe50*/  LDC R50, c[0x0][0x230] ;  /* 0x00008c00ff327b82 */ /* 0x000ee20000000800 */
[----:B----4-:R-:W-:-:S07]  /*fe60*/  IMAD.WIDE R168, R184, 0x4, R44 ;  /* 0x00000004b8a87825 */ /* 0x010fce00078e022c */
[----:B------:R-:W4:Y:S01]  /*fe70*/  LDC R45, c[0x0][0x230] ;  /* 0x00008c00ff2d7b82 */ /* 0x000f220000000800 */
[----:B-1----:R-:W-:Y:S01]  /*fe80*/  IMAD.WIDE R2, R184, 0x4, R42 ;  /* 0x00000004b8027825 */ /* 0x002fe200078e022a */
[----:B------:R1:W-:Y:S03]  /*fe90*/  STL.64 [R1+0x640], R168 ;  /* 0x000640a801007387 */ /* 0x0003e60000100a00 */
[----:B------:R-:W-:Y:S01]  /*fea0*/  VIADD R42, R55, 0xffffff6e ;  /* 0xffffff6e372a7836 */ /* 0x000fe20000000000 */
[----:B------:R1:W-:Y:S01]  /*feb0*/  LDGSTS.E [R248+0x1c008], desc[UR60][R168.64], !P2 ;  /* 0x1c008000a8f87fae */ /* 0x0003e2000d12187c */
[----:B------:R-:W-:Y:S01]  /*fec0*/  VIADD R43, R57, 0xffffff53 ;  /* 0xffffff53392b7836 */ /* 0x000fe20000000000 */
[----:B------:R-:W4:Y:S02]  /*fed0*/  LDC R51, c[0x0][0x230] ;  /* 0x00008c00ff337b82 */ /* 0x000f240000000800 */
[----:B------:R2:W-:Y:S01]  /*fee0*/  STL.64 [R1+0x638], R2 ;  /* 0x0006380201007387 */ /* 0x0005e20000100a00 */
[----:B------:R-:W-:-:S03]  /*fef0*/  IADD3 R44, R56, -0x91, RZ ;  /* 0xffffff6f382c7810 */ /* 0x000fc60007ffe0ff */
[----:B------:R2:W-:Y:S01]  /*ff00*/  LDGSTS.E [R248+0x1c00c], desc[UR60][R2.64], !P0 ;  /* 0x1c00c00002f87fae */ /* 0x0005e2000c12187c */
[----:B------:R-:W-:Y:S01]  /*ff10*/  ISETP.GE.U32.AND P0, PT, R42, 0x7ffffeef, PT ;  /* 0x7ffffeef2a00780c */ /* 0x000fe20003f06070 */
[----:B-1----:R-:W-:-:S04]  /*ff20*/  IMAD.WIDE R168, R184, 0x4, R232 ;  /* 0x00000004b8a87825 */ /* 0x002fc800078e02e8 */
[----:B--2---:R-:W-:Y:S01]  /*ff30*/  VIADD R42, R58, 0xffffff52 ;  /* 0xffffff523a2a7836 */ /* 0x004fe20000000000 */
[----:B------:R1:W-:Y:S01]  /*ff40*/  LDGSTS.E [R249+0x10000], desc[UR60][R168.64], !P4 ;  /* 0x10000000a8f97fae */ /* 0x0003e2000e12187c */
[----:B------:R-:W-:Y:S01]  /*ff50*/  IMAD.WIDE R2, R184, 0x4, R230 ;  /* 0x00000004b8027825 */ /* 0x000fe200078e02e6 */
[----:B------:R-:W-:-:S03]  /*ff60*/  ISETP.GE.U32.AND P4, PT, R43, 0x7ffffed4, PT ;  /* 0x7ffffed42b00780c */ /* 0x000fc60003f86070 */
[----:B------:R-:W-:Y:S01]  /*ff70*/  IMAD.WIDE R170, R184, 0x4, R228 ;  /* 0x00000004b8aa7825 */ /* 0x000fe200078e02e4 */
[----:B------:R2:W-:Y:S01]  /*ff80*/  LDGSTS.E [R249+0x10004], desc[UR60][R2.64], !P5 ;  /* 0x1000400002f97fae */ /* 0x0005e2000e92187c */
[----:B------:R-:W-:Y:S02]  /*ff90*/  ISETP.GE.U32.AND P5, PT, R42, 0x7ffffed3, PT ;  /* 0x7ffffed32a00780c */ /* 0x000fe40003fa6070 */
[----:B------:R-:W-:Y:S01]  /*ffa0*/  ISETP.GE.U32.AND P2, PT, R44, 0x7ffffef0, PT ;  /* 0x7ffffef02c00780c */ /* 0x000fe20003f46070 */
[----:B------:R1:W-:Y:S01]  /*ffb0*/  STL.64 [R1+0x630], R168 ;  /* 0x000630a801007387 */ /* 0x0003e20000100a00 */
[----:B---3--:R-:W-:Y:S01]  /*ffc0*/  IADD3 R42, R46, -0xaf, RZ ;  /* 0xffffff512e2a7810 */ /* 0x008fe20007ffe0ff */
[----:B------:R-:W3:Y:S01]  /*ffd0*/  LDC R44, c[0x0][0x230] ;  /* 0x00008c00ff2c7b82 */ /* 0x000ee20000000800 */
[----:B------:R-:W-:Y:S01]  /*ffe0*/  VIADD R43, R47, 0xffffff50 ;  /* 0xffffff502f2b7836 */ /* 0x000fe20000000000 */
[----:B------:R2:W-:Y:S04]  /*fff0*/  STL.64 [R1+0x628], R2 ;  /* 0x0006280201007387 */ /* 0x0005e80000100a00 */
[----:B------:R-:W-:Y:S01]  /*10000*/  LDGSTS.E [R249+0x10008], desc[UR60][R170.64], !P6 ;  /* 0x10008000aaf97fae */ /* 0x000fe2000f12187c */
[----:B------:R-:W-:Y:S01]  /*10010*/  ISETP.GE.U32.AND P6, PT, R42, 0x7ffffed2, PT ;  /* 0x7ffffed22a00780c */ /* 0x000fe20003fc6070 */
[C---:B-1----:R-:W-:Y:S01]  /*10020*/  IMAD.WIDE R168, R184.reuse, 0x4, R226 ;  /* 0x00000004b8a87825 */ /* 0x042fe200078e02e2 */
[----:B------:R-:W1:Y:S03]  /*10030*/  LDC R46, c[0x0][0x230] ;  /* 0x00008c00ff2e7b82 */ /* 0x000e660000000800 */
[----:B--2---:R-:W-:Y:S01]  /*10040*/  IMAD.WIDE R2, R184, 0x4, R166 ;  /* 0x00000004b8027825 */ /* 0x004fe200078e02a6 */
[----:B------:R-:W-:Y:S03]  /*10050*/  LDGSTS.E [R249+0x1000c], desc[UR60][R168.64], !P3 ;  /* 0x1000c000a8f97fae */ /* 0x000fe6000d92187c */
[----:B----4-:R-:W-:Y:S01]  /*10060*/  VIADD R42, R45, 0xffffff33 ;  /* 0xffffff332d2a7836 */ /* 0x010fe20000000000 */
[----:B------:R-:W-:Y:S01]  /*10070*/  ISETP.GE.U32.AND P3, PT, R43, 0x7ffffed1, PT ;  /* 0x7ffffed12b00780c */ /* 0x000fe20003f66070 */
[----:B------:R-:W-:Y:S01]  /*10080*/  STL.64 [R1+0x620], R170 ;  /* 0x000620aa01007387 */ /* 0x000fe20000100a00 */
[----:B------:R-:W2:Y:S01]  /*10090*/  LDC R45, c[0x0][0x230] ;  /* 0x00008c00ff2d7b82 */ /* 0x000ea20000000800 */
[----:B------:R-:W-:-:S02]  /*100a0*/  VIADD R43, R49, 0xffffff32 ;  /* 0xffffff32312b7836 */ /* 0x000fc40000000000 */
[----:B------:R4:W-:Y:S01]  /*100b0*/  LDGSTS.E [R249+0x14000], desc[UR60][R2.64], !P4 ;  /* 0x1400000002f97fae */ /* 0x0009e2000e12187c */
[----:B------:R-:W-:-:S03]  /*100c0*/  ISETP.GE.U32.AND P4, PT, R42, 0x7ffffeb4, PT ;  /* 0x7ffffeb42a00780c */ /* 0x000fc60003f86070 */
[----:B------:R-:W-:Y:S01]  /*100d0*/  STL.64 [R1+0x618], R168 ;  /* 0x000618a801007387 */ /* 0x000fe20000100a00 */
[----:B------:R-:W-:Y:S01]  /*100e0*/  IADD3 R42, R48, -0xcf, RZ ;  /* 0xffffff31302a7810 */ /* 0x000fe20007ffe0ff */
[----:B------:R-:W1:Y:S02]  /*100f0*/  LDC R47, c[0x0][0x230] ;  /* 0x00008c00ff2f7b82 */ /* 0x000e640000000800 */
[----:B------:R4:W-:Y:S04]  /*10100*/  STL.64 [R1+0x610], R2 ;  /* 0x0006100201007387 */ /* 0x0009e80000100a00 */
[----:B------:R-:W-:Y:S01]  /*10110*/  LDGSTS.E [R249+0x14004], desc[UR60][R164.64], !P5 ;  /* 0x14004000a4f97fae */ /* 0x000fe2000e92187c */
[----:B------:R-:W-:Y:S01]  /*10120*/  ISETP.GE.U32.AND P5, PT, R43, 0x7ffffeb3, PT ;  /* 0x7ffffeb32b00780c */ /* 0x000fe20003fa6070 */
[----:B------:R-:W-:Y:S01]  /*10130*/  VIADD R43, R50, 0xffffff30 ;  /* 0xffffff30322b7836 */ /* 0x000fe20000000000 */
[----:B------:R-:W1:Y:S01]  /*10140*/  LDC R48, c[0x0][0x230] ;  /* 0x00008c00ff307b82 */ /* 0x000e620000000800 */
[----:B------:R-:W-:Y:S01]  /*10150*/  STL.64 [R1+0x608], R164 ;  /* 0x000608a401007387 */ /* 0x000fe20000100a00 */
[----:B----4-:R-:W-:-:S06]  /*10160*/  IMAD.WIDE R2, R184, 0x4, R162 ;  /* 0x00000004b8027825 */ /* 0x010fcc00078e02a2 */
[----:B------:R-:W4:Y:S01]  /*10170*/  LDC R50, c[0x0][0x230] ;  /* 0x00008c00ff327b82 */ /* 0x000f220000000800 */
[----:B------:R3:W-:Y:S04]  /*10180*/  STL.64 [R1+0x600], R2 ;  /* 0x0006000201007387 */ /* 0x0007e80000100a00 */
[----:B------:R3:W-:Y:S01]  /*10190*/  LDGSTS.E [R249+0x14008], desc[UR60][R2.64], !P6 ;  /* 0x1400800002f97fae */ /* 0x0007e2000f12187c */
[----:B------:R-:W-:Y:S01]  /*101a0*/  ISETP.GE.U32.AND P6, PT, R42, 0x7ffffeb2, PT ;  /* 0x7ffffeb22a00780c */ /* 0x000fe20003fc6070 */
[----:B------:R-:W-:Y:S01]  /*101b0*/  VIADD R42, R51, 0xffffff13 ;  /* 0xffffff13332a7836 */ /* 0x000fe20000000000 */
[----:B------:R-:W4:Y:S01]  /*101c0*/  LDC R49, c[0x0][0x230] ;  /* 0x00008c00ff317b82 */ /* 0x000f220000000800 */
[----:B------:R1:W-:Y:S01]  /*101d0*/  LDGSTS.E [R249+0x1400c], desc[UR60][R160.64], !P3 ;  /* 0x1400c000a0f97fae */ /* 0x0003e2000d92187c */
[----:B------:R-:W-:Y:S01]  /*101e0*/  ISETP.GE.U32.AND P3, PT, R43, 0x7ffffeb1, PT ;  /* 0x7ffffeb12b00780c */ /* 0x000fe20003f66070 */
[----:B------:R-:W-:-:S04]  /*101f0*/  IMAD.WIDE R162, R184, 0x4, R100 ;  /* 0x00000004b8a27825 */ /* 0x000fc800078e0264 */
[----:B---3--:R-:W-:-:S05]  /*10200*/  IMAD.WIDE R2, R184, 0x4, R102 ;  /* 0x00000004b8027825 */ /* 0x008fca00078e0266 */
[----:B------:R3:W-:Y:S01]  /*10210*/  LDGSTS.E [R249+0x18000], desc[UR60][R2.64], !P4 ;  /* 0x1800000002f97fae */ /* 0x0007e2000e12187c */
[----:B------:R-:W-:Y:S01]  /*10220*/  ISETP.GE.U32.AND P4, PT, R42, 0x7ffffe94, PT ;  /* 0x7ffffe942a00780c */ /* 0x000fe20003f86070 */
[----:B------:R-:W-:Y:S02]  /*10230*/  VIADD R42, R44, 0xffffff12 ;  /* 0xffffff122c2a7836 */ /* 0x000fe40000000000 */
[----:B------:R3:W-:Y:S01]  /*10240*/  STL.64 [R1+0x5f8], R160 ;  /* 0x0005f8a001007387 */ /* 0x0007e20000100a00 */
[----:B--2---:R-:W-:Y:S01]  /*10250*/  IADD3 R43, R45, -0xef, RZ ;  /* 0xffffff112d2b7810 */ /* 0x004fe20007ffe0ff */
[----:B------:R-:W2:Y:S02]  /*10260*/  LDC R44, c[0x0][0x230] ;  /* 0x00008c00ff2c7b82 */ /* 0x000ea40000000800 */
[----:B------:R3:W-:Y:S04]  /*10270*/  STL.64 [R1+0x5f0], R2 ;  /* 0x0005f00201007387 */ /* 0x0007e80000100a00 */
[----:B------:R-:W-:Y:S01]  /*10280*/  LDGSTS.E [R249+0x18004], desc[UR60][R162.64], !P5 ;  /* 0x18004000a2f97fae */ /* 0x000fe2000e92187c */
[----:B------:R-:W-:Y:S01]  /*10290*/  ISETP.GE.U32.AND P5, PT, R42, 0x7ffffe93, PT ;  /* 0x7ffffe932a00780c */ /* 0x000fe20003fa6070 */
[----:B-1----:R-:W-:-:S02]  /*102a0*/  VIADD R42, R46, 0xffffff10 ;  /* 0xffffff102e2a7836 */ /* 0x002fc40000000000 */
[----:B---3--:R-:W-:-:S04]  /*102b0*/  IMAD.WIDE R160, R184, 0x4, R98 ;  /* 0x00000004b8a07825 */ /* 0x008fc800078e0262 */
[----:B------:R-:W-:Y:S01]  /*102c0*/  IMAD.WIDE R2, R184, 0x4, R96 ;  /* 0x00000004b8027825 */ /* 0x000fe200078e0260 */
[----:B------:R1:W-:Y:S04]  /*102d0*/  LDGSTS.E [R249+0x18008], desc[UR60][R160.64], !P6 ;  /* 0x18008000a0f97fae */ /* 0x0003e8000f12187c */
[----:B------:R3:W-:Y:S01]  /*102e0*/  LDGSTS.E [R249+0x1800c], desc[UR60][R2.64], !P3 ;  /* 0x1800c00002f97fae */ /* 0x0007e2000d92187c */
[----:B------:R-:W-:Y:S02]  /*102f0*/  ISETP.GE.U32.AND P3, PT, R42, 0x7ffffe91, PT ;  /* 0x7ffffe912a00780c */ /* 0x000fe40003f66070 */
[----:B------:R-:W2:Y:S01]  /*10300*/  LDC R42, c[0x0][0x230] ;  /* 0x00008c00ff2a7b82 */ /* 0x000ea20000000800 */
[----:B------:R-:W-:Y:S01]  /*10310*/  STL.64 [R1+0x5e8], R162 ;  /* 0x0005e8a201007387 */ /* 0x000fe20000100a00 */
[----:B------:R-:W-:-:S03]  /*10320*/  ISETP.GE.U32.AND P6, PT, R43, 0x7ffffe92, PT ;  /* 0x7ffffe922b00780c */ /* 0x000fc60003fc6070 */
[----:B------:R1:W-:Y:S03]  /*10330*/  STL.64 [R1+0x5e0], R160 ;  /* 0x0005e0a001007387 */ /* 0x0003e60000100a00 */
[----:B------:R-:W2:Y:S01]  /*10340*/  LDC R43, c[0x0][0x230] ;  /* 0x00008c00ff2b7b82 */ /* 0x000ea20000000800 */
[----:B------:R3:W-:Y:S01]  /*10350*/  STL.64 [R1+0x5d8], R2 ;  /* 0x0005d80201007387 */ /* 0x0007e20000100a00 */
[----:B-1----:R-:W-:-:S06]  /*10360*/  IMAD.WIDE R160, R184, 0x4, R40 ;  /* 0x00000004b8a07825 */ /* 0x002fcc00078e0228 */
[----:B------:R-:W1:Y:S01]  /*10370*/  LDC R41, c[0x0][0x230] ;  /* 0x00008c00ff297b82 */ /* 0x000e620000000800 */
[----:B---3--:R-:W-:Y:S01]  /*10380*/  IMAD.WIDE R2, R184, 0x4, R38 ;  /* 0x00000004b8027825 */ /* 0x008fe200078e0226 */
[----:B------:R3:W-:Y:S03]  /*10390*/  LDGSTS.E [R249+0x1c000], desc[UR60][R160.64], !P4 ;  /* 0x1c000000a0f97fae */ /* 0x0007e6000e12187c */
[----:B------:R-:W-:Y:S01]  /*103a0*/  VIADD R38, R47, 0xffffff6c ;  /* 0xffffff6c2f267836 */ /* 0x000fe20000000000 */
[----:B------:R4:W-:Y:S02]  /*103b0*/  LDGSTS.E [R249+0x1c004], desc[UR60][R2.64], !P5 ;  /* 0x1c00400002f97fae */ /* 0x0009e4000e92187c */
[----:B------:R-:W1:Y:S01]  /*103c0*/  LDC R39, c[0x0][0x230] ;  /* 0x00008c00ff277b82 */ /* 0x000e620000000800 */
[----:B------:R-:W-:Y:S01]  /*103d0*/  VIADD R40, R48, 0xffffff6d ;  /* 0xffffff6d30287836 */ /* 0x000fe20000000000 */
[----:B------:R-:W-:-:S06]  /*103e0*/  ISETP.GE.U32.AND P5, PT, R38, 0x7ffffeed, PT ;  /* 0x7ffffeed2600780c */ /* 0x000fcc0003fa6070 */
[----:B------:R-:W1:Y:S01]  /*103f0*/  LDC R38, c[0x0][0x230] ;  /* 0x00008c00ff267b82 */ /* 0x000e620000000800 */
[----:B------:R-:W-:Y:S01]  /*10400*/  ISETP.GE.U32.AND P4, PT, R40, 0x7ffffeee, PT ;  /* 0x7ffffeee2800780c */ /* 0x000fe20003f86070 */
[----:B------:R3:W-:Y:S04]  /*10410*/  STL.64 [R1+0x5d0], R160 ;  /* 0x0005d0a001007387 */ /* 0x0007e80000100a00 */
[----:B------:R2:W-:Y:S02]  /*10420*/  STL.64 [R1+0x5c8], R2 ;  /* 0x0005c80201007387 */ /* 0x0005e40000100a00 */
[----:B------:R-:W1:Y:S01]  /*10430*/  LDC R40, c[0x0][0x230] ;  /* 0x00008c00ff287b82 */ /* 0x000e620000000800 */
[----:B---3--:R-:W-:Y:S01]  /*10440*/  IMAD.WIDE R160, R184, 0x4, R36 ;  /* 0x00000004b8a07825 */ /* 0x008fe200078e0224 */
[----:B----4-:R-:W-:-:S06]  /*10450*/  IADD3 R36, R49, -0x95, RZ ;  /* 0xffffff6b31247810 */ /* 0x010fcc0007ffe0ff */
[----:B------:R-:W3:Y:S01]  /*10460*/  LDC R37, c[0x0][0x230] ;  /* 0x00008c00ff257b82 */ /* 0x000ee20000000800 */
[----:B--2---:R-:W-:Y:S01]  /*10470*/  IMAD.WIDE R2, R184, 0x4, R34 ;  /* 0x00000004b8027825 */ /* 0x004fe200078e0222 */
[----:B------:R2:W-:Y:S03]  /*10480*/  LDGSTS.E [R249+0x1c008], desc[UR60][R160.64], !P6 ;  /* 0x1c008000a0f97fae */ /* 0x0005e6000f12187c */
[----:B------:R-:W-:Y:S01]  /*10490*/  VIADD R34, R50, 0xffffff6a ;  /* 0xffffff6a32227836 */ /* 0x000fe20000000000 */
[----:B------:R4:W-:Y:S01]  /*104a0*/  LDGSTS.E [R249+0x1c00c], desc[UR60][R2.64], !P3 ;  /* 0x1c00c00002f97fae */ /* 0x0009e2000d92187c */
[----:B------:R-:W-:Y:S01]  /*104b0*/  IMAD.WIDE R162, R184, 0x4, R224 ;  /* 0x00000004b8a27825 */ /* 0x000fe200078e02e0 */
[----:B------:R-:W-:Y:S02]  /*104c0*/  ISETP.GE.U32.AND P6, PT, R36, 0x7ffffeec, PT ;  /* 0x7ffffeec2400780c */ /* 0x000fe40003fc6070 */
[----:B------:R-:W-:Y:S01]  /*104d0*/  ISETP.GE.U32.AND P3, PT, R34, 0x7ffffeeb, PT ;  /* 0x7ffffeeb2200780c */ /* 0x000fe20003f66070 */
[----:B------:R-:W-:Y:S01]  /*104e0*/  VIADD R34, R42, 0xffffff4f ;  /* 0xffffff4f2a227836 */ /* 0x000fe20000000000 */
[----:B------:R2:W-:Y:S01]  /*104f0*/  STL.64 [R1+0x5c0], R160 ;  /* 0x0005c0a001007387 */ /* 0x0005e20000100a00 */
[----:B------:R-:W3:Y:S01]  /*10500*/  LDC R36, c[0x0][0x230] ;  /* 0x00008c00ff247b82 */ /* 0x000ee20000000800 */
[----:B------:R-:W-:-:S02]  /*10510*/  VIADD R35, R43, 0xffffff4e ;  /* 0xffffff4e2b237836 */ /* 0x000fc40000000000 */
[----:B------:R4:W-:Y:S04]  /*10520*/  STL.64 [R1+0x5b8], R2 ;  /* 0x0005b80201007387 */ /* 0x0009e80000100a00 */
[----:B------:R-:W-:Y:S01]  /*10530*/  LDGSTS.E [R245+0x10000], desc[UR60][R162.64], !P2 ;  /* 0x10000000a2f57fae */ /* 0x000fe2000d12187c */
[----:B------:R-:W-:Y:S01]  /*10540*/  ISETP.GE.U32.AND P2, PT, R34, 0x7ffffed0, PT ;  /* 0x7ffffed02200780c */ /* 0x000fe20003f46070 */
[----:B------:R-:W3:Y:S01]  /*10550*/  LDC R42, c[0x0][0x230] ;  /* 0x00008c00ff2a7b82 */ /* 0x000ee20000000800 */
[----:B--2---:R-:W-:Y:S01]  /*10560*/  IMAD.WIDE R160, R184, 0x4, R222 ;  /* 0x00000004b8a07825 */ /* 0x004fe200078e02de */
[----:B-1----:R-:W-:-:S03]  /*10570*/  IADD3 R34, R39, -0xb3, RZ ;  /* 0xffffff4d27227810 */ /* 0x002fc60007ffe0ff */
[----:B----4-:R-:W-:Y:S01]  /*10580*/  IMAD.WIDE R2, R184, 0x4, R220 ;  /* 0x00000004b8027825 */ /* 0x010fe200078e02dc */
[----:B------:R1:W-:Y:S01]  /*10590*/  LDGSTS.E [R245+0x10004], desc[UR60][R160.64], !P0 ;  /* 0x10004000a0f57fae */ /* 0x0003e2000c12187c */
[----:B------:R-:W-:Y:S01]  /*105a0*/  ISETP.GE.U32.AND P0, PT, R35, 0x7ffffecf, PT ;  /* 0x7ffffecf2300780c */ /* 0x000fe20003f06070 */
[----:B------:R-:W2:Y:S01]  /*105b0*/  LDC R39, c[0x0][0x230] ;  /* 0x00008c00ff277b82 */ /* 0x000ea20000000800 */
[----:B------:R-:W-:Y:S01]  /*105c0*/  VIADD R35, R38, 0xffffff4c ;  /* 0xffffff4c26237836 */ /* 0x000fe20000000000 */
[----:B------:R-:W-:Y:S04]  /*105d0*/  STL.64 [R1+0xaf0], R248 ;  /* 0x000af0f801007387 */ /* 0x000fe80000100a00 */
[----:B------:R-:W-:Y:S02]  /*105e0*/  STL.64 [R1+0x5b0], R162 ;  /* 0x0005b0a201007387 */ /* 0x000fe40000100a00 */
[----:B------:R-:W4:Y:S02]  /*105f0*/  LDC R38, c[0x0][0x230] ;  /* 0x00008c00ff267b82 */ /* 0x000f240000000800 */
[----:B------:R1:W-:Y:S04]  /*10600*/  STL.64 [R1+0x5a8], R160 ;  /* 0x0005a8a001007387 */ /* 0x0003e80000100a00 */
[----:B------:R1:W-:Y:S01]  /*10610*/  LDGSTS.E [R245+0x10008], desc[UR60][R2.64], !P4 ;  /* 0x1000800002f57fae */ /* 0x0003e2000e12187c */
[----:B------:R-:W-:-:S03]  /*10620*/  ISETP.GE.U32.AND P4, PT, R34, 0x7ffffece, PT ;  /* 0x7ffffece2200780c */ /* 0x000fc60003f86070 */
[----:B------:R1:W-:Y:S02]  /*10630*/  STL.64 [R1+0x5a0], R2 ;  /* 0x0005a00201007387 */ /* 0x0003e40000100a00 */
[----:B-1----:R-:W-:-:S04]  /*10640*/  IMAD.WIDE R160, R184, 0x4, R218 ;  /* 0x00000004b8a07825 */ /* 0x002fc800078e02da */
[----:B------:R-:W-:Y:S01]  /*10650*/  VIADD R34, R40, 0xffffff2f ;  /* 0xffffff2f28227836 */ /* 0x000fe20000000000 */
[----:B------:R-:W-:Y:S01]  /*10660*/  LDGSTS.E [R245+0x1000c], desc[UR60][R160.64], !P5 ;  /* 0x1000c000a0f57fae */ /* 0x000fe2000e92187c */
[----:B------:R-:W-:-:S03]  /*10670*/  IMAD.WIDE R2, R184, 0x4, R158 ;  /* 0x00000004b8027825 */ /* 0x000fc600078e029e */
[----:B------:R-:W-:Y:S01]  /*10680*/  STL.64 [R1+0x598], R160 ;  /* 0x000598a001007387 */ /* 0x000fe20000100a00 */
[----:B------:R-:W-:Y:S01]  /*10690*/  ISETP.GE.U32.AND P5, PT, R35, 0x7ffffecd, PT ;  /* 0x7ffffecd2300780c */ /* 0x000fe20003fa6070 */
[----:B------:R-:W1:Y:S02]  /*106a0*/  LDC R40, c[0x0][0x230] ;  /* 0x00008c00ff287b82 */ /* 0x000e640000000800 */
[----:B------:R3:W-:Y:S01]  /*106b0*/  STL.64 [R1+0x590], R2 ;  /* 0x0005900201007387 */ /* 0x0007e20000100a00 */
[----:B------:R-:W-:-:S03]  /*106c0*/  VIADD R35, R41, 0xffffff2e ;  /* 0xffffff2e29237836 */ /* 0x000fc60000000000 */
[----:B------:R3:W-:Y:S01]  /*106d0*/  LDGSTS.E [R245+0x14000], desc[UR60][R2.64], !P2 ;  /* 0x1400000002f57fae */ /* 0x0007e2000d12187c */
[----:B------:R-:W-:Y:S01]  /*106e0*/  ISETP.GE.U32.AND P2, PT, R34, 0x7ffffeb0, PT ;  /* 0x7ffffeb02200780c */ /* 0x000fe20003f46070 */
[----:B------:R-:W1:Y:S01]  /*106f0*/  LDC R41, c[0x0][0x230] ;  /* 0x00008c00ff297b82 */ /* 0x000e620000000800 */
[----:B------:R-:W-:Y:S01]  /*10700*/  IADD3 R34, R44, -0xd3, RZ ;  /* 0xffffff2d2c227810 */ /* 0x000fe20007ffe0ff */
[----:B------:R-:W-:Y:S01]  /*10710*/  LDGSTS.E [R245+0x14004], desc[UR60][R156.64], !P0 ;  /* 0x140040009cf57fae */ /* 0x000fe2000c12187c */
[----:B------:R-:W-:Y:S01]  /*10720*/  ISETP.GE.U32.AND P0, PT, R35, 0x7ffffeaf, PT ;  /* 0x7ffffeaf2300780c */ /* 0x000fe20003f06070 */
[----:B---3--:R-:W-:-:S05]  /*10730*/  IMAD.WIDE R2, R184, 0x4, R154 ;  /* 0x00000004b8027825 */ /* 0x008fca00078e029a */
[----:B------:R3:W-:Y:S01]  /*10740*/  LDGSTS.E [R245+0x14008], desc[UR60][R2.64], !P4 ;  /* 0x1400800002f57fae */ /* 0x0007e2000e12187c */
[----:B------:R-:W-:Y:S01]  /*10750*/  ISETP.GE.U32.AND P4, PT, R34, 0x7ffffeae, PT ;  /* 0x7ffffeae2200780c */ /* 0x000fe20003f86070 */
[----:B------:R-:W-:Y:S02]  /*10760*/  VIADD R34, R36, 0xffffff2c ;  /* 0xffffff2c24227836 */ /* 0x000fe40000000000 */
[----:B------:R2:W-:Y:S01]  /*10770*/  LDGSTS.E [R245+0x1400c], desc[UR60][R152.64], !P5 ;  /* 0x1400c00098f57fae */ /* 0x0005e2000e92187c */
[----:B------:R-:W1:Y:S01]  /*10780*/  LDC R36, c[0x0][0x230] ;  /* 0x00008c00ff247b82 */ /* 0x000e620000000800 */
[----:B------:R-:W-:Y:S01]  /*10790*/  IMAD.WIDE R154, R184, 0x4, R94 ;  /* 0x00000004b89a7825 */ /* 0x000fe200078e025e */
[----:B------:R-:W-:Y:S01]  /*107a0*/  ISETP.GE.U32.AND P5, PT, R34, 0x7ffffead, PT ;  /* 0x7ffffead2200780c */ /* 0x000fe20003fa6070 */
[----:B------:R-:W-:Y:S02]  /*107b0*/  STL.64 [R1+0x588], R156 ;  /* 0x0005889c01007387 */ /* 0x000fe40000100a00 */
[----:B------:R-:W-:-:S02]  /*107c0*/  VIADD R35, R37, 0xffffff0f ;  /* 0xffffff0f25237836 */ /* 0x000fc40000000000 */
[----:B------:R3:W-:Y:S01]  /*107d0*/  STL.64 [R1+0x580], R2 ;  /* 0x0005800201007387 */ /* 0x0007e20000100a00 */
[----:B----4-:R-:W-:Y:S01]  /*107e0*/  VIADD R34, R38, 0xffffff0e ;  /* 0xffffff0e26227836 */ /* 0x010fe20000000000 */
[----:B------:R-:W4:Y:S02]  /*107f0*/  LDC R37, c[0x0][0x230] ;  /* 0x00008c00ff257b82 */ /* 0x000f240000000800 */
[----:B------:R2:W-:Y:S04]  /*10800*/  STL.64 [R1+0x578], R152 ;  /* 0x0005789801007387 */ /* 0x0005e80000100a00 */
[----:B------:R-:W-:Y:S01]  /*10810*/  LDGSTS.E [R245+0x18000], desc[UR60][R154.64], !P2 ;  /* 0x180000009af57fae */ /* 0x000fe2000d12187c */
[----:B---3--:R-:W-:-:S03]  /*10820*/  IMAD.WIDE R2, R184, 0x4, R92 ;  /* 0x00000004b8027825 */ /* 0x008fc600078e025c */
[----:B------:R-:W-:Y:S01]  /*10830*/  STL.64 [R1+0x570], R154 ;  /* 0x0005709a01007387 */ /* 0x000fe20000100a00 */
[----:B------:R-:W-:Y:S01]  /*10840*/  ISETP.GE.U32.AND P2, PT, R35, 0x7ffffe90, PT ;  /* 0x7ffffe902300780c */ /* 0x000fe20003f46070 */
[----:B------:R-:W3:Y:S01]  /*10850*/  LDC R38, c[0x0][0x230] ;  /* 0x00008c00ff267b82 */ /* 0x000ee20000000800 */
[----:B--2---:R-:W-:Y:S01]  /*10860*/  IMAD.WIDE R152, R184, 0x4, R90 ;  /* 0x00000004b8987825 */ /* 0x004fe200078e025a */
[----:B------:R2:W-:Y:S04]  /*10870*/  STL.64 [R1+0x568], R2 ;  /* 0x0005680201007387 */ /* 0x0005e80000100a00 */
[----:B------:R2:W-:Y:S01]  /*10880*/  LDGSTS.E [R245+0x18004], desc[UR60][R2.64], !P0 ;  /* 0x1800400002f57fae */ /* 0x0005e2000c12187c */
[----:B------:R-:W-:Y:S01]  /*10890*/  ISETP.GE.U32.AND P0, PT, R34, 0x7ffffe8f, PT ;  /* 0x7ffffe8f2200780c */ /* 0x000fe20003f06070 */
[----:B------:R-:W-:-:S02]  /*108a0*/  VIADD R34, R39, 0xffffff0d ;  /* 0xffffff0d27227836 */ /* 0x000fc40000000000 */
[----:B------:R1:W-:Y:S01]  /*108b0*/  LDGSTS.E [R245+0x18008], desc[UR60][R152.64], !P4 ;  /* 0x1800800098f57fae */ /* 0x0003e2000e12187c */
[----:B--2---:R-:W-:-:S03]  /*108c0*/  IMAD.WIDE R2, R184, 0x4, R88 ;  /* 0x00000004b8027825 */ /* 0x004fc600078e0258 */
[----:B------:R2:W-:Y:S04]  /*108d0*/  STL.64 [R1+0x560], R152 ;  /* 0x0005609801007387 */ /* 0x0005e80000100a00 */
[----:B------:R4:W-:Y:S01]  /*108e0*/  LDGSTS.E [R245+0x1800c], desc[UR60][R2.64], !P5 ;  /* 0x1800c00002f57fae */ /* 0x0009e2000e92187c */
[----:B------:R-:W-:Y:S02]  /*108f0*/  ISETP.GE.U32.AND P5, PT, R34, 0x7ffffe8e, PT ;  /* 0x7ffffe8e2200780c */ /* 0x000fe40003fa6070 */
[----:B------:R-:W3:Y:S01]  /*10900*/  LDC R34, c[0x0][0x230] ;  /* 0x00008c00ff227b82 */ /* 0x000ee20000000800 */
[----:B------:R4:W-:Y:S01]  /*10910*/  STL.64 [R1+0x558], R2 ;  /* 0x0005580201007387 */ /* 0x0009e20000100a00 */
[----:B-1----:R-:W-:Y:S01]  /*10920*/  IADD3 R35, R40, -0x97, RZ ;  /* 0xffffff6928237810 */ /* 0x002fe20007ffe0ff */
[----:B--2---:R-:W-:-:S03]  /*10930*/  IMAD.WIDE R152, R184, 0x4, R32 ;  /* 0x00000004b8987825 */ /* 0x004fc600078e0220 */
[----:B------:R-:W-:Y:S02]  /*10940*/  ISETP.GE.U32.AND P4, PT, R35, 0x7ffffeea, PT ;  /* 0x7ffffeea2300780c */ /* 0x000fe40003f86070 */
[----:B------:R-:W1:Y:S01]  /*10950*/  LDC R33, c[0x0][0x230] ;  /* 0x00008c00ff217b82 */ /* 0x000e620000000800 */
[----:B------:R-:W-:Y:S01]  /*10960*/  VIADD R32, R41, 0xffffff0c ;  /* 0xffffff0c29207836 */ /* 0x000fe20000000000 */
[----:B------:R2:W-:Y:S01]  /*10970*/  LDGSTS.E [R245+0x1c000], desc[UR60][R152.64], !P2 ;  /* 0x1c00000098f57fae */ /* 0x0005e2000d12187c */
[----:B----4-:R-:W-:-:S03]  /*10980*/  IMAD.WIDE R2, R184, 0x4, R30 ;  /* 0x00000004b8027825 */ /* 0x010fc600078e021e */
[----:B------:R-:W-:Y:S02]  /*10990*/  ISETP.GE.U32.AND P2, PT, R32, 0x7ffffe8d, PT ;  /* 0x7ffffe8d2000780c */ /* 0x000fe40003f46070 */
[----:B------:R-:W4:Y:S01]  /*109a0*/  LDC R31, c[0x0][0x230] ;  /* 0x00008c00ff1f7b82 */ /* 0x000f220000000800 */
[----:B------:R-:W-:Y:S01]  /*109b0*/  IMAD.WIDE R154, R184, 0x4, R28 ;  /* 0x00000004b89a7825 */ /* 0x000fe200078e021c */
[----:B------:R-:W-:Y:S01]  /*109c0*/  IADD3 R28, R36, -0x99, RZ ;  /* 0xffffff67241c7810 */ /* 0x000fe20007ffe0ff */
[----:B------:R3:W-:Y:S05]  /*109d0*/  LDGSTS.E [R245+0x1c004], desc[UR60][R2.64], !P0 ;  /* 0x1c00400002f57fae */ /* 0x0007ea000c12187c */
[----:B------:R-:W1:Y:S01]  /*109e0*/  LDC R35, c[0x0][0x230] ;  /* 0x00008c00ff237b82 */ /* 0x000e620000000800 */
[----:B------:R2:W-:Y:S01]  /*109f0*/  STL.64 [R1+0x550], R152 ;  /* 0x0005509801007387 */ /* 0x0005e20000100a00 */
[----:B------:R-:W-:-:S03]  /*10a00*/  VIADD R30, R42, 0xffffff68 ;  /* 0xffffff682a1e7836 */ /* 0x000fc60000000000 */
[----:B------:R-:W-:Y:S01]  /*10a10*/  LDGSTS.E [R245+0x1c008], desc[UR60][R154.64], !P5 ;  /* 0x1c0080009af57fae */ /* 0x000fe2000e92187c */
[----:B------:R-:W-:Y:S01]  /*10a20*/  ISETP.GE.U32.AND P5, PT, R28, 0x7ffffee8, PT ;  /* 0x7ffffee81c00780c */ /* 0x000fe20003fa6070 */
[----:B------:R-:W-:Y:S01]  /*10a30*/  VIADD R29, R37, 0xffffff66 ;  /* 0xffffff66251d7836 */ /* 0x000fe20000000000 */
[----:B------:R-:W1:Y:S01]  /*10a40*/  LDC R28, c[0x0][0x230] ;  /* 0x00008c00ff1c7b82 */ /* 0x000e620000000800 */
[----:B------:R3:W-:Y:S01]  /*10a50*/  STL.64 [R1+0x548], R2 ;  /* 0x0005480201007387 */ /* 0x0007e20000100a00 */
[----:B--2---:R-:W-:Y:S01]  /*10a60*/  IMAD.WIDE R152, R184, 0x4, R26 ;  /* 0x00000004b8987825 */ /* 0x004fe200078e021a */
[----:B------:R-:W-:Y:S02]  /*10a70*/  ISETP.GE.U32.AND P0, PT, R30, 0x7ffffee9, PT ;  /* 0x7ffffee91e00780c */ /* 0x000fe40003f06070 */
[----:B------:R-:W-:Y:S03]  /*10a80*/  STL.64 [R1+0x540], R154 ;  /* 0x0005409a01007387 */ /* 0x000fe60000100a00 */
[----:B------:R-:W2:Y:S01]  /*10a90*/  LDC R30, c[0x0][0x230] ;  /* 0x00008c00ff1e7b82 */ /* 0x000ea20000000800 */
[----:B---3--:R-:W-:Y:S01]  /*10aa0*/  VIADD R26, R38, 0xffffff4b ;  /* 0xffffff4b261a7836 */ /* 0x008fe20000000000 */
[----:B------:R3:W-:Y:S01]  /*10ab0*/  LDGSTS.E [R245+0x1c00c], desc[UR60][R152.64], !P2 ;  /* 0x1c00c00098f57fae */ /* 0x0007e2000d12187c */
[----:B------:R-:W-:Y:S01]  /*10ac0*/  IMAD.WIDE R2, R184, 0x4, R216 ;  /* 0x00000004b8027825 */ /* 0x000fe200078e02d8 */
[----:B------:R-:W-:-:S04]  /*10ad0*/  ISETP.GE.U32.AND P2, PT, R29, 0x7ffffee7, PT ;  /* 0x7ffffee71d00780c */ /* 0x000fc80003f46070 */
[----:B------:R-:W2:Y:S01]  /*10ae0*/  LDC R29, c[0x0][0x230] ;  /* 0x00008c00ff1d7b82 */ /* 0x000ea20000000800 */
[----:B------:R3:W-:Y:S01]  /*10af0*/  STL.64 [R1+0x538], R152 ;  /* 0x0005389801007387 */ /* 0x0007e20000100a00 */
[----:B------:R-:W-:-:S03]  /*10b00*/  VIADD R27, R34, 0xffffff4a ;  /* 0xffffff4a221b7836 */ /* 0x000fc60000000000 */
[----:B------:R4:W-:Y:S01]  /*10b10*/  LDGSTS.E [R9+0x10000], desc[UR60][R2.64], !P6 ;  /* 0x1000000002097fae */ /* 0x0009e2000f12187c */
[----:B------:R-:W-:Y:S02]  /*10b20*/  ISETP.GE.U32.AND P6, PT, R26, 0x7ffffecc, PT ;  /* 0x7ffffecc1a00780c */ /* 0x000fe40003fc6070 */
[----:B------:R-:W2:Y:S01]  /*10b30*/  LDC R32, c[0x0][0x230] ;  /* 0x00008c00ff207b82 */ /* 0x000ea20000000800 */
[----:B------:R1:W-:Y:S01]  /*10b40*/  STL.64 [R1+0x530], R2 ;  /* 0x0005300201007387 */ /* 0x0003e20000100a00 */
[----:B---3--:R-:W-:Y:S01]  /*10b50*/  IMAD.WIDE R152, R184, 0x4, R214 ;  /* 0x00000004b8987825 */ /* 0x008fe200078e02d6 */
[----:B----4-:R-:W-:-:S05]  /*10b60*/  IADD3 R26, R31, -0xb7, RZ ;  /* 0xffffff491f1a7810 */ /* 0x010fca0007ffe0ff */
[----:B------:R-:W3:Y:S01]  /*10b70*/  LDC R31, c[0x0][0x230] ;  /* 0x00008c00ff1f7b82 */ /* 0x000ee20000000800 */
[----:B------:R4:W-:Y:S01]  /*10b80*/  STL.64 [R1+0x528], R152 ;  /* 0x0005289801007387 */ /* 0x0009e20000100a00 */
[----:B-1----:R-:W-:-:S03]  /*10b90*/  IMAD.WIDE R2, R184, 0x4, R212 ;  /* 0x00000004b8027825 */ /* 0x002fc600078e02d4 */
[----:B------:R4:W-:Y:S01]  /*10ba0*/  LDGSTS.E [R9+0x10004], desc[UR60][R152.64], !P3 ;  /* 0x1000400098097fae */ /* 0x0009e2000d92187c */
[----:B------:R-:W-:Y:S02]  /*10bb0*/  ISETP.GE.U32.AND P3, PT, R27, 0x7ffffecb, PT ;  /* 0x7ffffecb1b00780c */ /* 0x000fe40003f66070 */
[----:B------:R-:W1:Y:S01]  /*10bc0*/  LDC R34, c[0x0][0x230] ;  /* 0x00008c00ff227b82 */ /* 0x000e620000000800 */
[----:B------:R-:W-:Y:S01]  /*10bd0*/  VIADD R27, R33, 0xffffff48 ;  /* 0xffffff48211b7836 */ /* 0x000fe20000000000 */
[----:B------:R4:W-:Y:S04]  /*10be0*/  STL.64 [R1+0x520], R2 ;  /* 0x0005200201007387 */ /* 0x0009e80000100a00 */
[----:B------:R4:W-:Y:S01]  /*10bf0*/  LDGSTS.E [R9+0x10008], desc[UR60][R2.64], !P4 ;  /* 0x1000800002097fae */ /* 0x0009e2000e12187c */
[----:B------:R-:W-:Y:S01]  /*10c00*/  ISETP.GE.U32.AND P4, PT, R26, 0x7ffffeca, PT ;  /* 0x7ffffeca1a00780c */ /* 0x000fe20003f86070 */
[C---:B----4-:R-:W-:Y:S01]  /*10c10*/  IMAD.WIDE R152, R184.reuse, 0x4, R210 ;  /* 0x00000004b8987825 */ /* 0x050fe200078e02d2 */
[----:B------:R-:W4:Y:S03]  /*10c20*/  LDC R33, c[0x0][0x230] ;  /* 0x00008c00ff217b82 */ /* 0x000f260000000800 */
[----:B------:R-:W-:Y:S01]  /*10c30*/  VIADD R26, R35, 0xffffff2b ;  /* 0xffffff2b231a7836 */ /* 0x000fe20000000000 */
[----:B------:R2:W-:Y:S01]  /*10c40*/  LDGSTS.E [R9+0x1000c], desc[UR60][R152.64], !P0 ;  /* 0x1000c00098097fae */ /* 0x0005e2000c12187c */
[----:B------:R-:W-:Y:S01]  /*10c50*/  IMAD.WIDE R2, R184, 0x4, R150 ;  /* 0x00000004b8027825 */ /* 0x000fe200078e0296 */
[----:B------:R-:W-:-:S03]  /*10c60*/  ISETP.GE.U32.AND P0, PT, R27, 0x7ffffec9, PT ;  /* 0x7ffffec91b00780c */ /* 0x000fc60003f06070 */
[----:B------:R-:W-:Y:S01]  /*10c70*/  IMAD.WIDE R154, R184, 0x4, R148 ;  /* 0x00000004b89a7825 */ /* 0x000fe200078e0294 */
[----:B------:R3:W-:Y:S01]  /*10c80*/  LDGSTS.E [R9+0x14000], desc[UR60][R2.64], !P6 ;  /* 0x1400000002097fae */ /* 0x0007e2000f12187c */
[----:B------:R-:W-:Y:S02]  /*10c90*/  ISETP.GE.U32.AND P6, PT, R26, 0x7ffffeac, PT ;  /* 0x7ffffeac1a00780c */ /* 0x000fe40003fc6070 */
[----:B------:R-:W-:Y:S01]  /*10ca0*/  VIADD R26, R28, 0xffffff2a ;  /* 0xffffff2a1c1a7836 */ /* 0x000fe20000000000 */
[----:B------:R3:W-:Y:S01]  /*10cb0*/  STL.64 [R1+0x518], R152 ;  /* 0x0005189801007387 */ /* 0x0007e20000100a00 */
[----:B--2---:R-:W-:Y:S01]  /*10cc0*/  IADD3 R27, R29, -0xd7, RZ ;  /* 0xffffff291d1b7810 */ /* 0x004fe20007ffe0ff */
[----:B------:R-:W2:Y:S02]  /*10cd0*/  LDC R28, c[0x0][0x230] ;  /* 0x00008c00ff1c7b82 */ /* 0x000ea40000000800 */
[----:B------:R3:W-:Y:S04]  /*10ce0*/  STL.64 [R1+0x510], R2 ;  /* 0x0005100201007387 */ /* 0x0007e80000100a00 */
[----:B------:R-:W-:Y:S01]  /*10cf0*/  LDGSTS.E [R9+0x14004], desc[UR60][R154.64], !P3 ;  /* 0x140040009a097fae */ /* 0x000fe2000d92187c */
[----:B------:R-:W-:Y:S01]  /*10d00*/  ISETP.GE.U32.AND P3, PT, R26, 0x7ffffeab, PT ;  /* 0x7ffffeab1a00780c */ /* 0x000fe20003f66070 */
[----:B------:R-:W-:Y:S01]  /*10d10*/  VIADD R26, R30, 0xffffff28 ;  /* 0xffffff281e1a7836 */ /* 0x000fe20000000000 */
[----:B------:R-:W2:Y:S01]  /*10d20*/  LDC R29, c[0x0][0x230] ;  /* 0x00008c00ff1d7b82 */ /* 0x000ea20000000800 */
[----:B---3--:R-:W-:-:S04]  /*10d30*/  IMAD.WIDE R152, R184, 0x4, R146 ;  /* 0x00000004b8987825 */ /* 0x008fc800078e0292 */
[----:B------:R-:W-:Y:S01]  /*10d40*/  IMAD.WIDE R2, R184, 0x4, R144 ;  /* 0x00000004b8027825 */ /* 0x000fe200078e0290 */
[----:B------:R3:W-:Y:S01]  /*10d50*/  LDGSTS.E [R9+0x14008], desc[UR60][R152.64], !P4 ;  /* 0x1400800098097fae */ /* 0x0007e2000e12187c */
[----:B------:R-:W-:Y:S01]  /*10d60*/  ISETP.GE.U32.AND P4, PT, R27, 0x7ffffeaa, PT ;  /* 0x7ffffeaa1b00780c */ /* 0x000fe20003f86070 */
[----:B------:R-:W2:Y:S02]  /*10d70*/  LDC R30, c[0x0][0x230] ;  /* 0x00008c00ff1e7b82 */ /* 0x000ea40000000800 */
[----:B------:R-:W-:Y:S04]  /*10d80*/  STL.64 [R1+0x508], R154 ;  /* 0x0005089a01007387 */ /* 0x000fe80000100a00 */
[----:B------:R1:W-:Y:S01]  /*10d90*/  LDGSTS.E [R9+0x1400c], desc[UR60][R2.64], !P0 ;  /* 0x1400c00002097fae */ /* 0x0003e2000c12187c */
[----:B------:R-:W-:-:S03]  /*10da0*/  ISETP.GE.U32.AND P0, PT, R26, 0x7ffffea9, PT ;  /* 0x7ffffea91a00780c */ /* 0x000fc60003f06070 */
[----:B------:R3:W-:Y:S01]  /*10db0*/  STL.64 [R1+0x500], R152 ;  /* 0x0005009801007387 */ /* 0x0007e20000100a00 */
[----:B------:R-:W-:Y:S02]  /*10dc0*/  VIADD R27, R32, 0xffffff65 ;  /* 0xffffff65201b7836 */ /* 0x000fe40000000000 */
[----:B------:R-:W-:Y:S01]  /*10dd0*/  VIADD R26, R31, 0xffffff0b ;  /* 0xffffff0b1f1a7836 */ /* 0x000fe20000000000 */
[----:B------:R1:W-:Y:S01]  /*10de0*/  STL.64 [R1+0x4f8], R2 ;  /* 0x0004f80201007387 */ /* 0x0003e20000100a00 */
[----:B------:R-:W2:Y:S01]  /*10df0*/  LDC R32, c[0x0][0x230] ;  /* 0x00008c00ff207b82 */ /* 0x000ea20000000800 */
[----:B---3--:R-:W-:-:S07]  /*10e00*/  IMAD.WIDE R152, R184, 0x4, R86 ;  /* 0x00000004b8987825 */ /* 0x008fce00078e0256 */
[----:B------:R-:W3:Y:S01]  /*10e10*/  LDC R31, c[0x0][0x230] ;  /* 0x00008c00ff1f7b82 */ /* 0x000ee20000000800 */
[----:B-1----:R-:W-:Y:S01]  /*10e20*/  IMAD.WIDE R2, R184, 0x4, R84 ;  /* 0x00000004b8027825 */ /* 0x002fe200078e0254 */
[----:B------:R1:W-:Y:S04]  /*10e30*/  STL.64 [R1+0x4f0], R152 ;  /* 0x0004f09801007387 */ /* 0x0003e80000100a00 */
[----:B------:R1:W-:Y:S01]  /*10e40*/  LDGSTS.E [R9+0x18000], desc[UR60][R152.64], !P6 ;  /* 0x1800000098097fae */ /* 0x0003e2000f12187c */
[----:B------:R-:W-:-:S03]  /*10e50*/  ISETP.GE.U32.AND P6, PT, R27, 0x7ffffee6, PT ;  /* 0x7ffffee61b00780c */ /* 0x000fc60003fc6070 */
[----:B------:R1:W-:Y:S01]  /*10e60*/  STL.64 [R1+0x4e8], R2 ;  /* 0x0004e80201007387 */ /* 0x0003e20000100a00 */
[----:B----4-:R-:W-:-:S03]  /*10e70*/  IADD3 R27, R33, -0xf6, RZ ;  /* 0xffffff0a211b7810 */ /* 0x010fc60007ffe0ff */
[----:B------:R4:W-:Y:S01]  /*10e80*/  LDGSTS.E [R9+0x18004], desc[UR60][R2.64], !P3 ;  /* 0x1800400002097fae */ /* 0x0009e2000d92187c */
[----:B------:R-:W-:Y:S01]  /*10e90*/  ISETP.GE.U32.AND P3, PT, R26, 0x7ffffe8c, PT ;  /* 0x7ffffe8c1a00780c */ /* 0x000fe20003f66070 */
[----:B------:R-:W-:Y:S02]  /*10ea0*/  VIADD R26, R34, 0xffffff09 ;  /* 0xffffff09221a7836 */ /* 0x000fe40000000000 */
[----:B-1----:R-:W-:-:S05]  /*10eb0*/  IMAD.WIDE R152, R184, 0x4, R82 ;  /* 0x00000004b8987825 */ /* 0x002fca00078e0252 */
[----:B------:R1:W-:Y:S01]  /*10ec0*/  LDGSTS.E [R9+0x18008], desc[UR60][R152.64], !P4 ;  /* 0x1800800098097fae */ /* 0x0003e2000e12187c */
[----:B----4-:R-:W-:Y:S01]  /*10ed0*/  IMAD.WIDE R2, R184, 0x4, R80 ;  /* 0x00000004b8027825 */ /* 0x010fe200078e0250 */
[----:B------:R-:W-:Y:S02]  /*10ee0*/  ISETP.GE.U32.AND P4, PT, R27, 0x7ffffe8b, PT ;  /* 0x7ffffe8b1b00780c */ /* 0x000fe40003f86070 */
[----:B------:R1:W-:Y:S01]  /*10ef0*/  STL.64 [R1+0x4e0], R152 ;  /* 0x0004e09801007387 */ /* 0x0003e20000100a00 */
[----:B------:R-:W4:Y:S03]  /*10f00*/  LDC R27, c[0x0][0x230] ;  /* 0x00008c00ff1b7b82 */ /* 0x000f260000000800 */
[----:B------:R3:W-:Y:S01]  /*10f10*/  LDGSTS.E [R9+0x1800c], desc[UR60][R2.64], !P0 ;  /* 0x1800c00002097fae */ /* 0x0007e2000c12187c */
[----:B------:R-:W-:Y:S01]  /*10f20*/  ISETP.GE.U32.AND P0, PT, R26, 0x7ffffe8a, PT ;  /* 0x7ffffe8a1a00780c */ /* 0x000fe20003f06070 */
[----:B------:R-:W-:-:S02]  /*10f30*/  IMAD.WIDE R22, R184, 0x4, R22 ;  /* 0x00000004b8167825 */ /* 0x000fc400078e0216 */
[----:B------:R3:W-:Y:S01]  /*10f40*/  STL.64 [R1+0x4d8], R2 ;  /* 0x0004d80201007387 */ /* 0x0007e20000100a00 */
[----:B------:R-:W4:Y:S01]  /*10f50*/  LDC R26, c[0x0][0x230] ;  /* 0x00008c00ff1a7b82 */ /* 0x000f220000000800 */
[----:B-1----:R-:W-:-:S04]  /*10f60*/  IMAD.WIDE R152, R184, 0x4, R24 ;  /* 0x00000004b8987825 */ /* 0x002fc800078e0218 */
[----:B--2---:R-:W-:Y:S01]  /*10f70*/  VIADD R24, R29, 0xffffff08 ;  /* 0xffffff081d187836 */ /* 0x004fe20000000000 */
[----:B------:R1:W-:Y:S01]  /*10f80*/  LDGSTS.E [R9+0x1c000], desc[UR60][R152.64], !P3 ;  /* 0x1c00000098097fae */ /* 0x0003e2000d92187c */
[----:B---3--:R-:W-:Y:S01]  /*10f90*/  IMAD.WIDE R2, R184, 0x4, R20 ;  /* 0x00000004b8027825 */ /* 0x008fe200078e0214 */
[----:B------:R-:W-:Y:S02]  /*10fa0*/  IADD3 R20, R30, -0x9d, RZ ;  /* 0xffffff631e147810 */ /* 0x000fe40007ffe0ff */
[----:B------:R2:W-:Y:S01]  /*10fb0*/  LDGSTS.E [R9+0x1c004], desc[UR60][R22.64], !P4 ;  /* 0x1c00400016097fae */ /* 0x0005e2000e12187c */
[----:B------:R-:W-:Y:S01]  /*10fc0*/  ISETP.GE.U32.AND P3, PT, R24, 0x7ffffe89, PT ;  /* 0x7ffffe891800780c */ /* 0x000fe20003f66070 */
[----:B------:R-:W3:Y:S02]  /*10fd0*/  LDC R21, c[0x0][0x230] ;  /* 0x00008c00ff157b82 */ /* 0x000ee40000000800 */
[----:B------:R2:W-:Y:S01]  /*10fe0*/  LDGSTS.E [R9+0x1c008], desc[UR60][R2.64], !P0 ;  /* 0x1c00800002097fae */ /* 0x0005e2000c12187c */
[----:B------:R-:W-:-:S05]  /*10ff0*/  ISETP.GE.U32.AND P0, PT, R20, 0x7ffffee4, PT ;  /* 0x7ffffee41400780c */ /* 0x000fca0003f06070 */
[----:B------:R-:W3:Y:S01]  /*11000*/  LDC R20, c[0x0][0x230] ;  /* 0x00008c00ff147b82 */ /* 0x000ee20000000800 */
[----:B------:R1:W-:Y:S04]  /*11010*/  STL.64 [R1+0x4d0], R152 ;  /* 0x0004d09801007387 */ /* 0x0003e80000100a00 */
[----:B------:R2:W-:Y:S01]  /*11020*/  STL.64 [R1+0x4c8], R22 ;  /* 0x0004c81601007387 */ /* 0x0005e20000100a00 */
[----:B------:R-:W-:Y:S02]  /*11030*/  VIADD R25, R28, 0xffffff64 ;  /* 0xffffff641c197836 */ /* 0x000fe40000000000 */
[C---:B------:R-:W-:Y:S01]  /*11040*/  IMAD.WIDE R154, R184.reuse, 0x4, R202 ;  /* 0x00000004b89a7825 */ /* 0x040fe200078e02ca */
[----:B------:R2:W-:Y:S01]  /*11050*/  STL.64 [R1+0x4c0], R2 ;  /* 0x0004c00201007387 */ /* 0x0005e20000100a00 */
[----:B------:R-:W3:Y:S02]  /*11060*/  LDC R24, c[0x0][0x230] ;  /* 0x00008c00ff187b82 */ /* 0x000ee40000000800 */
[----:B-1----:R-:W-:-:S06]  /*11070*/  IMAD.WIDE R152, R184, 0x4, R18 ;  /* 0x00000004b8987825 */ /* 0x002fcc00078e0212 */
[----:B--2---:R-:W1:Y:S01]  /*11080*/  LDC R22, c[0x0][0x230] ;  /* 0x00008c00ff167b82 */ /* 0x004e620000000800 */
[----:B------:R-:W-:Y:S02]  /*11090*/  VIADD R19, R32, 0xffffff62 ;  /* 0xffffff6220137836 */ /* 0x000fe40000000000 */
[----:B------:R-:W-:Y:S01]  /*110a0*/  IMAD.WIDE R2, R184, 0x4, R208 ;  /* 0x00000004b8027825 */ /* 0x000fe200078e02d0 */
[----:B------:R2:W-:Y:S01]  /*110b0*/  STL.64 [R1+0x4b8], R152 ;  /* 0x0004b89801007387 */ /* 0x0005e20000100a00 */
[----:B------:R-:W-:Y:S02]  /*110c0*/  ISETP.GE.U32.AND P4, PT, R25, 0x7ffffee5, PT ;  /* 0x7ffffee51900780c */ /* 0x000fe40003f86070 */
[----:B------:R-:W-:Y:S01]  /*110d0*/  VIADD R18, R31, 0xffffff47 ;  /* 0xffffff471f127836 */ /* 0x000fe20000000000 */
[----:B------:R2:W-:Y:S01]  /*110e0*/  LDGSTS.E [R9+0x1c00c], desc[UR60][R152.64], !P3 ;  /* 0x1c00c00098097fae */ /* 0x0005e2000d92187c */
[----:B------:R-:W-:Y:S01]  /*110f0*/  ISETP.GE.U32.AND P3, PT, R19, 0x7ffffee3, PT ;  /* 0x7ffffee31300780c */ /* 0x000fe20003f66070 */
[----:B----4-:R-:W-:Y:S01]  /*11100*/  VIADD R19, R26, 0xffffff46 ;  /* 0xffffff461a137836 */ /* 0x010fe20000000000 */
[----:B------:R-:W4:Y:S01]  /*11110*/  LDC R23, c[0x0][0x230] ;  /* 0x00008c00ff177b82 */ /* 0x000f220000000800 */
[----:B------:R2:W-:Y:S04]  /*11120*/  STL.64 [R1+0x4b0], R2 ;  /* 0x0004b00201007387 */ /* 0x0005e80000100a00 */
[----:B------:R3:W-:Y:S01]  /*11130*/  LDGSTS.E [R8+0x10000], desc[UR60][R2.64], !P5 ;  /* 0x1000000002087fae */ /* 0x0007e2000e92187c */
[----:B------:R-:W-:-:S02]  /*11140*/  ISETP.GE.U32.AND P5, PT, R18, 0x7ffffec8, PT ;  /* 0x7ffffec81200780c */ /* 0x000fc40003fa6070 */
[----:B------:R-:W4:Y:S01]  /*11150*/  LDC R25, c[0x0][0x230] ;  /* 0x00008c00ff197b82 */ /* 0x000f220000000800 */
[----:B--2---:R-:W-:Y:S01]  /*11160*/  IMAD.WIDE R152, R184, 0x4, R206 ;  /* 0x00000004b8987825 */ /* 0x004fe200078e02ce */
[----:B------:R-:W-:-:S04]  /*11170*/  IADD3 R18, R27, -0xbb, RZ ;  /* 0xffffff451b127810 */ /* 0x000fc80007ffe0ff */
[----:B------:R2:W-:Y:S02]  /*11180*/  LDGSTS.E [R8+0x10004], desc[UR60][R152.64], !P2 ;  /* 0x1000400098087fae */ /* 0x0005e4000d12187c */
[----:B------:R-:W4:Y:S01]  /*11190*/  LDC R26, c[0x0][0x230] ;  /* 0x00008c00ff1a7b82 */ /* 0x000f220000000800 */
[----:B---3--:R-:W-:Y:S01]  /*111a0*/  IMAD.WIDE R2, R184, 0x4, R204 ;  /* 0x00000004b8027825 */ /* 0x008fe200078e02cc */
[----:B------:R-:W-:-:S04]  /*111b0*/  ISETP.GE.U32.AND P2, PT, R19, 0x7ffffec7, PT ;  /* 0x7ffffec71300780c */ /* 0x000fc80003f46070 */
[----:B------:R3:W-:Y:S01]  /*111c0*/  LDGSTS.E [R8+0x10008], desc[UR60][R2.64], !P6 ;  /* 0x1000800002087fae */ /* 0x0007e2000f12187c */
[----:B------:R-:W-:Y:S01]  /*111d0*/  ISETP.GE.U32.AND P6, PT, R18, 0x7ffffec6, PT ;  /* 0x7ffffec61200780c */ /* 0x000fe20003fc6070 */
[----:B------:R-:W-:Y:S02]  /*111e0*/  VIADD R18, R20, 0xffffff44 ;  /* 0xffffff4414127836 */ /* 0x000fe40000000000 */
[----:B------:R2:W-:Y:S01]  /*111f0*/  STL.64 [R1+0x4a8], R152 ;  /* 0x0004a89801007387 */ /* 0x0005e20000100a00 */
[----:B------:R-:W-:Y:S01]  /*11200*/  VIADD R19, R21, 0xffffff27 ;  /* 0xffffff2715137836 */ /* 0x000fe20000000000 */
[----:B------:R-:W4:Y:S02]  /*11210*/  LDC R20, c[0x0][0x230] ;  /* 0x00008c00ff147b82 */ /* 0x000f240000000800 */
[----:B------:R3:W-:Y:S04]  /*11220*/  STL.64 [R1+0x4a0], R2 ;  /* 0x0004a00201007387 */ /* 0x0007e80000100a00 */
[----:B------:R-:W-:Y:S01]  /*11230*/  LDGSTS.E [R8+0x1000c], desc[UR60][R154.64], !P4 ;  /* 0x1000c0009a087fae */ /* 0x000fe2000e12187c */
[----:B------:R-:W-:Y:S01]  /*11240*/  ISETP.GE.U32.AND P4, PT, R18, 0x7ffffec5, PT ;  /* 0x7ffffec51200780c */ /* 0x000fe20003f86070 */
[----:B-1----:R-:W-:Y:S01]  /*11250*/  VIADD R18, R22, 0xffffff26 ;  /* 0xffffff2616127836 */ /* 0x002fe20000000000 */
[----:B------:R-:W1:Y:S01]  /*11260*/  LDC R21, c[0x0][0x230] ;  /* 0x00008c00ff157b82 */ /* 0x000e620000000800 */
[----:B--2---:R-:W-:-:S04]  /*11270*/  IMAD.WIDE R152, R184, 0x4, R140 ;  /* 0x00000004b8987825 */ /* 0x004fc800078e028c */
[----:B---3--:R-:W-:Y:S01]  /*11280*/  IMAD.WIDE R2, R184, 0x4, R142 ;  /* 0x00000004b8027825 */ /* 0x008fe200078e028e */
[----:B------:R-:W-:Y:S02]  /*11290*/  STL.64 [R1+0x498], R154 ;  /* 0x0004989a01007387 */ /* 0x000fe40000100a00 */
[----:B------:R-:W2:Y:S02]  /*112a0*/  LDC R22, c[0x0][0x230] ;  /* 0x00008c00ff167b82 */ /* 0x000ea40000000800 */
[----:B------:R-:W-:Y:S01]  /*112b0*/  LDGSTS.E [R8+0x14000], desc[UR60][R2.64], !P5 ;  /* 0x1400000002087fae */ /* 0x000fe2000e92187c */
[----:B------:R-:W-:-:S03]  /*112c0*/  ISETP.GE.U32.AND P5, PT, R19, 0x7ffffea8, PT ;  /* 0x7ffffea81300780c */ /* 0x000fc60003fa6070 */
[----:B------:R3:W-:Y:S01]  /*112d0*/  LDGSTS.E [R8+0x14004], desc[UR60][R152.64], !P2 ;  /* 0x1400400098087fae */ /* 0x0007e2000d12187c */
[----:B------:R-:W-:-:S03]  /*112e0*/  ISETP.GE.U32.AND P2, PT, R18, 0x7ffffea7, PT ;  /* 0x7ffffea71200780c */ /* 0x000fc60003f46070 */
[----:B------:R3:W-:Y:S04]  /*112f0*/  STL.64 [R1+0x488], R152 ;  /* 0x0004889801007387 */ /* 0x0007e80000100a00 */
[----:B------:R3:W-:Y:S02]  /*11300*/  STL.64 [R1+0xac8], R2 ;  /* 0x000ac80201007387 */ /* 0x0007e40000100a00 */
[----:B---3--:R-:W-:-:S04]  /*11310*/  IMAD.WIDE R152, R184, 0x4, R138 ;  /* 0x00000004b8987825 */ /* 0x008fc800078e028a */
[C---:B------:R-:W-:Y:S01]  /*11320*/  IMAD.WIDE R2, R184.reuse, 0x4, R136 ;  /* 0x00000004b8027825 */ /* 0x040fe200078e0288 */
[----:B------:R3:W-:Y:S04]  /*11330*/  STL.64 [R1+0x480], R152 ;  /* 0x0004809801007387 */ /* 0x0007e80000100a00 */
[----:B------:R3:W-:Y:S04]  /*11340*/  LDGSTS.E [R8+0x14008], desc[UR60][R152.64], !P6 ;  /* 0x1400800098087fae */ /* 0x0007e8000f12187c */
[----:B------:R4:W-:Y:S04]  /*11350*/  STL.64 [R1+0x478], R2 ;  /* 0x0004780201007387 */ /* 0x0009e80000100a00 */
[----:B------:R4:W-:Y:S01]  /*11360*/  LDGSTS.E [R8+0x1400c], desc[UR60][R2.64], !P4 ;  /* 0x1400c00002087fae */ /* 0x0009e2000e12187c */
[----:B---3--:R-:W-:-:S04]  /*11370*/  IMAD.WIDE R152, R184, 0x4, R78 ;  /* 0x00000004b8987825 */ /* 0x008fc800078e024e */
[----:B------:R-:W-:-:S04]  /*11380*/  IMAD.WIDE R154, R184, 0x4, R74 ;  /* 0x00000004b89a7825 */ /* 0x000fc800078e024a */
[C---:B----4-:R-:W-:Y:S01]  /*11390*/  IMAD.WIDE R2, R184.reuse, 0x4, R76 ;  /* 0x00000004b8027825 */ /* 0x050fe200078e024c */
[----:B------:R3:W-:Y:S04]  /*113a0*/  STL.64 [R1+0x470], R152 ;  /* 0x0004709801007387 */ /* 0x0007e80000100a00 */
[----:B------:R3:W-:Y:S04]  /*113b0*/  LDGSTS.E [R8+0x18000], desc[UR60][R152.64], !P5 ;  /* 0x1800000098087fae */ /* 0x0007e8000e92187c */
[----:B------:R4:W-:Y:S04]  /*113c0*/  STL.64 [R1+0x468], R2 ;  /* 0x0004680201007387 */ /* 0x0009e80000100a00 */
[----:B------:R4:W-:Y:S01]  /*113d0*/  LDGSTS.E [R8+0x18004], desc[UR60][R2.64], !P2 ;  /* 0x1800400002087fae */ /* 0x0009e2000d12187c */
[----:B---3--:R-:W-:-:S03]  /*113e0*/  IMAD.WIDE R152, R184, 0x4, R72 ;  /* 0x00000004b8987825 */ /* 0x008fc600078e0248 */
[----:B------:R-:W-:Y:S01]  /*113f0*/  STL.64 [R1+0x30], R154 ;  /* 0x0000309a01007387 */ /* 0x000fe20000100a00 */
[----:B----4-:R-:W-:-:S03]  /*11400*/  IMAD.WIDE R2, R184, 0x4, R16 ;  /* 0x00000004b8027825 */ /* 0x010fc600078e0210 */
[----:B------:R3:W-:Y:S01]  /*11410*/  STL.64 [R1+0x18], R152 ;  /* 0x0000189801007387 */ /* 0x0007e20000100a00 */
[----:B------:R-:W-:Y:S01]  /*11420*/  IADD3 R19, R24, -0xdb, RZ ;  /* 0xffffff2518137810 */ /* 0x000fe20007ffe0ff */
[----:B------:R-:W4:Y:S02]  /*11430*/  LDC R17, c[0x0][0x230] ;  /* 0x00008c00ff117b82 */ /* 0x000f240000000800 */
[----:B------:R-:W-:Y:S04]  /*11440*/  STL.64 [R1], R2 ;  /* 0x0000000201007387 */ /* 0x000fe80000100a00 */
[----:B------:R-:W3:Y:S01]  /*11450*/  LDL.LU.64 R238, [R1+0x150] ;  /* 0x0001500001ee7983 */ /* 0x000ee20000300a00 */
[----:B------:R-:W-:Y:S01]  /*11460*/  VIADD R18, R23, 0xffffff24 ;  /* 0xffffff2417127836 */ /* 0x000fe20000000000 */
[----:B------:R-:W-:Y:S01]  /*11470*/  ISETP.GE.U32.AND P6, PT, R19, 0x7ffffea6, PT ;  /* 0x7ffffea61300780c */ /* 0x000fe20003fc6070 */
[----:B------:R-:W4:Y:S01]  /*11480*/  LDC R24, c[0x0][0x230] ;  /* 0x00008c00ff187b82 */ /* 0x000f220000000800 */
[----:B------:R-:W3:Y:S04]  /*11490*/  LDL.LU.64 R250, [R1+0x138] ;  /* 0x0001380001fa7983 */ /* 0x000ee80000300a00 */
[----:B------:R-:W3:Y:S01]  /*114a0*/  LDL.LU.64 R190, [R1+0x120] ;  /* 0x0001200001be7983 */ /* 0x000ee20000300a00 */
[----:B------:R-:W-:Y:S01]  /*114b0*/  VIADD R19, R25, 0xffffff07 ;  /* 0xffffff0719137836 */ /* 0x000fe20000000000 */
[----:B------:R-:W-:Y:S01]  /*114c0*/  ISETP.GE.U32.AND P4, PT, R18, 0x7ffffea5, PT ;  /* 0x7ffffea51200780c */ /* 0x000fe20003f86070 */
[----:B------:R-:W4:Y:S01]  /*114d0*/  LDC R23, c[0x0][0x230] ;  /* 0x00008c00ff177b82 */ /* 0x000f220000000800 */
[----:B--2---:R-:W-:Y:S01]  /*114e0*/  VIADD R16, R22, 0xffffff04 ;  /* 0xffffff0416107836 */ /* 0x004fe20000000000 */
[----:B------:R-:W2:Y:S01]  /*114f0*/  S2R R252, SR_TID.X ;  /* 0x0000000000fc7919 */ /* 0x000ea20000002100 */
[----:B------:R-:W-:Y:S01]  /*11500*/  ISETP.GE.U32.AND P5, PT, R19, 0x7ffffe88, PT ;  /* 0x7ffffe881300780c */ /* 0x000fe20003fa6070 */
[----:B------:R-:W-:Y:S01]  /*11510*/  VIADD R18, R26, 0xffffff06 ;  /* 0xffffff061a127836 */ /* 0x000fe20000000000 */
[----:B------:R-:W-:Y:S03]  /*11520*/  LDGSTS.E [R8+0x18008], desc[UR60][R154.64], !P6 ;  /* 0x180080009a087fae */ /* 0x000fe6000f12187c */
[----:B------:R-:W2:Y:S01]  /*11530*/  LDC R25, c[0x0][0x230] ;  /* 0x00008c00ff197b82 */ /* 0x000ea20000000800 */
[----:B------:R-:W-:Y:S01]  /*11540*/  ISETP.GE.U32.AND P2, PT, R18, 0x7ffffe87, PT ;  /* 0x7ffffe871200780c */ /* 0x000fe20003f46070 */
[----:B------:R-:W-:-:S04]  /*11550*/  IMAD.WIDE R230, R184, 0x4, R12 ;  /* 0x00000004b8e67825 */ /* 0x000fc800078e020c */
[----:B------:R-:W-:Y:S01]  /*11560*/  IMAD.WIDE R236, R184, 0x4, R14 ;  /* 0x00000004b8ec7825 */ /* 0x000fe200078e020e */
[----:B------:R-:W-:Y:S01]  /*11570*/  LDGSTS.E [R8+0x1800c], desc[UR60][R152.64], !P4 ;  /* 0x1800c00098087fae */ /* 0x000fe2000e12187c */
[----:B------:R-:W2:Y:S03]  /*11580*/  LDC R26, c[0x0][0x230] ;  /* 0x00008c00ff1a7b82 */ /* 0x000ea60000000800 */
[----:B------:R-:W-:Y:S01]  /*11590*/  LDGSTS.E [R8+0x1c000], desc[UR60][R2.64], !P5 ;  /* 0x1c00000002087fae */ /* 0x000fe2000e92187c */
[----:B------:R-:W-:Y:S01]  /*115a0*/  ISETP.GE.U32.AND P5, PT, R16, 0x7ffffe85, PT ;  /* 0x7ffffe851000780c */ /* 0x000fe20003fa6070 */
[----:B-1----:R-:W-:Y:S01]  /*115b0*/  VIADD R18, R21, 0xffffff05 ;  /* 0xffffff0515127836 */ /* 0x002fe20000000000 */
[----:B------:R-:W-:Y:S01]  /*115c0*/  IADD3 R19, R20, -0x9f, RZ ;  /* 0xffffff6114137810 */ /* 0x000fe20007ffe0ff */
[----:B------:R-:W-:Y:S01]  /*115d0*/  IMAD.WIDE R224, R184, 0x4, R10 ;  /* 0x00000004b8e07825 */ /* 0x000fe200078e020a */
[----:B------:R-:W1:Y:S01]  /*115e0*/  LDC R16, c[0x0][0x230] ;  /* 0x00008c00ff107b82 */ /* 0x000e620000000800 */
[----:B----4-:R-:W-:Y:S01]  /*115f0*/  IADD3 R12, R23, -0xbd, RZ ;  /* 0xffffff43170c7810 */ /* 0x010fe20007ffe0ff */
[----:B------:R-:W-:Y:S01]  /*11600*/  LDGSTS.E [R8+0x1c004], desc[UR60][R236.64], !P2 ;  /* 0x1c004000ec087fae */ /* 0x000fe2000d12187c */
[----:B------:R-:W-:-:S02]  /*11610*/  ISETP.GE.U32.AND P6, PT, R18, 0x7ffffe86, PT ;  /* 0x7ffffe861200780c */ /* 0x000fc40003fc6070 */
[----:B------:R-:W-:Y:S01]  /*11620*/  ISETP.GE.U32.AND P4, PT, R19, 0x7ffffee2, PT ;  /* 0x7ffffee21300780c */ /* 0x000fe20003f86070 */
[----:B------:R-:W-:Y:S01]  /*11630*/  IMAD.WIDE R220, R184, 0x4, R200 ;  /* 0x00000004b8dc7825 */ /* 0x000fe200078e02c8 */
[----:B------:R-:W-:Y:S01]  /*11640*/  IADD3 R17, R17, -0xdd, RZ ;  /* 0xffffff2311117810 */ /* 0x000fe20007ffe0ff */
[----:B------:R-:W4:Y:S01]  /*11650*/  LDC R18, c[0x0][0x230] ;  /* 0x00008c00ff127b82 */ /* 0x000f220000000800 */
[----:B------:R-:W3:Y:S01]  /*11660*/  LDL.LU.64 R246, [R1+0x178] ;  /* 0x0001780001f67983 */ /* 0x000ee20000300a00 */
[----:B------:R-:W-:-:S06]  /*11670*/  VIADD R14, R24, 0xffffff60 ;  /* 0xffffff60180e7836 */ /* 0x000fcc0000000000 */
[----:B------:R-:W4:Y:S01]  /*11680*/  LDC R20, c[0x0][0x230] ;  /* 0x00008c00ff147b82 */ /* 0x000f220000000800 */
[----:B--2---:R-:W-:Y:S01]  /*11690*/  VIADD R11, R25, 0xffffff42 ;  /* 0xffffff42190b7836 */ /* 0x004fe20000000000 */
[----:B------:R-:W-:Y:S06]  /*116a0*/  LDGSTS.E [R8+0x1c008], desc[UR60][R230.64], !P6 ;  /* 0x1c008000e6087fae */ /* 0x000fec000f12187c */
[----:B------:R-:W2:Y:S01]  /*116b0*/  LDC R19, c[0x0][0x230] ;  /* 0x00008c00ff137b82 */ /* 0x000ea20000000800 */
[----:B------:R-:W-:Y:S01]  /*116c0*/  VIADD R10, R26, 0xffffff41 ;  /* 0xffffff411a0a7836 */ /* 0x000fe20000000000 */
[----:B------:R-:W-:Y:S06]  /*116d0*/  LDGSTS.E [R8+0x1c00c], desc[UR60][R224.64], !P5 ;  /* 0x1c00c000e0087fae */ /* 0x000fec000e92187c */
[----:B------:R-:W2:Y:S01]  /*116e0*/  LDC R23, c[0x0][0x230] ;  /* 0x00008c00ff177b82 */ /* 0x000ea20000000800 */
[----:B------:R-:W-:Y:S01]  /*116f0*/  ISETP.GE.U32.AND P2, PT, R14, 0x7ffffee1, PT ;  /* 0x7ffffee10e00780c */ /* 0x000fe20003f46070 */
[----:B------:R-:W-:Y:S01]  /*11700*/  LDGSTS.E [R7+0x10000], desc[UR60][R220.64], !P0 ;  /* 0x10000000dc077fae */ /* 0x000fe2000c12187c */
[----:B------:R-:W-:-:S05]  /*11710*/  ISETP.GE.U32.AND P6, PT, R12, 0x7ffffec4, PT ;  /* 0x7ffffec40c00780c */ /* 0x000fca0003fc6070 */
[----:B------:R-:W2:Y:S01]  /*11720*/  LDC R21, c[0x0][0x230] ;  /* 0x00008c00ff157b82 */ /* 0x000ea20000000800 */
[----:B------:R-:W-:Y:S01]  /*11730*/  ISETP.GE.U32.AND P5, PT, R11, 0x7ffffec3, PT ;  /* 0x7ffffec30b00780c */ /* 0x000fe20003fa6070 */
[----:B-1----:R-:W-:Y:S01]  /*11740*/  VIADD R16, R16, 0xffffff40 ;  /* 0xffffff4010107836 */ /* 0x002fe20000000000 */
[----:B------:R-:W-:Y:S01]  /*11750*/  ISETP.GE.U32.AND P0, PT, R10, 0x7ffffec2, PT ;  /* 0x7ffffec20a00780c */ /* 0x000fe20003f06070 */
[----:B------:R-:W-:-:S04]  /*11760*/  IMAD.WIDE R10, R184, 0x4, R198 ;  /* 0x00000004b80a7825 */ /* 0x000fc800078e02c6 */
[C---:B------:R-:W-:Y:S01]  /*11770*/  IMAD.WIDE R134, R184.reuse, 0x4, R134 ;  /* 0x00000004b8867825 */ /* 0x040fe200078e0286 */
[----:B------:R-:W-:Y:S03]  /*11780*/  LDGSTS.E [R7+0x10004], desc[UR60][R10.64], !P3 ;  /* 0x100040000a077fae */ /* 0x000fe6000d92187c */
[----:B------:R-:W-:Y:S01]  /*11790*/  IMAD.WIDE R132, R184, 0x4, R132 ;  /* 0x00000004b8847825 */ /* 0x000fe200078e0284 */
[----:B------:R-:W-:Y:S01]  /*117a0*/  LOP3.LUT R252, R252, 0x7f, RZ, 0xc0, !PT ;  /* 0x0000007ffcfc7812 */ /* 0x000fe200078ec0ff */
[----:B------:R-:W3:Y:S02]  /*117b0*/  LDL.LU.64 R176, [R1+0x170] ;  /* 0x0001700001b07983 */ /* 0x000ee40000300a00 */
[----:B------:R-:W-:-:S04]  /*117c0*/  IMAD.WIDE R130, R184, 0x4, R130 ;  /* 0x00000004b8827825 */ /* 0x000fc800078e0282 */
[----:B------:R-:W-:-:S04]  /*117d0*/  IMAD.WIDE R128, R184, 0x4, R128 ;  /* 0x00000004b8807825 */ /* 0x000fc800078e0280 */
[C---:B------:R-:W-:Y:S01]  /*117e0*/  IMAD.WIDE R70, R184.reuse, 0x4, R70 ;  /* 0x00000004b8467825 */ /* 0x040fe200078e0246 */
[----:B------:R-:W-:Y:S01]  /*117f0*/  SHF.L.U32 R186, R185, 0x7, RZ ;  /* 0x00000007b9ba7819 */ /* 0x000fe200000006ff */
[----:B------:R-:W3:Y:S01]  /*11800*/  LDL.LU.64 R178, [R1+0x168] ;  /* 0x0001680001b27983 */ /* 0x000ee20000300a00 */
[----:B------:R-:W1:Y:S01]  /*11810*/  LDC R22, c[0x0][0x230] ;  /* 0x00008c00ff167b82 */ /* 0x000e620000000800 */
[----:B------:R-:W-:Y:S01]  /*11820*/  IMAD.WIDE R12, R184, 0x4, R196 ;  /* 0x00000004b80c7825 */ /* 0x000fe200078e02c4 */
[----:B------:R-:W-:Y:S01]  /*11830*/  ISETP.GE.U32.AND P3, PT, R16, 0x7ffffec1, PT ;  /* 0x7ffffec11000780c */ /* 0x000fe20003f66070 */
[----:B------:R-:W3:Y:S02]  /*11840*/  LDL.LU.64 R180, [R1+0x160] ;  /* 0x0001600001b47983 */ /* 0x000ee40000300a00 */
[----:B------:R-:W-:Y:S02]  /*11850*/  IMAD.WIDE R14, R184, 0x4, R194 ;  /* 0x00000004b80e7825 */ /* 0x000fe400078e02c2 */
[----:B------:R-:W-:Y:S01]  /*11860*/  LDGSTS.E [R7+0x10008], desc[UR60][R12.64], !P4 ;  /* 0x100080000c077fae */ /* 0x000fe2000e12187c */
[----:B------:R-:W-:Y:S01]  /*11870*/  ISETP.GE.U32.AND P4, PT, R17, 0x7ffffea4, PT ;  /* 0x7ffffea41100780c */ /* 0x000fe20003f86070 */
[----:B----4-:R-:W-:Y:S01]  /*11880*/  VIADD R16, R18, 0xffffff22 ;  /* 0xffffff2212107836 */ /* 0x010fe20000000000 */
[----:B------:R-:W4:Y:S01]  /*11890*/  LDC R24, c[0x0][0x230] ;  /* 0x00008c00ff187b82 */ /* 0x000f220000000800 */
[----:B--2---:R-:W-:Y:S01]  /*118a0*/  VIADD R17, R19, 0xffffff20 ;  /* 0xffffff2013117836 */ /* 0x004fe20000000000 */
[----:B------:R-:W-:Y:S02]  /*118b0*/  LDGSTS.E [R7+0x1000c], desc[UR60][R14.64], !P2 ;  /* 0x1000c0000e077fae */ /* 0x000fe4000d12187c */
[----:B------:R-:W-:Y:S01]  /*118c0*/  ISETP.GE.U32.AND P2, PT, R16, 0x7ffffea3, PT ;  /* 0x7ffffea31000780c */ /* 0x000fe20003f46070 */
[----:B------:R-:W-:Y:S01]  /*118d0*/  VIADD R16, R20, 0xffffff21 ;  /* 0xffffff2114107836 */ /* 0x000fe20000000000 */
[----:B------:R-:W-:Y:S04]  /*118e0*/  LDGSTS.E [R7+0x14000], desc[UR60][R134.64], !P6 ;  /* 0x1400000086077fae */ /* 0x000fe8000f12187c */
[----:B------:R-:W-:Y:S01]  /*118f0*/  LDGSTS.E [R7+0x14004], desc[UR60][R132.64], !P5 ;  /* 0x1400400084077fae */ /* 0x000fe2000e92187c */
[----:B------:R-:W-:Y:S01]  /*11900*/  ISETP.GE.U32.AND P5, PT, R17, 0x7ffffea1, PT ;  /* 0x7ffffea11100780c */ /* 0x000fe20003fa6070 */
[----:B------:R-:W-:Y:S01]  /*11910*/  VIADD R17, R23, 0xffffff00 ;  /* 0xffffff0017117836 */ /* 0x000fe20000000000 */
[----:B------:R-:W-:Y:S01]  /*11920*/  ISETP.GE.U32.AND P6, PT, R16, 0x7ffffea2, PT ;  /* 0x7ffffea21000780c */ /* 0x000fe20003fc6070 */
[----:B------:R-:W-:Y:S01]  /*11930*/  LDGSTS.E [R7+0x14008], desc[UR60][R130.64], !P0 ;  /* 0x1400800082077fae */ /* 0x000fe2000c12187c */
[----:B------:R-:W-:-:S03]  /*11940*/  IADD3 R16, R21, -0xfd, RZ ;  /* 0xffffff0315107810 */ /* 0x000fc60007ffe0ff */
[----:B------:R-:W-:Y:S01]  /*11950*/  LDGSTS.E [R7+0x1400c], desc[UR60][R128.64], !P3 ;  /* 0x1400c00080077fae */ /* 0x000fe2000d92187c */
[----:B------:R-:W-:-:S03]  /*11960*/  ISETP.GE.AND P3, PT, R252, R17, PT ;  /* 0x00000011fc00720c */ /* 0x000fc60003f66270 */
[----:B------:R-:W2:Y:S01]  /*11970*/  LDL.LU.64 R192, [R1+0x158] ;  /* 0x0001580001c07983 */ /* 0x000ea20000300a00 */
[----:B------:R-:W-:-:S03]  /*11980*/  ISETP.GE.U32.AND P0, PT, R16, 0x7ffffe84, PT ;  /* 0x7ffffe841000780c */ /* 0x000fc60003f06070 */
[----:B------:R-:W-:Y:S01]  /*11990*/  STL.64 [R1+0xa98], R236 ;  /* 0x000a98ec01007387 */ /* 0x000fe20000100a00 */
[----:B------:R-:W-:-:S03]  /*119a0*/  SEL R16, RZ, 0x4, P3 ;  /* 0x00000004ff107807 */ /* 0x000fc60001800000 */
[----:B------:R-:W-:Y:S01]  /*119b0*/  STL.64 [R1+0xaa0], R230 ;  /* 0x000aa0e601007387 */ /* 0x000fe20000100a00 */
[----:B------:R-:W-:-:S03]  /*119c0*/  IMAD.WIDE R68, R184, 0x4, R68 ;  /* 0x00000004b8447825 */ /* 0x000fc600078e0244 */
[----:B------:R-:W-:Y:S01]  /*119d0*/  STL.64 [R1+0xae0], R8 ;  /* 0x000ae00801007387 */ /* 0x000fe20000100a00 */
[----:B------:R-:W-:-:S03]  /*119e0*/  IMAD.WIDE R66, R184, 0x4, R66 ;  /* 0x00000004b8427825 */ /* 0x000fc600078e0242 */
[----:B------:R-:W-:Y:S01]  /*119f0*/  LDGSTS.E [R7+0x18000], desc[UR60][R70.64], !P4 ;  /* 0x1800000046077fae */ /* 0x000fe2000e12187c */
[----:B------:R-:W-:-:S03]  /*11a00*/  ISETP.GT.AND P4, PT, R0, 0x17f, PT ;  /* 0x0000017f0000780c */ /* 0x000fc60003f84270 */
[----:B------:R2:W-:Y:S01]  /*11a10*/  STL.64 [R1+0xa90], R224 ;  /* 0x000a90e001007387 */ /* 0x0005e20000100a00 */
[----:B------:R-:W-:-:S03]  /*11a20*/  SEL R16, R16, RZ, P4 ;  /* 0x000000ff10107207 */ /* 0x000fc60002000000 */
[----:B------:R2:W-:Y:S04]  /*11a30*/  STL.64 [R1+0xaa8], R220 ;  /* 0x000aa8dc01007387 */ /* 0x0005e80000100a00 */
[----:B------:R2:W-:Y:S04]  /*11a40*/  STL.64 [R1+0xab0], R10 ;  /* 0x000ab00a01007387 */ /* 0x0005e80000100a00 */
[----:B------:R-:W-:Y:S04]  /*11a50*/  STL.64 [R1+0xab8], R12 ;  /* 0x000ab80c01007387 */ /* 0x000fe80000100a00 */
[----:B------:R-:W-:Y:S01]  /*11a60*/  STL.64 [R1+0xac0], R14 ;  /* 0x000ac00e01007387 */ /* 0x000fe20000100a00 */
[----:B------:R-:W-:-:S03]  /*11a70*/  ISETP.NE.U32.AND P4, PT, R16, RZ, PT ;  /* 0x000000ff1000720c */ /* 0x000fc60003f85070 */
[----:B------:R-:W2:Y:S04]  /*11a80*/  LDL.LU.64 R188, [R1+0x108] ;  /* 0x0001080001bc7983 */ /* 0x000ea80000300a00 */
[----:B------:R-:W2:Y:S04]  /*11a90*/  LDL.LU.64 R182, [R1+0xf8] ;  /* 0x0000f80001b67983 */ /* 0x000ea80000300a00 */
[----:B------:R-:W-:Y:S04]  /*11aa0*/  LDGSTS.E [R7+0x18004], desc[UR60][R68.64], !P2 ;  /* 0x1800400044077fae */ /* 0x000fe8000d12187c */
[----:B------:R-:W-:Y:S01]  /*11ab0*/  LDGSTS.E [R7+0x18008], desc[UR60][R66.64], !P6 ;  /* 0x1800800042077fae */ /* 0x000fe2000f12187c */
[----:B------:R-:W-:Y:S01]  /*11ac0*/  ISETP.GE.U32.AND P6, PT, R17, 0x7ffffe81, PT ;  /* 0x7ffffe811100780c */ /* 0x000fe20003fc6070 */
[----:B---3--:R-:W-:-:S02]  /*11ad0*/  IMAD.WIDE R16, R186, 0x4, R238 ;  /* 0x00000004ba107825 */ /* 0x008fc400078e02ee */
[----:B------:R-:W3:Y:S02]  /*11ae0*/  LDL.LU.64 R238, [R1+0xe8] ;  /* 0x0000e80001ee7983 */ /* 0x000ee40000300a00 */
[----:B------:R-:W-:Y:S02]  /*11af0*/  IMAD.WIDE R20, R186, 0x4, R190 ;  /* 0x00000004ba147825 */ /* 0x000fe400078e02be */
[----:B------:R-:W3:Y:S02]  /*11b00*/  LDL.LU.64 R190, [R1+0xd8] ;  /* 0x0000d80001be7983 */ /* 0x000ee40000300a00 */
[----:B-1----:R-:W-:Y:S02]  /*11b10*/  VIADD R19, R22, 0xffffff02 ;  /* 0xffffff0216137836 */ /* 0x002fe40000000000 */
[----:B----4-:R-:W-:-:S03]  /*11b20*/  VIADD R18, R24, 0xffffff01 ;  /* 0xffffff0118127836 */ /* 0x010fc60000000000 */
[----:B------:R-:W-:Y:S02]  /*11b30*/  ISETP.GE.U32.AND P3, PT, R19, 0x7ffffe83, PT ;  /* 0x7ffffe831300780c */ /* 0x000fe40003f66070 */
[----:B------:R-:W-:Y:S01]  /*11b40*/  ISETP.GE.U32.AND P2, PT, R18, 0x7ffffe82, PT ;  /* 0x7ffffe821200780c */ /* 0x000fe20003f46070 */
[C---:B------:R-:W-:Y:S02]  /*11b50*/  VIADD R33, R244.reuse, 0x100000 ;  /* 0x00100000f4217836 */ /* 0x040fe40000000000 */
[----:B------:R-:W-:Y:S02]  /*11b60*/  VIADD R32, R244, 0x100000 ;  /* 0x00100000f4207836 */ /* 0x000fe40000000000 */
[----:B------:R-:W-:-:S04]  /*11b70*/  IMAD.WIDE R18, R186, 0x4, R250 ;  /* 0x00000004ba127825 */ /* 0x000fc800078e02fa */
[----:B------:R-:W-:Y:S02]  /*11b80*/  VIADD R34, R244, 0x100000 ;  /* 0x00100000f4227836 */ /* 0x000fe40000000000 */
[----:B------:R-:W-:-:S05]  /*11b90*/  IMAD.WIDE R22, R184, 0x4, R246 ;  /* 0x00000004b8167825 */ /* 0x000fca00078e02f6 */
[----:B------:R-:W-:Y:S01]  /*11ba0*/  LDGSTS.E [R7+0x1800c], desc[UR60][R22.64], !P5 ;  /* 0x1800c00016077fae */ /* 0x000fe2000e92187c */
[----:B------:R-:W-:-:S03]  /*11bb0*/  IMAD.WIDE R24, R184, 0x4, R176 ;  /* 0x00000004b8187825 */ /* 0x000fc600078e02b0 */
[----:B------:R-:W4:Y:S04]  /*11bc0*/  LDL.LU.64 R176, [R1+0xc8] ;  /* 0x0000c80001b07983 */ /* 0x000f280000300a00 */
[----:B------:R-:W-:Y:S01]  /*11bd0*/  LDGSTS.E [R7+0x1c000], desc[UR60][R24.64], !P0 ;  /* 0x1c00000018077fae */ /* 0x000fe2000c12187c */
[----:B------:R-:W-:-:S03]  /*11be0*/  IMAD.WIDE R26, R184, 0x4, R178 ;  /* 0x00000004b81a7825 */ /* 0x000fc600078e02b2 */
[----:B------:R-:W4:Y:S01]  /*11bf0*/  LDL.LU.64 R178, [R1+0xb8] ;  /* 0x0000b80001b27983 */ /* 0x000f220000300a00 */
[----:B------:R-:W-:-:S03]  /*11c00*/  IMAD.WIDE R28, R184, 0x4, R180 ;  /* 0x00000004b81c7825 */ /* 0x000fc600078e02b4 */
[----:B------:R-:W-:Y:S04]  /*11c10*/  LDGSTS.E [R7+0x1c004], desc[UR60][R26.64], !P3 ;  /* 0x1c0040001a077fae */ /* 0x000fe8000d92187c */
[----:B------:R-:W-:Y:S01]  /*11c20*/  LDGSTS.E [R7+0x1c008], desc[UR60][R28.64], !P2 ;  /* 0x1c0080001c077fae */ /* 0x000fe2000d12187c */
[----:B--2---:R-:W-:-:S03]  /*11c30*/  IMAD.WIDE R30, R184, 0x4, R192 ;  /* 0x00000004b81e7825 */ /* 0x004fc600078e02c0 */
[----:B------:R-:W2:Y:S04]  /*11c40*/  LDL.LU.64 R192, [R1+0xa8] ;  /* 0x0000a80001c07983 */ /* 0x000ea80000300a00 */
[----:B------:R-:W-:Y:S04]  /*11c50*/  LDGSTS.E [R7+0x1c00c], desc[UR60][R30.64], !P6 ;  /* 0x1c00c0001e077fae */ /* 0x000fe8000f12187c */
[----:B------:R-:W0:Y:S04]  /*11c60*/  LDGDEPBAR ;  /* 0x00000000000079af */ /* 0x000e280000000000 */
[----:B------:R-:W2:Y:S04]  /*11c70*/  LDL.LU.64 R180, [R1+0x98] ;  /* 0x0000980001b47983 */ /* 0x000ea80000300a00 */
[----:B------:R-:W-:Y:S04]  /*11c80*/  LDGSTS.E [R33+-0x80000], desc[UR60][R16.64], P1 ;  /* 0x8000000010217fae */ /* 0x000fe8000892187c */
[----:B------:R-:W-:Y:S04]  /*11c90*/  STL.64 [R1+0xad0], R22 ;  /* 0x000ad01601007387 */ /* 0x000fe80000100a00 */
[----:B------:R1:W-:Y:S04]  /*11ca0*/  LDGSTS.E [R32+-0x7fc00], desc[UR60][R18.64], P1 ;  /* 0x8040000012207fae */ /* 0x0003e8000892187c */
[----:B------:R2:W-:Y:S04]  /*11cb0*/  STL.64 [R1+0xad8], R16 ;  /* 0x000ad81001007387 */ /* 0x0005e80000100a00 */
[----:B------:R1:W-:Y:S02]  /*11cc0*/  LDGSTS.E [R34+-0x7f800], desc[UR60][R20.64], P1 ;  /* 0x8080000014227fae */ /* 0x0003e4000892187c */
[----:B-1----:R-:W-:-:S02]  /*11cd0*/  IMAD.WIDE R32, R186, 0x4, R188 ;  /* 0x00000004ba207825 */ /* 0x002fc400078e02bc */
[----:B------:R-:W2:Y:S02]  /*11ce0*/  LDL.LU.64 R188, [R1+0x88] ;  /* 0x0000880001bc7983 */ /* 0x000ea40000300a00 */
[C---:B------:R-:W-:Y:S02]  /*11cf0*/  IMAD.WIDE R34, R186.reuse, 0x4, R182 ;  /* 0x00000004ba227825 */ /* 0x040fe400078e02b6 */
[----:B------:R-:W2:Y:S02]  /*11d00*/  LDL.LU.64 R182, [R1+0x78] ;  /* 0x0000780001b67983 */ /* 0x000ea40000300a00 */
[C---:B---3--:R-:W-:Y:S02]  /*11d10*/  IMAD.WIDE R36, R186.reuse, 0x4, R238 ;  /* 0x00000004ba247825 */ /* 0x048fe400078e02ee */
[----:B------:R-:W3:Y:S02]  /*11d20*/  LDL.LU.64 R238, [R1+0x68] ;  /* 0x0000680001ee7983 */ /* 0x000ee40000300a00 */
[----:B------:R-:W-:-:S02]  /*11d30*/  IMAD.WIDE R38, R186, 0x4, R190 ;  /* 0x00000004ba267825 */ /* 0x000fc400078e02be */
[----:B------:R-:W3:Y:S01]  /*11d40*/  LDL.LU.64 R190, [R1+0x58] ;  /* 0x0000580001be7983 */ /* 0x000ee20000300a00 */
[C---:B------:R-:W-:Y:S01]  /*11d50*/  IADD3 R43, R244.reuse, 0x100000, RZ ;  /* 0x00100000f42b7810 */ /* 0x040fe20007ffe0ff */
[C---:B------:R-:W-:Y:S02]  /*11d60*/  VIADD R42, R244.reuse, 0x100000 ;  /* 0x00100000f42a7836 */ /* 0x040fe40000000000 */
[C---:B------:R-:W-:Y:S02]  /*11d70*/  VIADD R41, R244.reuse, 0x100000 ;  /* 0x00100000f4297836 */ /* 0x040fe40000000000 */
[----:B------:R-:W-:Y:S01]  /*11d80*/  VIADD R40, R244, 0x100000 ;  /* 0x00100000f4287836 */ /* 0x000fe20000000000 */
[----:B------:R-:W-:Y:S04]  /*11d90*/  LDGSTS.E [R43+-0x7f400], desc[UR60][R32.64], P1 ;  /* 0x80c00000202b7fae */ /* 0x000fe8000892187c */
[----:B------:R-:W-:Y:S04]  /*11da0*/  LDGSTS.E [R42+-0x7f000], desc[UR60][R34.64], P1 ;  /* 0x81000000222a7fae */ /* 0x000fe8000892187c */
[----:B------:R-:W-:Y:S04]  /*11db0*/  LDGSTS.E [R41+-0x7ec00], desc[UR60][R36.64], P1 ;  /* 0x8140000024297fae */ /* 0x000fe8000892187c */
[----:B------:R4:W-:Y:S02]  /*11dc0*/  LDGSTS.E [R40+-0x7e800], desc[UR60][R38.64], P1 ;  /* 0x8180000026287fae */ /* 0x0009e4000892187c */
[----:B----4-:R-:W-:-:S02]  /*11dd0*/  IMAD.WIDE R40, R186, 0x4, R176 ;  /* 0x00000004ba287825 */ /* 0x010fc400078e02b0 */
[----:B------:R-:W4:Y:S02]  /*11de0*/  LDL.LU.64 R176, [R1+0x48] ;  /* 0x0000480001b07983 */ /* 0x000f240000300a00 */
[C---:B------:R-:W-:Y:S02]  /*11df0*/  IMAD.WIDE R42, R186.reuse, 0x4, R178 ;  /* 0x00000004ba2a7825 */ /* 0x040fe400078e02b2 */
[----:B------:R-:W4:Y:S02]  /*11e00*/  LDL.LU.64 R178, [R1+0x148] ;  /* 0x0001480001b27983 */ /* 0x000f240000300a00 */
[C---:B--2---:R-:W-:Y:S02]  /*11e10*/  IMAD.WIDE R46, R186.reuse, 0x4, R192 ;  /* 0x00000004ba2e7825 */ /* 0x044fe400078e02c0 */
[----:B------:R-:W2:Y:S02]  /*11e20*/  LDL.LU.64 R192, [R1+0x130] ;  /* 0x0001300001c07983 */ /* 0x000ea40000300a00 */
[----:B------:R-:W-:-:S02]  /*11e30*/  IMAD.WIDE R50, R186, 0x4, R180 ;  /* 0x00000004ba327825 */ /* 0x000fc400078e02b4 */
[----:B------:R-:W2:Y:S02]  /*11e40*/  LDL.LU.64 R180, [R1+0x118] ;  /* 0x0001180001b47983 */ /* 0x000ea40000300a00 */
[C---:B------:R-:W-:Y:S02]  /*11e50*/  IMAD.WIDE R54, R186.reuse, 0x4, R188 ;  /* 0x00000004ba367825 */ /* 0x040fe400078e02bc */
[----:B------:R-:W2:Y:S02]  /*11e60*/  LDL.LU.64 R188, [R1+0x100] ;  /* 0x0001000001bc7983 */ /* 0x000ea40000300a00 */
[C---:B------:R-:W-:Y:S02]  /*11e70*/  IMAD.WIDE R58, R186.reuse, 0x4, R182 ;  /* 0x00000004ba3a7825 */ /* 0x040fe400078e02b6 */
[----:B------:R-:W2:Y:S02]  /*11e80*/  LDL.LU.64 R182, [R1+0xf0] ;  /* 0x0000f00001b67983 */ /* 0x000ea40000300a00 */
[----:B---3--:R-:W-:-:S02]  /*11e90*/  IMAD.WIDE R60, R186, 0x4, R238 ;  /* 0x00000004ba3c7825 */ /* 0x008fc400078e02ee */
[----:B------:R-:W3:Y:S02]  /*11ea0*/  LDL.LU.64 R238, [R1+0xe0] ;  /* 0x0000e00001ee7983 */ /* 0x000ee40000300a00 */
[C---:B------:R-:W-:Y:S02]  /*11eb0*/  IMAD.WIDE R62, R186.reuse, 0x4, R190 ;  /* 0x00000004ba3e7825 */ /* 0x040fe400078e02be */
[----:B------:R-:W3:Y:S02]  /*11ec0*/  LDL.LU.64 R190, [R1+0xd0] ;  /* 0x0000d00001be7983 */ /* 0x000ee40000300a00 */
[C---:B----4-:R-:W-:Y:S02]  /*11ed0*/  IMAD.WIDE R64, R186.reuse, 0x4, R176 ;  /* 0x00000004ba407825 */ /* 0x050fe400078e02b0 */
[----:B------:R-:W4:Y:S02]  /*11ee0*/  LDL.LU.64 R176, [R1+0xc0] ;  /* 0x0000c00001b07983 */ /* 0x000f240000300a00 */
[----:B------:R-:W-:-:S02]  /*11ef0*/  IMAD.WIDE R72, R186, 0x4, R178 ;  /* 0x00000004ba487825 */ /* 0x000fc400078e02b2 */
[----:B------:R-:W4:Y:S02]  /*11f00*/  LDL.LU.64 R178, [R1+0xb0] ;  /* 0x0000b00001b27983 */ /* 0x000f240000300a00 */
[C---:B--2---:R-:W-:Y:S02]  /*11f10*/  IMAD.WIDE R74, R186.reuse, 0x4, R192 ;  /* 0x00000004ba4a7825 */ /* 0x044fe400078e02c0 */
[----:B------:R-:W2:Y:S02]  /*11f20*/  LDL.LU.64 R192, [R1+0xa0] ;  /* 0x0000a00001c07983 */ /* 0x000ea40000300a00 */
[C---:B------:R-:W-:Y:S02]  /*11f30*/  IMAD.WIDE R76, R186.reuse, 0x4, R180 ;  /* 0x00000004ba4c7825 */ /* 0x040fe400078e02b4 */
[----:B------:R-:W2:Y:S02]  /*11f40*/  LDL.LU.64 R180, [R1+0x90] ;  /* 0x0000900001b47983 */ /* 0x000ea40000300a00 */
[----:B------:R-:W-:-:S02]  /*11f50*/  IMAD.WIDE R78, R186, 0x4, R188 ;  /* 0x00000004ba4e7825 */ /* 0x000fc400078e02bc */
[----:B------:R-:W2:Y:S02]  /*11f60*/  LDL.LU.64 R188, [R1+0x80] ;  /* 0x0000800001bc7983 */ /* 0x000ea40000300a00 */
[C---:B------:R-:W-:Y:S02]  /*11f70*/  IMAD.WIDE R80, R186.reuse, 0x4, R182 ;  /* 0x00000004ba507825 */ /* 0x040fe400078e02b6 */
[----:B------:R-:W2:Y:S02]  /*11f80*/  LDL.LU.64 R182, [R1+0x70] ;  /* 0x0000700001b67983 */ /* 0x000ea40000300a00 */
[C---:B---3--:R-:W-:Y:S02]  /*11f90*/  IMAD.WIDE R82, R186.reuse, 0x4, R238 ;  /* 0x00000004ba527825 */ /* 0x048fe400078e02ee */
[----:B------:R-:W3:Y:S02]  /*11fa0*/  LDL.LU.64 R238, [R1+0x60] ;  /* 0x0000600001ee7983 */ /* 0x000ee40000300a00 */
[----:B------:R-:W-:-:S02]  /*11fb0*/  IMAD.WIDE R84, R186, 0x4, R190 ;  /* 0x00000004ba547825 */ /* 0x000fc400078e02be */
[----:B------:R-:W3:Y:S04]  /*11fc0*/  LDL.LU.64 R190, [R1+0x50] ;  /* 0x0000500001be7983 */ /* 0x000ee80000300a00 */
[----:B------:R-:W3:Y:S04]  /*11fd0*/  LDL.LU.64 R250, [R1+0x40] ;  /* 0x0000400001fa7983 */ /* 0x000ee80000300a00 */
[----:B------:R-:W3:Y:S01]  /*11fe0*/  LDL.LU.64 R246, [R1+0x140] ;  /* 0x0001400001f67983 */ /* 0x000ee20000300a00 */
[----:B----4-:R-:W-:-:S04]  /*11ff0*/  IMAD.WIDE R86, R186, 0x4, R176 ;  /* 0x00000004ba567825 */ /* 0x010fc800078e02b0 */
[----:B------:R-:W-:-:S04]  /*12000*/  IMAD.WIDE R88, R186, 0x4, R178 ;  /* 0x00000004ba587825 */ /* 0x000fc800078e02b2 */
[C---:B--2---:R-:W-:Y:S02]  /*12010*/  IMAD.WIDE R90, R186.reuse, 0x4, R192 ;  /* 0x00000004ba5a7825 */ /* 0x044fe400078e02c0 */
[----:B------:R-:W2:Y:S04]  /*12020*/  LDL.LU.64 R192, [R1+0x128] ;  /* 0x0001280001c07983 */ /* 0x000ea80000300a00 */
[----:B------:R-:W4:Y:S01]  /*12030*/  LDL.LU.64 R178, [R1+0x110] ;  /* 0x0001100001b27983 */ /* 0x000f220000300a00 */
[----:B------:R-:W-:-:S04]  /*12040*/  IMAD.WIDE R92, R186, 0x4, R180 ;  /* 0x00000004ba5c7825 */ /* 0x000fc800078e02b4 */
[C---:B------:R-:W-:Y:S02]  /*12050*/  IMAD.WIDE R94, R186.reuse, 0x4, R188 ;  /* 0x00000004ba5e7825 */ /* 0x040fe400078e02bc */
[----:B------:R-:W2:Y:S02]  /*12060*/  LDL.LU.64 R188, [R1+0x180] ;  /* 0x0001800001bc7983 */ /* 0x000ea40000300a00 */
[C---:B------:R-:W-:Y:S02]  /*12070*/  IMAD.WIDE R176, R186.reuse, 0x4, R182 ;  /* 0x00000004bab07825 */ /* 0x040fe400078e02b6 */
[----:B------:R-:W2:Y:S02]  /*12080*/  LDL.LU.64 R182, [R1+0x188] ;  /* 0x0001880001b67983 */ /* 0x000ea40000300a00 */
[C---:B---3--:R-:W-:Y:S02]  /*12090*/  IMAD.WIDE R180, R186.reuse, 0x4, R238 ;  /* 0x00000004bab47825 */ /* 0x048fe400078e02ee */
[----:B------:R-:W3:Y:S02]  /*120a0*/  LDL.LU.64 R238, [R1+0x190] ;  /* 0x0001900001ee7983 */ /* 0x000ee40000300a00 */
[----:B------:R-:W-:-:S02]  /*120b0*/  IMAD.WIDE R210, R186, 0x4, R190 ;  /* 0x00000004bad27825 */ /* 0x000fc400078e02be */
[----:B------:R-:W3:Y:S02]  /*120c0*/  LDL.LU.64 R190, [R1+0x198] ;  /* 0x0001980001be7983 */ /* 0x000ee40000300a00 */
[C---:B------:R-:W-:Y:S02]  /*120d0*/  IMAD.WIDE R206, R186.reuse, 0x4, R250 ;  /* 0x00000004bace7825 */ /* 0x040fe400078e02fa */
[----:B------:R-:W3:Y:S04]  /*120e0*/  LDL.LU.64 R172, [R1+0x1a0] ;  /* 0x0001a00001ac7983 */ /* 0x000ee80000300a00 */
[----:B------:R-:W3:Y:S04]  /*120f0*/  LDL.LU.64 R174, [R1+0x1a8] ;  /* 0x0001a80001ae7983 */ /* 0x000ee80000300a00 */
[----:B------:R-:W3:Y:S04]  /*12100*/  LDL.LU.64 R234, [R1+0x1b0] ;  /* 0x0001b00001ea7983 */ /* 0x000ee80000300a00 */
[----:B------:R-:W3:Y:S01]  /*12110*/  LDL.LU.64 R250, [R1+0x1b8] ;  /* 0x0001b80001fa7983 */ /* 0x000ee20000300a00 */
[----:B------:R-:W-:-:S03]  /*12120*/  IMAD.WIDE R208, R186, 0x4, R246 ;  /* 0x00000004bad07825 */ /* 0x000fc600078e02f6 */
[----:B------:R-:W3:Y:S01]  /*12130*/  LDL.LU.64 R246, [R1+0x1c0] ;  /* 0x0001c00001f67983 */ /* 0x000ee20000300a00 */
[----:B----4-:R-:W-:-:S04]  /*12140*/  IMAD.WIDE R212, R186, 0x4, R178 ;  /* 0x00000004bad47825 */ /* 0x010fc800078e02b2 */
[C---:B--2---:R-:W-:Y:S02]  /*12150*/  IMAD.WIDE R178, R186.reuse, 0x4, R182 ;  /* 0x00000004bab27825 */ /* 0x044fe400078e02b6 */
[----:B------:R-:W2:Y:S02]  /*12160*/  LDL.LU.64 R182, [R1+0x1c8] ;  /* 0x0001c80001b67983 */ /* 0x000ea40000300a00 */
[C---:B---3--:R-:W-:Y:S02]  /*12170*/  IMAD.WIDE R96, R186.reuse, 0x4, R238 ;  /* 0x00000004ba607825 */ /* 0x048fe400078e02ee */
[----:B------:R-:W3:Y:S02]  /*12180*/  LDL.LU.64 R238, [R1+0x1d0] ;  /* 0x0001d00001ee7983 */ /* 0x000ee40000300a00 */
[C---:B------:R-:W-:Y:S02]  /*12190*/  IMAD.WIDE R98, R186.reuse, 0x4, R190 ;  /* 0x00000004ba627825 */ /* 0x040fe400078e02be */
[----:B------:R-:W4:Y:S02]  /*121a0*/  LDL.LU.64 R190, [R1+0x1d8] ;  /* 0x0001d80001be7983 */ /* 0x000f240000300a00 */
[----:B------:R-:W-:-:S02]  /*121b0*/  IMAD.WIDE R100, R186, 0x4, R172 ;  /* 0x00000004ba647825 */ /* 0x000fc400078e02ac */
[----:B------:R-:W4:Y:S02]  /*121c0*/  LDL.LU.64 R172, [R1+0x1e0] ;  /* 0x0001e00001ac7983 */ /* 0x000f240000300a00 */
[C---:B------:R-:W-:Y:S02]  /*121d0*/  IMAD.WIDE R102, R186.reuse, 0x4, R174 ;  /* 0x00000004ba667825 */ /* 0x040fe400078e02ae */
[----:B------:R-:W4:Y:S02]  /*121e0*/  LDL.LU.64 R174, [R1+0x1e8] ;  /* 0x0001e80001ae7983 */ /* 0x000f240000300a00 */
[C---:B------:R-:W-:Y:S02]  /*121f0*/  IMAD.WIDE R104, R186.reuse, 0x4, R234 ;  /* 0x00000004ba687825 */ /* 0x040fe400078e02ea */
[----:B------:R-:W4:Y:S02]  /*12200*/  LDL.LU.64 R234, [R1+0x1f0] ;  /* 0x0001f00001ea7983 */ /* 0x000f240000300a00 */
[----:B------:R-:W-:-:S02]  /*12210*/  IMAD.WIDE R106, R186, 0x4, R250 ;  /* 0x00000004ba6a7825 */ /* 0x000fc400078e02fa */
[----:B------:R-:W4:Y:S02]  /*12220*/  LDL.LU.64 R250, [R1+0x1f8] ;  /* 0x0001f80001fa7983 */ /* 0x000f240000300a00 */
[C---:B------:R-:W-:Y:S02]  /*12230*/  IMAD.WIDE R108, R186.reuse, 0x4, R246 ;  /* 0x00000004ba6c7825 */ /* 0x040fe400078e02f6 */
[----:B------:R-:W4:Y:S02]  /*12240*/  LDL.LU.64 R246, [R1+0x200] ;  /* 0x0002000001f67983 */ /* 0x000f240000300a00 */
[C---:B--2---:R-:W-:Y:S02]  /*12250*/  IMAD.WIDE R110, R186.reuse, 0x4, R182 ;  /* 0x00000004ba6e7825 */ /* 0x044fe400078e02b6 */
[----:B------:R-:W2:Y:S02]  /*12260*/  LDL.LU.64 R182, [R1+0x208] ;  /* 0x0002080001b67983 */ /* 0x000ea40000300a00 */
[----:B---3--:R-:W-:-:S02]  /*12270*/  IMAD.WIDE R112, R186, 0x4, R238 ;  /* 0x00000004ba707825 */ /* 0x008fc400078e02ee */
[----:B------:R-:W3:Y:S02]  /*12280*/  LDL.LU.64 R238, [R1+0x210] ;  /* 0x0002100001ee7983 */ /* 0x000ee40000300a00 */
[C---:B----4-:R-:W-:Y:S02]  /*12290*/  IMAD.WIDE R114, R186.reuse, 0x4, R190 ;  /* 0x00000004ba727825 */ /* 0x050fe400078e02be */
[----:B------:R-:W4:Y:S02]  /*122a0*/  LDL.LU.64 R190, [R1+0x218] ;  /* 0x0002180001be7983 */ /* 0x000f240000300a00 */
        /* <DEDUP_REMOVED lines=9> */
[----:B------:R-:W4:Y:S01]  /*12340*/  LDL.LU.64 R246, [R1+0x240] ;  /* 0x0002400001f67983 */ /* 0x000f220000300a00 */
[C---:B------:R-:W-:Y:S01]  /*12350*/  IADD3 R49, R244.reuse, 0x100000, RZ ;  /* 0x00100000f4317810 */ /* 0x040fe20007ffe0ff */
[C---:B------:R-:W-:Y:S02]  /*12360*/  VIADD R48, R244.reuse, 0x100000 ;  /* 0x00100000f4307836 */ /* 0x040fe40000000000 */
[C---:B------:R-:W-:Y:S02]  /*12370*/  VIADD R45, R244.reuse, 0x100000 ;  /* 0x00100000f42d7836 */ /* 0x040fe40000000000 */
[----:B------:R-:W-:Y:S01]  /*12380*/  VIADD R44, R244, 0x100000 ;  /* 0x00100000f42c7836 */ /* 0x000fe20000000000 */
[----:B------:R-:W-:Y:S04]  /*12390*/  LDGSTS.E [R49+-0x7e400], desc[UR60][R40.64], P1 ;  /* 0x81c0000028317fae */ /* 0x000fe8000892187c */
[----:B------:R-:W-:Y:S04]  /*123a0*/  LDGSTS.E [R48+-0x7e000], desc[UR60][R42.64], P1 ;  /* 0x820000002a307fae */ /* 0x000fe8000892187c */
[----:B------:R-:W-:Y:S04]  /*123b0*/  LDGSTS.E [R45+-0x7dc00], desc[UR60][R46.64], P1 ;  /* 0x824000002e2d7fae */ /* 0x000fe8000892187c */
[----:B------:R-:W-:Y:S04]  /*123c0*/  LDGSTS.E [R44+-0x7d800], desc[UR60][R50.64], P1 ;  /* 0x82800000322c7fae */ /* 0x000fe8000892187c */
[----:B------:R-:W-:Y:S04]  /*123d0*/  LDGSTS.E [R49+-0x7d400], desc[UR60][R54.64], P1 ;  /* 0x82c0000036317fae */ /* 0x000fe8000892187c */
[----:B------:R1:W-:Y:S04]  /*123e0*/  LDGSTS.E [R48+-0x7d000], desc[UR60][R58.64], P1 ;  /* 0x830000003a307fae */ /* 0x0003e8000892187c */
[----:B------:R1:W-:Y:S04]  /*123f0*/  LDGSTS.E [R45+-0x7cc00], desc[UR60][R60.64], P1 ;  /* 0x834000003c2d7fae */ /* 0x0003e8000892187c */
[----:B------:R1:W-:Y:S02]  /*12400*/  LDGSTS.E [R44+-0x7c800], desc[UR60][R62.64], P1 ;  /* 0x838000003e2c7fae */ /* 0x0003e4000892187c */
[----:B-1----:R-:W-:-:S02]  /*12410*/  IADD3 R48, R243, 0x100000, RZ ;  /* 0x00100000f3307810 */ /* 0x002fc40007ffe0ff */
[----:B------:R1:W-:Y:S01]  /*12420*/  LDGSTS.E [R49+-0x7c400], desc[UR60][R64.64], P1 ;  /* 0x83c0000040317fae */ /* 0x0003e2000892187c */
[----:B------:R-:W-:-:S03]  /*12430*/  VIADD R45, R243, 0x100000 ;  /* 0x00100000f32d7836 */ /* 0x000fc60000000000 */
[----:B------:R-:W-:Y:S01]  /*12440*/  LDGSTS.E [R48+-0x7ff80], desc[UR60][R72.64], P1 ;  /* 0x8008000048307fae */ /* 0x000fe2000892187c */
[----:B------:R-:W-:-:S03]  /*12450*/  VIADD R44, R243, 0x100000 ;  /* 0x00100000f32c7836 */ /* 0x000fc60000000000 */
[----:B------:R-:W-:Y:S01]  /*12460*/  LDGSTS.E [R45+-0x7fb80], desc[UR60][R74.64], P1 ;  /* 0x804800004a2d7fae */ /* 0x000fe2000892187c */
[----:B-1----:R-:W-:-:S03]  /*12470*/  VIADD R49, R243, 0x100000 ;  /* 0x00100000f3317836 */ /* 0x002fc60000000000 */
[----:B------:R-:W-:Y:S04]  /*12480*/  LDGSTS.E [R44+-0x7f780], desc[UR60][R76.64], P1 ;  /* 0x808800004c2c7fae */ /* 0x000fe8000892187c */
[----:B------:R-:W-:Y:S04]  /*12490*/  LDGSTS.E [R49+-0x7f380], desc[UR60][R78.64], P1 ;  /* 0x80c800004e317fae */ /* 0x000fe8000892187c */
[----:B------:R-:W-:Y:S04]  /*124a0*/  LDGSTS.E [R48+-0x7ef80], desc[UR60][R80.64], P1 ;  /* 0x8108000050307fae */ /* 0x000fe8000892187c */
[----:B------:R-:W-:Y:S04]  /*124b0*/  LDGSTS.E [R45+-0x7eb80], desc[UR60][R82.64], P1 ;  /* 0x81480000522d7fae */ /* 0x000fe8000892187c */
[----:B------:R-:W-:Y:S04]  /*124c0*/  LDGSTS.E [R44+-0x7e780], desc[UR60][R84.64], P1 ;  /* 0x81880000542c7fae */ /* 0x000fe8000892187c */
[----:B------:R-:W-:Y:S04]  /*124d0*/  LDGSTS.E [R49+-0x7e380], desc[UR60][R86.64], P1 ;  /* 0x81c8000056317fae */ /* 0x000fe8000892187c */
[----:B------:R-:W-:Y:S04]  /*124e0*/  LDGSTS.E [R48+-0x7df80], desc[UR60][R88.64], P1 ;  /* 0x8208000058307fae */ /* 0x000fe8000892187c */
[----:B------:R-:W-:Y:S04]  /*124f0*/  LDGSTS.E [R45+-0x7db80], desc[UR60][R90.64], P1 ;  /* 0x824800005a2d7fae */ /* 0x000fe8000892187c */
[----:B------:R-:W-:Y:S01]  /*12500*/  LDGSTS.E [R44+-0x7d780], desc[UR60][R92.64], P1 ;  /* 0x828800005c2c7fae */ /* 0x000fe2000892187c */
[----:B------:R-:W-:-:S03]  /*12510*/  IMAD.WIDE R192, R186, 0x4, R192 ;  /* 0x00000004bac07825 */ /* 0x000fc600078e02c0 */
[----:B------:R-:W-:Y:S04]  /*12520*/  LDGSTS.E [R49+-0x7d380], desc[UR60][R94.64], P1 ;  /* 0x82c800005e317fae */ /* 0x000fe8000892187c */
[----:B------:R1:W-:Y:S01]  /*12530*/  LDGSTS.E [R48+-0x7cf80], desc[UR60][R176.64], P1 ;  /* 0x83080000b0307fae */ /* 0x0003e2000892187c */
[----:B------:R-:W-:-:S03]  /*12540*/  IMAD.WIDE R188, R186, 0x4, R188 ;  /* 0x00000004babc7825 */ /* 0x000fc600078e02bc */
[----:B------:R1:W-:Y:S04]  /*12550*/  LDGSTS.E [R45+-0x7cb80], desc[UR60][R180.64], P1 ;  /* 0x83480000b42d7fae */ /* 0x0003e8000892187c */
[----:B------:R1:W-:Y:S02]  /*12560*/  LDGSTS.E [R44+-0x7c780], desc[UR60][R210.64], P1 ;  /* 0x83880000d22c7fae */ /* 0x0003e4000892187c */
[C---:B-1----:R-:W-:Y:S02]  /*12570*/  IADD3 R48, R242.reuse, 0x100000, RZ ;  /* 0x00100000f2307810 */ /* 0x042fe40007ffe0ff */
        /* <DEDUP_REMOVED lines=15> */
[----:B--2---:R-:W-:-:S03]  /*12670*/  IMAD.WIDE R126, R186, 0x4, R182 ;  /* 0x00000004ba7e7825 */ /* 0x004fc600078e02b6 */
[----:B------:R-:W-:Y:S04]  /*12680*/  LDGSTS.E [R49+-0x7d300], desc[UR60][R108.64], P1 ;  /* 0x82d000006c317fae */ /* 0x000fe8000892187c */
[----:B------:R1:W-:Y:S04]  /*12690*/  LDGSTS.E [R48+-0x7cf00], desc[UR60][R110.64], P1 ;  /* 0x831000006e307fae */ /* 0x0003e8000892187c */
[----:B------:R2:W-:Y:S04]  /*126a0*/  LDGSTS.E [R45+-0x7cb00], desc[UR60][R112.64], P1 ;  /* 0x83500000702d7fae */ /* 0x0005e8000892187c */
[----:B------:R-:W4:Y:S01]  /*126b0*/  LDL.LU.64 R182, [R1+0x248] ;  /* 0x0002480001b67983 */ /* 0x000f220000300a00 */
[----:B-1----:R-:W-:-:S03]  /*126c0*/  IADD3 R48, R241, 0x100000, RZ ;  /* 0x00100000f1307810 */ /* 0x002fc60007ffe0ff */
[----:B------:R1:W-:Y:S01]  /*126d0*/  LDGSTS.E [R44+-0x7c700], desc[UR60][R114.64], P1 ;  /* 0x83900000722c7fae */ /* 0x0003e2000892187c */
[----:B--2---:R-:W-:-:S03]  /*126e0*/  VIADD R45, R241, 0x100000 ;  /* 0x00100000f12d7836 */ /* 0x004fc60000000000 */
[----:B------:R2:W-:Y:S04]  /*126f0*/  LDGSTS.E [R49+-0x7c300], desc[UR60][R116.64], P1 ;  /* 0x83d0000074317fae */ /* 0x0005e8000892187c */
[----:B------:R-:W-:Y:S01]  /*12700*/  LDGSTS.E [R48+-0x7fe80], desc[UR60][R118.64], P1 ;  /* 0x8018000076307fae */ /* 0x000fe2000892187c */
[----:B-1----:R-:W-:-:S03]  /*12710*/  VIADD R44, R241, 0x100000 ;  /* 0x00100000f12c7836 */ /* 0x002fc60000000000 */
[----:B------:R-:W-:Y:S01]  /*12720*/  LDGSTS.E [R45+-0x7fa80], desc[UR60][R120.64], P1 ;  /* 0x80580000782d7fae */ /* 0x000fe2000892187c */
[----:B--2---:R-:W-:-:S03]  /*12730*/  VIADD R49, R241, 0x100000 ;  /* 0x00100000f1317836 */ /* 0x004fc60000000000 */
[----:B------:R-:W-:Y:S01]  /*12740*/  LDGSTS.E [R44+-0x7f680], desc[UR60][R122.64], P1 ;  /* 0x809800007a2c7fae */ /* 0x000fe2000892187c */
[----:B------:R-:W-:-:S03]  /*12750*/  IADD3 R143, R241, 0x100000, RZ ;  /* 0x00100000f18f7810 */ /* 0x000fc60007ffe0ff */
[----:B------:R-:W-:Y:S01]  /*12760*/  LDGSTS.E [R49+-0x7f280], desc[UR60][R124.64], P1 ;  /* 0x80d800007c317fae */ /* 0x000fe2000892187c */
[----:B------:R-:W-:-:S03]  /*12770*/  VIADD R142, R241, 0x100000 ;  /* 0x00100000f18e7836 */ /* 0x000fc60000000000 */
[----:B------:R1:W-:Y:S01]  /*12780*/  LDGSTS.E [R48+-0x7ee80], desc[UR60][R126.64], P1 ;  /* 0x811800007e307fae */ /* 0x0003e2000892187c */
[C---:B------:R-:W-:Y:S02]  /*12790*/  VIADD R141, R241.reuse, 0x100000 ;  /* 0x00100000f18d7836 */ /* 0x040fe40000000000 */
[----:B------:R-:W-:Y:S02]  /*127a0*/  VIADD R140, R241, 0x100000 ;  /* 0x00100000f18c7836 */ /* 0x000fe40000000000 */
[C---:B---3--:R-:W-:Y:S02]  /*127b0*/  IMAD.WIDE R56, R186.reuse, 0x4, R238 ;  /* 0x00000004ba387825 */ /* 0x048fe400078e02ee */
[----:B------:R-:W2:Y:S04]  /*127c0*/  LDL.LU.64 R238, [R1+0x250] ;  /* 0x0002500001ee7983 */ /* 0x000ea80000300a00 */
[----:B------:R-:W-:Y:S01]  /*127d0*/  LDGSTS.E [R45+-0x7ea80], desc[UR60][R56.64], P1 ;  /* 0x81580000382d7fae */ /* 0x000fe2000892187c */
[----:B----4-:R-:W-:-:S03]  /*127e0*/  IMAD.WIDE R52, R186, 0x4, R190 ;  /* 0x00000004ba347825 */ /* 0x010fc600078e02be */
[----:B------:R-:W3:Y:S01]  /*127f0*/  LDL.LU.64 R190, [R1+0x258] ;  /* 0x0002580001be7983 */ /* 0x000ee20000300a00 */
[----:B-1----:R-:W-:-:S03]  /*12800*/  IMAD.WIDE R48, R186, 0x4, R172 ;  /* 0x00000004ba307825 */ /* 0x002fc600078e02ac */
[----:B------:R1:W-:Y:S04]  /*12810*/  LDGSTS.E [R44+-0x7e680], desc[UR60][R52.64], P1 ;  /* 0x81980000342c7fae */ /* 0x0003e8000892187c */
[----:B------:R-:W4:Y:S01]  /*12820*/  LDL.LU.64 R172, [R1+0x260] ;  /* 0x0002600001ac7983 */ /* 0x000f220000300a00 */
[----:B------:R-:W-:-:S03]  /*12830*/  IMAD.WIDE R136, R186, 0x4, R234 ;  /* 0x00000004ba887825 */ /* 0x000fc600078e02ea */
[----:B------:R-:W-:Y:S01]  /*12840*/  LDGSTS.E [R143+-0x7e280], desc[UR60][R48.64], P1 ;  /* 0x81d80000308f7fae */ /* 0x000fe2000892187c */
[----:B------:R-:W-:-:S04]  /*12850*/  IMAD.WIDE R138, R186, 0x4, R250 ;  /* 0x00000004ba8a7825 */ /* 0x000fc800078e02fa */
[C---:B-1----:R-:W-:Y:S02]  /*12860*/  IMAD.WIDE R44, R186.reuse, 0x4, R174 ;  /* 0x00000004ba2c7825 */ /* 0x042fe400078e02ae */
[----:B------:R-:W4:Y:S04]  /*12870*/  LDL.LU.64 R174, [R1+0x268] ;  /* 0x0002680001ae7983 */ /* 0x000f280000300a00 */
[----:B------:R-:W4:Y:S04]  /*12880*/  LDL.LU.64 R234, [R1+0x270] ;  /* 0x0002700001ea7983 */ /* 0x000f280000300a00 */
[----:B------:R-:W4:Y:S04]  /*12890*/  LDL.LU.64 R250, [R1+0x278] ;  /* 0x0002780001fa7983 */ /* 0x000f280000300a00 */
[----:B------:R-:W-:Y:S04]  /*128a0*/  LDGSTS.E [R142+-0x7de80], desc[UR60][R44.64], P1 ;  /* 0x821800002c8e7fae */ /* 0x000fe8000892187c */
[----:B------:R-:W-:Y:S04]  /*128b0*/  LDGSTS.E [R141+-0x7da80], desc[UR60][R136.64], P1 ;  /* 0x82580000888d7fae */ /* 0x000fe8000892187c */
[----:B------:R1:W-:Y:S02]  /*128c0*/  LDGSTS.E [R140+-0x7d680], desc[UR60][R138.64], P1 ;  /* 0x829800008a8c7fae */ /* 0x0003e4000892187c */
[----:B-1----:R-:W-:-:S02]  /*128d0*/  IMAD.WIDE R140, R186, 0x4, R246 ;  /* 0x00000004ba8c7825 */ /* 0x002fc400078e02f6 */
[----:B------:R-:W4:Y:S01]  /*128e0*/  LDL.LU.64 R246, [R1+0x280] ;  /* 0x0002800001f67983 */ /* 0x000f220000300a00 */
[C---:B------:R-:W-:Y:S01]  /*128f0*/  IADD3 R151, R241.reuse, 0x100000, RZ ;  /* 0x00100000f1977810 */ /* 0x040fe20007ffe0ff */
[C---:B------:R-:W-:Y:S02]  /*12900*/  VIADD R150, R241.reuse, 0x100000 ;  /* 0x00100000f1967836 */ /* 0x040fe40000000000 */
[C---:B------:R-:W-:Y:S02]  /*12910*/  VIADD R149, R241.reuse, 0x100000 ;  /* 0x00100000f1957836 */ /* 0x040fe40000000000 */
[C---:B------:R-:W-:Y:S01]  /*12920*/  VIADD R148, R241.reuse, 0x100000 ;  /* 0x00100000f1947836 */ /* 0x040fe20000000000 */
[----:B------:R-:W-:Y:S01]  /*12930*/  LDGSTS.E [R151+-0x7d280], desc[UR60][R140.64], P1 ;  /* 0x82d800008c977fae */ /* 0x000fe2000892187c */
[----:B------:R-:W-:Y:S01]  /*12940*/  IADD3 R159, R241, 0x100000, RZ ;  /* 0x00100000f19f7810 */ /* 0x000fe20007ffe0ff */
[C---:B------:R-:W-:Y:S02]  /*12950*/  VIADD R158, R240.reuse, 0x100000 ;  /* 0x00100000f09e7836 */ /* 0x040fe40000000000 */
[----:B------:R-:W-:-:S02]  /*12960*/  VIADD R157, R240, 0x100000 ;  /* 0x00100000f09d7836 */ /* 0x000fc40000000000 */
[----:B------:R-:W-:Y:S02]  /*12970*/  VIADD R156, R240, 0x100000 ;  /* 0x00100000f09c7836 */ /* 0x000fe40000000000 */
[C---:B------:R-:W-:Y:S02]  /*12980*/  IMAD.WIDE R142, R186.reuse, 0x4, R182 ;  /* 0x00000004ba8e7825 */ /* 0x040fe400078e02b6 */
[----:B------:R-:W4:Y:S04]  /*12990*/  LDL.LU.64 R182, [R1+0x288] ;  /* 0x0002880001b67983 */ /* 0x000f280000300a00 */
[----:B------:R-:W-:Y:S01]  /*129a0*/  LDGSTS.E [R150+-0x7ce80], desc[UR60][R142.64], P1 ;  /* 0x831800008e967fae */ /* 0x000fe2000892187c */
[----:B--2---:R-:W-:-:S03]  /*129b0*/  IMAD.WIDE R144, R186, 0x4, R238 ;  /* 0x00000004ba907825 */ /* 0x004fc600078e02ee */
[----:B------:R-:W2:Y:S04]  /*129c0*/  LDL.LU.64 R238, [R1+0x290] ;  /* 0x0002900001ee7983 */ /* 0x000ea80000300a00 */
[----:B------:R-:W-:Y:S01]  /*129d0*/  LDGSTS.E [R149+-0x7ca80], desc[UR60][R144.64], P1 ;  /* 0x8358000090957fae */ /* 0x000fe2000892187c */
[----:B---3--:R-:W-:-:S03]  /*129e0*/  IMAD.WIDE R146, R186, 0x4, R190 ;  /* 0x00000004ba927825 */ /* 0x008fc600078e02be */
[----:B------:R-:W3:Y:S04]  /*129f0*/  LDL.LU.64 R190, [R1+0x298] ;  /* 0x0002980001be7983 */ /* 0x000ee80000300a00 */
[----:B------:R4:W-:Y:S04]  /*12a00*/  LDGSTS.E [R148+-0x7c680], desc[UR60][R146.64], P1 ;  /* 0x8398000092947fae */ /* 0x0009e8000892187c */
[----:B------:R-:W3:Y:S04]  /*12a10*/  LDL.LU.64 R168, [R1+0x2a0] ;  /* 0x0002a00001a87983 */ /* 0x000ee80000300a00 */
[----:B------:R-:W3:Y:S01]  /*12a20*/  LDL.LU.64 R170, [R1+0x2a8] ;  /* 0x0002a80001aa7983 */ /* 0x000ee20000300a00 */
[----:B----4-:R-:W-:-:S04]  /*12a30*/  IMAD.WIDE R148, R186, 0x4, R172 ;  /* 0x00000004ba947825 */ /* 0x010fc800078e02ac */
[C---:B------:R-:W-:Y:S01]  /*12a40*/  IMAD.WIDE R150, R186.reuse, 0x4, R174 ;  /* 0x00000004ba967825 */ /* 0x040fe200078e02ae */
[----:B------:R-:W-:Y:S03]  /*12a50*/  LDGSTS.E [R159+-0x7c280], desc[UR60][R148.64], P1 ;  /* 0x83d80000949f7fae */ /* 0x000fe6000892187c */
[C---:B------:R-:W-:Y:S01]  /*12a60*/  IMAD.WIDE R152, R186.reuse, 0x4, R234 ;  /* 0x00000004ba987825 */ /* 0x040fe200078e02ea */
[----:B------:R-:W-:Y:S03]  /*12a70*/  LDGSTS.E [R158+-0x7fe00], desc[UR60][R150.64], P1 ;  /* 0x80200000969e7fae */ /* 0x000fe6000892187c */
[C---:B------:R-:W-:Y:S01]  /*12a80*/  IMAD.WIDE R154, R186.reuse, 0x4, R250 ;  /* 0x00000004ba9a7825 */ /* 0x040fe200078e02fa */
[----:B------:R-:W4:Y:S04]  /*12a90*/  LDL.LU.64 R234, [R1+0x2b0] ;  /* 0x0002b00001ea7983 */ /* 0x000f280000300a00 */
[----:B------:R-:W4:Y:S04]  /*12aa0*/  LDL.LU.64 R250, [R1+0x2b8] ;  /* 0x0002b80001fa7983 */ /* 0x000f280000300a00 */
        /* <DEDUP_REMOVED lines=9> */
[C---:B------:R-:W-:Y:S01]  /*12b40*/  IADD3 R175, R240.reuse, 0x100000, RZ ;  /* 0x00100000f0af7810 */ /* 0x040fe20007ffe0ff */
[C---:B------:R-:W-:Y:S02]  /*12b50*/  VIADD R174, R240.reuse, 0x100000 ;  /* 0x00100000f0ae7836 */ /* 0x040fe40000000000 */
[----:B------:R-:W-:-:S02]  /*12b60*/  VIADD R173, R240, 0x100000 ;  /* 0x00100000f0ad7836 */ /* 0x000fc40000000000 */
[----:B------:R-:W-:Y:S02]  /*12b70*/  VIADD R172, R240, 0x100000 ;  /* 0x00100000f0ac7836 */ /* 0x000fe40000000000 */
[C---:B------:R-:W-:Y:S02]  /*12b80*/  IMAD.WIDE R158, R186.reuse, 0x4, R182 ;  /* 0x00000004ba9e7825 */ /* 0x040fe400078e02b6 */
[----:B------:R-:W4:Y:S04]  /*12b90*/  LDL.LU.64 R182, [R1+0x2c8] ;  /* 0x0002c80001b67983 */ /* 0x000f280000300a00 */
[----:B------:R1:W-:Y:S01]  /*12ba0*/  LDGSTS.E [R166+-0x7ee00], desc[UR60][R158.64], P1 ;  /* 0x812000009ea67fae */ /* 0x0003e2000892187c */
[----:B--2---:R-:W-:-:S03]  /*12bb0*/  IMAD.WIDE R160, R186, 0x4, R238 ;  /* 0x00000004baa07825 */ /* 0x004fc600078e02ee */
[----:B------:R-:W2:Y:S04]  /*12bc0*/  LDL.LU.64 R238, [R1+0x2d0] ;  /* 0x0002d00001ee7983 */ /* 0x000ea80000300a00 */
[----:B------:R-:W-:Y:S01]  /*12bd0*/  LDGSTS.E [R165+-0x7ea00], desc[UR60][R160.64], P1 ;  /* 0x81600000a0a57fae */ /* 0x000fe2000892187c */
[----:B---3--:R-:W-:-:S03]  /*12be0*/  IMAD.WIDE R162, R186, 0x4, R190 ;  /* 0x00000004baa27825 */ /* 0x008fc600078e02be */
[----:B------:R-:W3:Y:S04]  /*12bf0*/  LDL.LU.64 R190, [R1+0x2d8] ;  /* 0x0002d80001be7983 */ /* 0x000ee80000300a00 */
[----:B------:R-:W3:Y:S04]  /*12c00*/  LDL.LU.64 R248, [R1+0x2e0] ;  /* 0x0002e00001f87983 */ /* 0x000ee80000300a00 */
[----:B------:R4:W-:Y:S01]  /*12c10*/  LDGSTS.E [R164+-0x7e600], desc[UR60][R162.64], P1 ;  /* 0x81a00000a2a47fae */ /* 0x0009e2000892187c */
[----:B-1----:R-:W-:-:S03]  /*12c20*/  IMAD.WIDE R166, R186, 0x4, R170 ;  /* 0x00000004baa67825 */ /* 0x002fc600078e02aa */
[----:B------:R-:W3:Y:S04]  /*12c30*/  LDL.LU.64 R226, [R1+0x2e8] ;  /* 0x0002e80001e27983 */ /* 0x000ee80000300a00 */
[----:B------:R-:W3:Y:S01]  /*12c40*/  LDL.LU.64 R228, [R1+0x2f0] ;  /* 0x0002f00001e47983 */ /* 0x000ee20000300a00 */
[----:B----4-:R-:W-:-:S03]  /*12c50*/  IMAD.WIDE R164, R186, 0x4, R168 ;  /* 0x00000004baa47825 */ /* 0x010fc600078e02a8 */
[----:B------:R-:W4:Y:S04]  /*12c60*/  LDL.LU.64 R232, [R1+0x2f8] ;  /* 0x0002f80001e87983 */ /* 0x000f280000300a00 */
[----:B------:R-:W-:Y:S01]  /*12c70*/  LDGSTS.E [R175+-0x7e200], desc[UR60][R164.64], P1 ;  /* 0x81e00000a4af7fae */ /* 0x000fe2000892187c */
[----:B------:R-:W-:-:S03]  /*12c80*/  IMAD.WIDE R168, R186, 0x4, R234 ;  /* 0x00000004baa87825 */ /* 0x000fc600078e02ea */
[----:B------:R-:W-:Y:S01]  /*12c90*/  LDGSTS.E [R174+-0x7de00], desc[UR60][R166.64], P1 ;  /* 0x82200000a6ae7fae */ /* 0x000fe2000892187c */
[----:B------:R-:W-:-:S03]  /*12ca0*/  IMAD.WIDE R170, R186, 0x4, R250 ;  /* 0x00000004baaa7825 */ /* 0x000fc600078e02fa */
[----:B------:R-:W-:Y:S04]  /*12cb0*/  LDGSTS.E [R173+-0x7da00], desc[UR60][R168.64], P1 ;  /* 0x82600000a8ad7fae */ /* 0x000fe8000892187c */
[----:B------:R1:W-:Y:S02]  /*12cc0*/  LDGSTS.E [R172+-0x7d600], desc[UR60][R170.64], P1 ;  /* 0x82a00000aaac7fae */ /* 0x0003e4000892187c */
[----:B-1----:R-:W-:Y:S02]  /*12cd0*/  IMAD.WIDE R172, R186, 0x4, R246 ;  /* 0x00000004baac7825 */ /* 0x002fe400078e02f6 */
[----:B------:R-:W4:Y:S01]  /*12ce0*/  LDL.LU.64 R246, [R1+0x300] ;  /* 0x0003000001f67983 */ /* 0x000f220000300a00 */
[C---:B------:R-:W-:Y:S01]  /*12cf0*/  IADD3 R195, R240.reuse, 0x100000, RZ ;  /* 0x00100000f0c37810 */ /* 0x040fe20007ffe0ff */
[----:B------:R-:W-:-:S02]  /*12d00*/  VIADD R194, R240, 0x100000 ;  /* 0x00100000f0c27836 */ /* 0x000fc40000000000 */
[----:B------:R-:W4:Y:S04]  /*12d10*/  LDL.LU.64 R234, [R1+0x308] ;  /* 0x0003080001ea7983 */ /* 0x000f280000300a00 */
[----:B------:R-:W-:Y:S01]  /*12d20*/  LDGSTS.E [R195+-0x7d200], desc[UR60][R172.64], P1 ;  /* 0x82e00000acc37fae */ /* 0x000fe2000892187c */
[C---:B------:R-:W-:Y:S01]  /*12d30*/  VIADD R187, R240.reuse, 0x100000 ;  /* 0x00100000f0bb7836 */ /* 0x040fe20000000000 */
[C---:B------:R-:W-:Y:S01]  /*12d40*/  IADD3 R203, R240.reuse, 0x100000, RZ ;  /* 0x00100000f0cb7810 */ /* 0x040fe20007ffe0ff */
[----:B------:R-:W-:Y:S02]  /*12d50*/  VIADD R185, R240, 0x100000 ;  /* 0x00100000f0b97836 */ /* 0x000fe40000000000 */
[----:B------:R-:W-:Y:S02]  /*12d60*/  VIADD R202, R6, 0x100000 ;  /* 0x0010000006ca7836 */ /* 0x000fe40000000000 */
[----:B------:R-:W-:-:S05]  /*12d70*/  IMAD.WIDE R174, R186, 0x4, R182 ;  /* 0x00000004baae7825 */ /* 0x000fca00078e02b6 */
[----:B------:R1:W-:Y:S01]  /*12d80*/  LDGSTS.E [R194+-0x7ce00], desc[UR60][R174.64], P1 ;  /* 0x83200000aec27fae */ /* 0x0003e2000892187c */
[----:B--2---:R-:W-:-:S03]  /*12d90*/  IMAD.WIDE R182, R186, 0x4, R238 ;  /* 0x00000004bab67825 */ /* 0x004fc600078e02ee */
[----:B------:R-:W2:Y:S04]  /*12da0*/  LDL.LU.64 R238, [R1+0x310] ;  /* 0x0003100001ee7983 */ /* 0x000ea80000300a00 */
[----:B------:R-:W2:Y:S01]  /*12db0*/  LDL.LU.64 R250, [R1+0x318] ;  /* 0x0003180001fa7983 */ /* 0x000ea20000300a00 */
[----:B---3--:R-:W-:-:S03]  /*12dc0*/  IMAD.WIDE R190, R186, 0x4, R190 ;  /* 0x00000004babe7825 */ /* 0x008fc600078e02be */
[----:B------:R-:W-:Y:S01]  /*12dd0*/  LDGSTS.E [R187+-0x7ca00], desc[UR60][R182.64], P1 ;  /* 0x83600000b6bb7fae */ /* 0x000fe2000892187c */
[----:B-1----:R-:W-:-:S03]  /*12de0*/  IMAD.WIDE R194, R186, 0x4, R248 ;  /* 0x00000004bac27825 */ /* 0x002fc600078e02f8 */
[----:B------:R-:W3:Y:S04]  /*12df0*/  LDL.LU.64 R248, [R1+0x320] ;  /* 0x0003200001f87983 */ /* 0x000ee80000300a00 */
[----:B------:R-:W3:Y:S01]  /*12e00*/  LDL.LU.64 R222, [R1+0x328] ;  /* 0x0003280001de7983 */ /* 0x000ee20000300a00 */
[----:B------:R-:W-:-:S03]  /*12e10*/  IMAD.WIDE R196, R186, 0x4, R226 ;  /* 0x00000004bac47825 */ /* 0x000fc600078e02e2 */
[----:B------:R-:W-:Y:S01]  /*12e20*/  LDGSTS.E [R185+-0x7c600], desc[UR60][R190.64], P1 ;  /* 0x83a00000beb97fae */ /* 0x000fe2000892187c */
[----:B------:R-:W-:-:S03]  /*12e30*/  IMAD.WIDE R198, R186, 0x4, R228 ;  /* 0x00000004bac67825 */ /* 0x000fc600078e02e4 */
[----:B------:R-:W-:Y:S04]  /*12e40*/  LDGSTS.E [R203+-0x7c200], desc[UR60][R194.64], P1 ;  /* 0x83e00000c2cb7fae */ /* 0x000fe8000892187c */
[----:B------:R-:W3:Y:S04]  /*12e50*/  LDL.LU.64 R226, [R1+0x330] ;  /* 0x0003300001e27983 */ /* 0x000ee80000300a00 */
[----:B------:R4:W-:Y:S04]  /*12e60*/  LDGSTS.E [R202+-0x7fd80], desc[UR60][R196.64], P1 ;  /* 0x80280000c4ca7fae */ /* 0x0009e8000892187c */
[----:B------:R-:W3:Y:S01]  /*12e70*/  LDL.LU.64 R228, [R1+0x338] ;  /* 0x0003380001e47983 */ /* 0x000ee20000300a00 */
[----:B----4-:R-:W-:-:S03]  /*12e80*/  IMAD.WIDE R202, R186, 0x4, R246 ;  /* 0x00000004baca7825 */ /* 0x010fc600078e02f6 */
[----:B------:R-:W4:Y:S01]  /*12e90*/  LDL.LU.64 R246, [R1+0x340] ;  /* 0x0003400001f67983 */ /* 0x000f220000300a00 */
[C---:B------:R-:W-:Y:S01]  /*12ea0*/  VIADD R187, R6.reuse, 0x100000 ;  /* 0x0010000006bb7836 */ /* 0x040fe20000000000 */
[C---:B------:R-:W-:Y:S01]  /*12eb0*/  IADD3 R219, R6.reuse, 0x100000, RZ ;  /* 0x0010000006db7810 */ /* 0x040fe20007ffe0ff */
[----:B------:R-:W-:Y:S02]  /*12ec0*/  VIADD R185, R6, 0x100000 ;  /* 0x0010000006b97836 */ /* 0x000fe40000000000 */
[----:B------:R-:W-:Y:S01]  /*12ed0*/  IMAD.WIDE R200, R186, 0x4, R232 ;  /* 0x00000004bac87825 */ /* 0x000fe200078e02e8 */
[----:B------:R-:W-:Y:S03]  /*12ee0*/  LDGSTS.E [R187+-0x7f980], desc[UR60][R198.64], P1 ;  /* 0x80680000c6bb7fae */ /* 0x000fe6000892187c */
[----:B------:R-:W-:Y:S01]  /*12ef0*/  VIADD R218, R6, 0x100000 ;  /* 0x0010000006da7836 */ /* 0x000fe20000000000 */
[----:B------:R-:W-:Y:S01]  /*12f00*/  LDGSTS.E [R185+-0x7f580], desc[UR60][R200.64], P1 ;  /* 0x80a80000c8b97fae */ /* 0x000fe2000892187c */
[----:B------:R-:W-:-:S03]  /*12f10*/  IMAD.WIDE R204, R186, 0x4, R234 ;  /* 0x00000004bacc7825 */ /* 0x000fc600078e02ea */
[----:B------:R-:W4:Y:S04]  /*12f20*/  LDL.LU.64 R234, [R1+0x348] ;  /* 0x0003480001ea7983 */ /* 0x000f280000300a00 */
[----:B------:R-:W-:Y:S04]  /*12f30*/  LDGSTS.E [R219+-0x7f180], desc[UR60][R202.64], P1 ;  /* 0x80e80000cadb7fae */ /* 0x000fe8000892187c */
[----:B------:R3:W-:Y:S01]  /*12f40*/  LDGSTS.E [R218+-0x7ed80], desc[UR60][R204.64], P1 ;  /* 0x81280000ccda7fae */ /* 0x0007e2000892187c */
[C---:B------:R-:W-:Y:S02]  /*12f50*/  VIADD R233, R6.reuse, 0x100000 ;  /* 0x0010000006e97836 */ /* 0x040fe40000000000 */
[----:B------:R-:W-:-:S02]  /*12f60*/  VIADD R232, R6, 0x100000 ;  /* 0x0010000006e87836 */ /* 0x000fc40000000000 */
[C---:B--2---:R-:W-:Y:S02]  /*12f70*/  IMAD.WIDE R214, R186.reuse, 0x4, R238 ;  /* 0x00000004bad67825 */ /* 0x044fe400078e02ee */
[----:B------:R-:W2:Y:S02]  /*12f80*/  LDL.LU.64 R238, [R1+0x350] ;  /* 0x0003500001ee7983 */ /* 0x000ea40000300a00 */
[C---:B------:R-:W-:Y:S02]  /*12f90*/  IMAD.WIDE R216, R186.reuse, 0x4, R250 ;  /* 0x00000004bad87825 */ /* 0x040fe400078e02fa */
[----:B------:R-:W2:Y:S04]  /*12fa0*/  LDL.LU.64 R250, [R1+0x358] ;  /* 0x0003580001fa7983 */ /* 0x000ea80000300a00 */
[----:B------:R-:W-:Y:S01]  /*12fb0*/  LDGSTS.E [R187+-0x7e980], desc[UR60][R214.64], P1 ;  /* 0x81680000d6bb7fae */ /* 0x000fe2000892187c */
[----:B---3--:R-:W-:-:S03]  /*12fc0*/  IMAD.WIDE R218, R186, 0x4, R248 ;  /* 0x00000004bada7825 */ /* 0x008fc600078e02f8 */
[----:B------:R-:W3:Y:S04]  /*12fd0*/  LDL.LU.64 R248, [R1+0x360] ;  /* 0x0003600001f87983 */ /* 0x000ee80000300a00 */
[----:B------:R-:W3:Y:S04]  /*12fe0*/  LDL.LU.64 R224, [R1+0x368] ;  /* 0x0003680001e07983 */ /* 0x000ee80000300a00 */
[----:B------:R-:W3:Y:S01]  /*12ff0*/  LDL.LU.64 R8, [R1+0x370] ;  /* 0x0003700001087983 */ /* 0x000ee20000300a00 */
[----:B------:R-:W-:-:S03]  /*13000*/  IMAD.WIDE R222, R186, 0x4, R222 ;  /* 0x00000004bade7825 */ /* 0x000fc600078e02de */
[----:B------:R-:W3:Y:S04]  /*13010*/  LDL.LU.64 R230, [R1+0x378] ;  /* 0x0003780001e67983 */ /* 0x000ee80000300a00 */
[----:B------:R-:W-:Y:S04]  /*13020*/  LDGSTS.E [R185+-0x7e580], desc[UR60][R216.64], P1 ;  /* 0x81a80000d8b97fae */ /* 0x000fe8000892187c */
[----:B------:R-:W-:Y:S04]  /*13030*/  LDGSTS.E [R233+-0x7e180], desc[UR60][R218.64], P1 ;  /* 0x81e80000dae97fae */ /* 0x000fe8000892187c */
[----:B------:R4:W-:Y:S02]  /*13040*/  LDGSTS.E [R232+-0x7dd80], desc[UR60][R222.64], P1 ;  /* 0x82280000dee87fae */ /* 0x0009e4000892187c */
[----:B----4-:R-:W-:-:S02]  /*13050*/  IMAD.WIDE R232, R186, 0x4, R246 ;  /* 0x00000004bae87825 */ /* 0x010fc400078e02f6 */
[----:B------:R-:W4:Y:S04]  /*13060*/  LDL.LU.64 R246, [R1+0x380] ;  /* 0x0003800001f67983 */ /* 0x000f280000300a00 */
[----:B------:R-:W4:Y:S04]  /*13070*/  LDL.LU.64 R220, [R1+0x388] ;  /* 0x0003880001dc7983 */ /* 0x000f280000300a00 */
[----:B------:R-:W4:Y:S04]  /*13080*/  LDL.LU.64 R2, [R1+0x390] ;  /* 0x0003900001027983 */ /* 0x000f280000300a00 */
[----:B------:R-:W4:Y:S01]  /*13090*/  LDL.LU.64 R236, [R1+0x398] ;  /* 0x0003980001ec7983 */ /* 0x000f220000300a00 */
[----:B------:R-:W-:Y:S01]  /*130a0*/  IMAD.WIDE R226, R186, 0x4, R226 ;  /* 0x00000004bae27825 */ /* 0x000fe200078e02e2 */
[----:B------:R-:W-:-:S03]  /*130b0*/  IADD3 R10, R6, 0x100000, RZ ;  /* 0x00100000060a7810 */ /* 0x000fc60007ffe0ff */
[----:B------:R-:W-:Y:S01]  /*130c0*/  IMAD.WIDE R228, R186, 0x4, R228 ;  /* 0x00000004bae47825 */ /* 0x000fe200078e02e4 */
[----:B------:R-:W-:Y:S03]  /*130d0*/  LDGSTS.E [R187+-0x7d980], desc[UR60][R226.64], P1 ;  /* 0x82680000e2bb7fae */ /* 0x000fe6000892187c */
[----:B------:R-:W-:Y:S01]  /*130e0*/  VIADD R252, R6, 0x100000 ;  /* 0x0010000006fc7836 */ /* 0x000fe20000000000 */
[----:B------:R-:W-:Y:S01]  /*130f0*/  LDGSTS.E [R185+-0x7d580], desc[UR60][R228.64], P1 ;  /* 0x82a80000e4b97fae */ /* 0x000fe2000892187c */
[----:B------:R-:W-:-:S03]  /*13100*/  IMAD.WIDE R234, R186, 0x4, R234 ;  /* 0x00000004baea7825 */ /* 0x000fc600078e02ea */
[----:B------:R-:W-:Y:S01]  /*13110*/  LDGSTS.E [R10+-0x7d180], desc[UR60][R232.64], P1 ;  /* 0x82e80000e80a7fae */ /* 0x000fe2000892187c */
[----:B------:R-:W-:-:S03]  /*13120*/  VIADD R16, R6, 0x100000 ;  /* 0x0010000006107836 */ /* 0x000fc60000000000 */
[----:B------:R1:W-:Y:S02]  /*13130*/  LDGSTS.E [R252+-0x7cd80], desc[UR60][R234.64], P1 ;  /* 0x83280000eafc7fae */ /* 0x0003e4000892187c */
[----:B-1----:R-:W-:Y:S02]  /*13140*/  VIADD R252, R5, 0x100000 ;  /* 0x0010000005fc7836 */ /* 0x002fe40000000000 */
[----:B--2---:R-:W-:-:S04]  /*13150*/  IMAD.WIDE R238, R186, 0x4, R238 ;  /* 0x00000004baee7825 */ /* 0x004fc800078e02ee */
[C---:B------:R-:W-:Y:S01]  /*13160*/  IMAD.WIDE R250, R186.reuse, 0x4, R250 ;  /* 0x00000004bafa7825 */ /* 0x040fe200078e02fa */
[----:B------:R1:W-:Y:S04]  /*13170*/  LDGSTS.E [R187+-0x7c980], desc[UR60][R238.64], P1 ;  /* 0x83680000eebb7fae */ /* 0x0003e8000892187c */
[----:B------:R2:W-:Y:S01]  /*13180*/  LDGSTS.E [R185+-0x7c580], desc[UR60][R250.64], P1 ;  /* 0x83a80000fab97fae */ /* 0x0005e2000892187c */
[----:B---3--:R-:W-:-:S03]  /*13190*/  IMAD.WIDE R22, R186, 0x4, R248 ;  /* 0x00000004ba167825 */ /* 0x008fc600078e02f8 */
[----:B------:R-:W3:Y:S01]  /*131a0*/  LDL.LU.64 R248, [R1+0x3a0] ;  /* 0x0003a00001f87983 */ /* 0x000ee20000300a00 */
[----:B------:R-:W-:-:S03]  /*131b0*/  IMAD.WIDE R14, R186, 0x4, R224 ;  /* 0x00000004ba0e7825 */ /* 0x000fc600078e02e0 */
[----:B------:R4:W-:Y:S01]  /*131c0*/  STL.64 [R1+0x8], R22 ;  /* 0x0000081601007387 */ /* 0x0009e20000100a00 */
[----:B------:R-:W-:-:S03]  /*131d0*/  IMAD.WIDE R12, R186, 0x4, R8 ;  /* 0x00000004ba0c7825 */ /* 0x000fc600078e0208 */
[----:B------:R-:W3:Y:S01]  /*131e0*/  LDL.LU.64 R224, [R1+0x3a8] ;  /* 0x0003a80001e07983 */ /* 0x000ee20000300a00 */
[C---:B-1----:R-:W-:Y:S01]  /*131f0*/  IADD3 R187, R5.reuse, 0x100000, RZ ;  /* 0x0010000005bb7810 */ /* 0x042fe20007ffe0ff */
[C---:B------:R-:W-:Y:S02]  /*13200*/  IMAD.WIDE R10, R186.reuse, 0x4, R230 ;  /* 0x00000004ba0a7825 */ /* 0x040fe400078e02e6 */
[----:B------:R-:W3:Y:S02]  /*13210*/  LDL.LU.64 R8, [R1+0x3b0] ;  /* 0x0003b00001087983 */ /* 0x000ee40000300a00 */
[----:B--2---:R-:W-:Y:S02]  /*13220*/  VIADD R185, R5, 0x100000 ;  /* 0x0010000005b97836 */ /* 0x004fe40000000000 */
[----:B------:R-:W-:Y:S04]  /*13230*/  STL.64 [R1+0x10], R14 ;  /* 0x0000100e01007387 */ /* 0x000fe80000100a00 */
[----:B------:R-:W-:Y:S04]  /*13240*/  STL.64 [R1+0x20], R12 ;  /* 0x0000200c01007387 */ /* 0x000fe80000100a00 */
[----:B------:R-:W2:Y:S04]  /*13250*/  LDL.LU.64 R230, [R1+0x3b8] ;  /* 0x0003b80001e67983 */ /* 0x000ea80000300a00 */
[----:B------:R4:W-:Y:S04]  /*13260*/  LDGSTS.E [R16+-0x7c180], desc[UR60][R22.64], P1 ;  /* 0x83e8000016107fae */ /* 0x0009e8000892187c */
[----:B------:R-:W-:Y:S04]  /*13270*/  LDGSTS.E [R252+-0x7fd00], desc[UR60][R14.64], P1 ;  /* 0x803000000efc7fae */ /* 0x000fe8000892187c */
[----:B------:R-:W-:Y:S04]  /*13280*/  LDGSTS.E [R187+-0x7f900], desc[UR60][R12.64], P1 ;  /* 0x807000000cbb7fae */ /* 0x000fe8000892187c */
[----:B------:R1:W-:Y:S04]  /*13290*/  STL.64 [R1+0x28], R10 ;  /* 0x0000280a01007387 */ /* 0x0003e80000100a00 */
[----:B------:R1:W-:Y:S01]  /*132a0*/  LDGSTS.E [R185+-0x7f500], desc[UR60][R10.64], P1 ;  /* 0x80b000000ab97fae */ /* 0x0003e2000892187c */
[----:B----4-:R-:W-:-:S03]  /*132b0*/  IMAD.WIDE R22, R186, 0x4, R246 ;  /* 0x00000004ba167825 */ /* 0x010fc600078e02f6 */
[----:B------:R-:W4:Y:S01]  /*132c0*/  LDL.LU.64 R246, [R1+0x3c0] ;  /* 0x0003c00001f67983 */ /* 0x000f220000300a00 */
[----:B-1----:R-:W-:-:S03]  /*132d0*/  IMAD.WIDE R10, R186, 0x4, R220 ;  /* 0x00000004ba0a7825 */ /* 0x002fc600078e02dc */
[----:B------:R-:W-:Y:S01]  /*132e0*/  STL.64 [R1+0x38], R22 ;  /* 0x0000381601007387 */ /* 0x000fe20000100a00 */
[----:B------:R-:W-:-:S03]  /*132f0*/  IMAD.WIDE R2, R186, 0x4, R2 ;  /* 0x00000004ba027825 */ /* 0x000fc600078e0202 */
[----:B------:R1:W-:Y:S01]  /*13300*/  STL.64 [R1+0x40], R10 ;  /* 0x0000400a01007387 */ /* 0x0003e20000100a00 */
[----:B------:R-:W-:-:S03]  /*13310*/  IMAD.WIDE R14, R186, 0x4, R236 ;  /* 0x00000004ba0e7825 */ /* 0x000fc600078e02ec */
[----:B------:R-:W4:Y:S04]  /*13320*/  LDL.LU.64 R12, [R1+0x3c8] ;  /* 0x0003c800010c7983 */ /* 0x000f280000300a00 */
[----:B------:R1:W-:Y:S04]  /*13330*/  STL.64 [R1+0x50], R2 ;  /* 0x0000500201007387 */ /* 0x0003e80000100a00 */
[----:B------:R-:W4:Y:S01]  /*13340*/  LDL.LU.64 R236, [R1+0x3d0] ;  /* 0x0003d00001ec7983 */ /* 0x000f220000300a00 */
[----:B------:R-:W-:-:S03]  /*13350*/  VIADD R16, R5, 0x100000 ;  /* 0x0010000005107836 */ /* 0x000fc60000000000 */
[----:B------:R3:W-:Y:S04]  /*13360*/  STL.64 [R1+0x58], R14 ;  /* 0x0000580e01007387 */ /* 0x0007e80000100a00 */
[----:B------:R-:W-:Y:S04]  /*13370*/  LDGSTS.E [R16+-0x7f100], desc[UR60][R22.64], P1 ;  /* 0x80f0000016107fae */ /* 0x000fe8000892187c */
[----:B------:R-:W-:Y:S04]  /*13380*/  LDGSTS.E [R252+-0x7ed00], desc[UR60][R10.64], P1 ;  /* 0x813000000afc7fae */ /* 0x000fe8000892187c */
[----:B------:R1:W-:Y:S04]  /*13390*/  LDGSTS.E [R187+-0x7e900], desc[UR60][R2.64], P1 ;  /* 0x8170000002bb7fae */ /* 0x0003e8000892187c */
[----:B------:R3:W-:Y:S04]  /*133a0*/  LDGSTS.E [R185+-0x7e500], desc[UR60][R14.64], P1 ;  /* 0x81b000000eb97fae */ /* 0x0007e8000892187c */
[----:B-1----:R-:W4:Y:S01]  /*133b0*/  LDL.LU.64 R10, [R1+0x3d8] ;  /* 0x0003d800010a7983 */ /* 0x002f220000300a00 */
[----:B------:R-:W-:-:S02]  /*133c0*/  VIADD R2, R5, 0x100000 ;  /* 0x0010000005027836 */ /* 0x000fc40000000000 */
[C---:B---3--:R-:W-:Y:S02]  /*133d0*/  IMAD.WIDE R22, R186.reuse, 0x4, R248 ;  /* 0x00000004ba167825 */ /* 0x048fe400078e02f8 */
[----:B------:R-:W3:Y:S04]  /*133e0*/  LDL.LU.64 R248, [R1+0x3e0] ;  /* 0x0003e00001f87983 */ /* 0x000ee80000300a00 */
[----:B------:R-:W3:Y:S01]  /*133f0*/  LDL.LU.64 R220, [R1+0x3e8] ;  /* 0x0003e80001dc7983 */ /* 0x000ee20000300a00 */
[----:B------:R-:W-:-:S04]  /*13400*/  IMAD.WIDE R16, R186, 0x4, R224 ;  /* 0x00000004ba107825 */ /* 0x000fc800078e02e0 */
[C---:B------:R-:W-:Y:S01]  /*13410*/  IMAD.WIDE R14, R186.reuse, 0x4, R8 ;  /* 0x00000004ba0e7825 */ /* 0x040fe200078e0208 */
[----:B------:R-:W-:Y:S04]  /*13420*/  STL.64 [R1+0x68], R22 ;  /* 0x0000681601007387 */ /* 0x000fe80000100a00 */
[----:B------:R-:W-:Y:S04]  /*13430*/  STL.64 [R1+0x70], R16 ;  /* 0x0000701001007387 */ /* 0x000fe80000100a00 */
[----:B------:R-:W-:Y:S01]  /*13440*/  LDGSTS.E [R2+-0x7e100], desc[UR60][R22.64], P1 ;  /* 0x81f0000016027fae */ /* 0x000fe2000892187c */
[----:B--2---:R-:W-:-:S03]  /*13450*/  IMAD.WIDE R8, R186, 0x4, R230 ;  /* 0x00000004ba087825 */ /* 0x004fc600078e02e6 */
[----:B------:R1:W-:Y:S04]  /*13460*/  STL.64 [R1+0x80], R14 ;  /* 0x0000800e01007387 */ /* 0x0003e80000100a00 */
[----:B------:R2:W-:Y:S04]  /*13470*/  LDGSTS.E [R252+-0x7dd00], desc[UR60][R16.64], P1 ;  /* 0x8230000010fc7fae */ /* 0x0005e8000892187c */
[----:B------:R-:W3:Y:S04]  /*13480*/  LDL.LU.64 R2, [R1+0x3f0] ;  /* 0x0003f00001027983 */ /* 0x000ee80000300a00 */
[----:B------:R2:W-:Y:S04]  /*13490*/  STL.64 [R1+0x88], R8 ;  /* 0x0000880801007387 */ /* 0x0005e80000100a00 */
[----:B------:R-:W-:Y:S04]  /*134a0*/  LDGSTS.E [R187+-0x7d900], desc[UR60][R14.64], P1 ;  /* 0x827000000ebb7fae */ /* 0x000fe8000892187c */
[----:B------:R-:W-:Y:S04]  /*134b0*/  LDGSTS.E [R185+-0x7d500], desc[UR60][R8.64], P1 ;  /* 0x82b0000008b97fae */ /* 0x000fe8000892187c */
[----:B-1----:R-:W3:Y:S01]  /*134c0*/  LDL.LU.64 R14, [R1+0x3f8] ;  /* 0x0003f800010e7983 */ /* 0x002ee20000300a00 */
[----:B----4-:R-:W-:-:S03]  /*134d0*/  IMAD.WIDE R246, R186, 0x4, R246 ;  /* 0x00000004baf67825 */ /* 0x010fc600078e02f6 */
[----:B------:R-:W4:Y:S04]  /*134e0*/  LDL.LU.64 R224, [R1+0x400] ;  /* 0x0004000001e07983 */ /* 0x000f280000300a00 */
[----:B--2---:R-:W2:Y:S04]  /*134f0*/  LDL.LU.64 R8, [R1+0x408] ;  /* 0x0004080001087983 */ /* 0x004ea80000300a00 */
[----:B------:R-:W2:Y:S01]  /*13500*/  LDL.LU.64 R230, [R1+0x410] ;  /* 0x0004100001e67983 */ /* 0x000ea20000300a00 */
[----:B------:R-:W-:-:S03]  /*13510*/  IMAD.WIDE R16, R186, 0x4, R12 ;  /* 0x00000004ba107825 */ /* 0x000fc600078e020c */
[----:B------:R1:W-:Y:S01]  /*13520*/  STL.64 [R1+0x98], R246 ;  /* 0x000098f601007387 */ /* 0x0003e20000100a00 */
[----:B------:R-:W-:-:S03]  /*13530*/  IMAD.WIDE R12, R186, 0x4, R236 ;  /* 0x00000004ba0c7825 */ /* 0x000fc600078e02ec */
[----:B------:R-:W2:Y:S01]  /*13540*/  LDL.LU.64 R236, [R1+0x418] ;  /* 0x0004180001ec7983 */ /* 0x000ea20000300a00 */
[----:B------:R-:W-:-:S03]  /*13550*/  IADD3 R22, R5, 0x100000, RZ ;  /* 0x0010000005167810 */ /* 0x000fc60007ffe0ff */
[----:B------:R-:W-:Y:S04]  /*13560*/  STL.64 [R1+0xa0], R16 ;  /* 0x0000a01001007387 */ /* 0x000fe80000100a00 */
[----:B------:R1:W-:Y:S04]  /*13570*/  STL.64 [R1+0xb0], R12 ;  /* 0x0000b00c01007387 */ /* 0x0003e80000100a00 */
[----:B------:R1:W-:Y:S04]  /*13580*/  LDGSTS.E [R22+-0x7d100], desc[UR60][R246.64], P1 ;  /* 0x82f00000f6167fae */ /* 0x0003e8000892187c */
[----:B------:R1:W-:Y:S04]  /*13590*/  LDGSTS.E [R252+-0x7cd00], desc[UR60][R16.64], P1 ;  /* 0x8330000010fc7fae */ /* 0x0003e8000892187c */
[----:B------:R1:W-:Y:S01]  /*135a0*/  LDGSTS.E [R187+-0x7c900], desc[UR60][R12.64], P1 ;  /* 0x837000000cbb7fae */ /* 0x0003e2000892187c */
[----:B------:R-:W-:-:S03]  /*135b0*/  IMAD.WIDE R10, R186, 0x4, R10 ;  /* 0x00000004ba0a7825 */ /* 0x000fc600078e020a */
[----:B-1----:R-:W2:Y:S01]  /*135c0*/  LDL.LU R247, [R1+0xaf8] ;  /* 0x000af80001f77983 */ /* 0x002ea20000300800 */
[----:B------:R-:W-:-:S03]  /*135d0*/  VIADD R246, R5, 0x100000 ;  /* 0x0010000005f67836 */ /* 0x000fc60000000000 */
[----:B------:R1:W-:Y:S01]  /*135e0*/  STL.64 [R1+0xc0], R10 ;  /* 0x0000c00a01007387 */ /* 0x0003e20000100a00 */
[----:B------:R-:W-:-:S03]  /*135f0*/  VIADD R252, R4, 0x100000 ;  /* 0x0010000004fc7836 */ /* 0x000fc60000000000 */
[----:B------:R1:W-:Y:S01]  /*13600*/  LDGSTS.E [R185+-0x7c500], desc[UR60][R10.64], P1 ;  /* 0x83b000000ab97fae */ /* 0x0003e2000892187c */
[----:B------:R-:W-:-:S03]  /*13610*/  VIADD R187, R4, 0x100000 ;  /* 0x0010000004bb7836 */ /* 0x000fc60000000000 */
[----:B------:R-:W2:Y:S04]  /*13620*/  LDL.LU.64 R12, [R1+0x420] ;  /* 0x00042000010c7983 */ /* 0x000ea80000300a00 */
[----:B-1----:R-:W2:Y:S01]  /*13630*/  LDL.LU.64 R10, [R1+0x428] ;  /* 0x00042800010a7983 */ /* 0x002ea20000300a00 */
[----:B------:R-:W-:Y:S01]  /*13640*/  IADD3 R185, R4, 0x100000, RZ ;  /* 0x0010000004b97810 */ /* 0x000fe20007ffe0ff */
[----:B---3--:R-:W-:-:S04]  /*13650*/  IMAD.WIDE R248, R186, 0x4, R248 ;  /* 0x00000004baf87825 */ /* 0x008fc800078e02f8 */
[C---:B------:R-:W-:Y:S01]  /*13660*/  IMAD.WIDE R22, R186.reuse, 0x4, R220 ;  /* 0x00000004ba167825 */ /* 0x040fe200078e02dc */
[----:B------:R1:W-:Y:S04]  /*13670*/  STL.64 [R1+0xd0], R248 ;  /* 0x0000d0f801007387 */ /* 0x0003e80000100a00 */
[----:B------:R-:W3:Y:S04]  /*13680*/  LDL.LU.64 R220, [R1+0x430] ;  /* 0x0004300001dc7983 */ /* 0x000ee80000300a00 */
[----:B------:R4:W-:Y:S04]  /*13690*/  STL.64 [R1+0xe0], R22 ;  /* 0x0000e01601007387 */ /* 0x0009e80000100a00 */
[----:B------:R-:W-:Y:S04]  /*136a0*/  LDGSTS.E [R246+-0x7c100], desc[UR60][R248.64], P1 ;  /* 0x83f00000f8f67fae */ /* 0x000fe8000892187c */
[----:B------:R4:W-:Y:S01]  /*136b0*/  LDGSTS.E [R252+-0x7fc80], desc[UR60][R22.64], P1 ;  /* 0x8038000016fc7fae */ /* 0x0009e2000892187c */
[----:B------:R-:W-:-:S03]  /*136c0*/  IMAD.WIDE R16, R186, 0x4, R2 ;  /* 0x00000004ba107825 */ /* 0x000fc600078e0202 */
[----:B------:R-:W3:Y:S04]  /*136d0*/  LDL.LU.64 R2, [R1+0x438] ;  /* 0x0004380001027983 */ /* 0x000ee80000300a00 */
[----:B------:R-:W-:Y:S04]  /*136e0*/  STL.64 [R1+0xf0], R16 ;  /* 0x0000f01001007387 */ /* 0x000fe80000100a00 */
[----:B-1----:R-:W3:Y:S04]  /*136f0*/  LDL.LU.64 R248, [R1+0xaf0] ;  /* 0x000af00001f87983 */ /* 0x002ee80000300a00 */
[----:B------:R-:W3:Y:S04]  /*13700*/  LDL.LU R246, [R1+0xae8] ;  /* 0x000ae80001f67983 */ /* 0x000ee80000300800 */
[----:B------:R-:W-:Y:S01]  /*13710*/  LDGSTS.E [R187+-0x7f880], desc[UR60][R16.64], P1 ;  /* 0x8078000010bb7fae */ /* 0x000fe2000892187c */
[----:B------:R-:W-:-:S04]  /*13720*/  IMAD.WIDE R14, R186, 0x4, R14 ;  /* 0x00000004ba0e7825 */ /* 0x000fc800078e020e */
[----:B----4-:R-:W-:Y:S01]  /*13730*/  IMAD.WIDE R224, R186, 0x4, R224 ;  /* 0x00000004bae07825 */ /* 0x010fe200078e02e0 */
[----:B------:R2:W-:Y:S04]  /*13740*/  STL.64 [R1+0x100], R14 ;  /* 0x0001000e01007387 */ /* 0x0005e80000100a00 */
[----:B------:R2:W-:Y:S01]  /*13750*/  LDGSTS.E [R185+-0x7f480], desc[UR60][R14.64], P1 ;  /* 0x80b800000eb97fae */ /* 0x0005e2000892187c */
[----:B------:R-:W-:-:S03]  /*13760*/  VIADD R22, R4, 0x100000 ;  /* 0x0010000004167836 */ /* 0x000fc60000000000 */
[----:B------:R1:W-:Y:S04]  /*13770*/  STL.64 [R1+0x110], R224 ;  /* 0x000110e001007387 */ /* 0x0003e80000100a00 */
[----:B------:R-:W-:Y:S01]  /*13780*/  LDGSTS.E [R22+-0x7f080], desc[UR60][R224.64], P1 ;  /* 0x80f80000e0167fae */ /* 0x000fe2000892187c */
[----:B--2---:R-:W-:-:S04]  /*13790*/  IMAD.WIDE R14, R186, 0x4, R8 ;  /* 0x00000004ba0e7825 */ /* 0x004fc800078e0208 */
[C---:B------:R-:W-:Y:S01]  /*137a0*/  IMAD.WIDE R8, R186.reuse, 0x4, R230 ;  /* 0x00000004ba087825 */ /* 0x040fe200078e02e6 */
[----:B------:R2:W-:Y:S03]  /*137b0*/  STL.64 [R1+0x120], R14 ;  /* 0x0001200e01007387 */ /* 0x0005e60000100a00 */
[----:B------:R-:W-:Y:S01]  /*137c0*/  IMAD.WIDE R16, R186, 0x4, R236 ;  /* 0x00000004ba107825 */ /* 0x000fe200078e02ec */
[----:B------:R4:W-:Y:S04]  /*137d0*/  STL.64 [R1+0x130], R8 ;  /* 0x0001300801007387 */ /* 0x0009e80000100a00 */
[----:B------:R-:W3:Y:S04]  /*137e0*/  LDL.LU.64 R236, [R1+0x440] ;  /* 0x0004400001ec7983 */ /* 0x000ee80000300a00 */
[----:B------:R4:W-:Y:S04]  /*137f0*/  STL.64 [R1+0x140], R16 ;  /* 0x0001401001007387 */ /* 0x0009e80000100a00 */
[----:B------:R-:W3:Y:S04]  /*13800*/  LDL.LU.64 R230, [R1+0x448] ;  /* 0x0004480001e67983 */ /* 0x000ee80000300a00 */
[----:B------:R2:W-:Y:S04]  /*13810*/  LDGSTS.E [R252+-0x7ec80], desc[UR60][R14.64], P1 ;  /* 0x813800000efc7fae */ /* 0x0005e8000892187c */
[----:B-1----:R-:W3:Y:S04]  /*13820*/  LDL.LU.64 R224, [R1+0x450] ;  /* 0x0004500001e07983 */ /* 0x002ee80000300a00 */
[----:B------:R-:W-:Y:S04]  /*13830*/  LDGSTS.E [R187+-0x7e880], desc[UR60][R8.64], P1 ;  /* 0x8178000008bb7fae */ /* 0x000fe8000892187c */
[----:B------:R-:W3:Y:S01]  /*13840*/  LDL.LU.64 R22, [R1+0x458] ;  /* 0x0004580001167983 */ /* 0x000ee20000300a00 */
[----:B--2---:R-:W-:-:S03]  /*13850*/  VIADD R14, R4, 0x100000 ;  /* 0x00100000040e7836 */ /* 0x004fc60000000000 */
[----:B------:R1:W-:Y:S04]  /*13860*/  LDGSTS.E [R185+-0x7e480], desc[UR60][R16.64], P1 ;  /* 0x81b8000010b97fae */ /* 0x0003e8000892187c */
[----:B----4-:R-:W2:Y:S01]  /*13870*/  LDL.LU.64 R8, [R1+0x460] ;  /* 0x0004600001087983 */ /* 0x010ea20000300a00 */
[----:B------:R-:W-:Y:S02]  /*13880*/  VIADD R15, R4, 0x100000 ;  /* 0x00100000040f7836 */ /* 0x000fe40000000000 */
[----:B-1----:R-:W-:-:S04]  /*13890*/  IMAD.WIDE R16, R186, 0x4, R12 ;  /* 0x00000004ba107825 */ /* 0x002fc800078e020c */
[----:B------:R-:W-:Y:S01]  /*138a0*/  IMAD.WIDE R12, R186, 0x4, R10 ;  /* 0x00000004ba0c7825 */ /* 0x000fe200078e020a */
[----:B------:R-:W-:Y:S04]  /*138b0*/  STL.64 [R1+0x150], R16 ;  /* 0x0001501001007387 */ /* 0x000fe80000100a00 */
[----:B------:R1:W-:Y:S04]  /*138c0*/  LDGSTS.E [R14+-0x7e080], desc[UR60][R16.64], P1 ;  /* 0x81f80000100e7fae */ /* 0x0003e8000892187c */
[----:B------:R4:W-:Y:S04]  /*138d0*/  STL.64 [R1+0x160], R12 ;  /* 0x0001600c01007387 */ /* 0x0009e80000100a00 */
[----:B------:R4:W-:Y:S01]  /*138e0*/  LDGSTS.E [R252+-0x7dc80], desc[UR60][R12.64], P1 ;  /* 0x823800000cfc7fae */ /* 0x0009e2000892187c */
[----:B-1----:R-:W1:Y:S01]  /*138f0*/  LDC R14, c[0x0][0x230] ;  /* 0x00008c00ff0e7b82 */ /* 0x002e620000000800 */
[----:B----4-:R-:W-:-:S07]  /*13900*/  IADD3 R12, R4, 0x100000, RZ ;  /* 0x00100000040c7810 */ /* 0x010fce0007ffe0ff */
[----:B------:R-:W4:Y:S08]  /*13910*/  LDC R16, c[0x0][0x230] ;  /* 0x00008c00ff107b82 */ /* 0x000f300000000800 */
[----:B------:R-:W4:Y:S01]  /*13920*/  LDC R13, c[0x0][0x230] ;  /* 0x00008c00ff0d7b82 */ /* 0x000f220000000800 */
[----:B---3--:R-:W-:-:S05]  /*13930*/  IMAD.WIDE R10, R186, 0x4, R220 ;  /* 0x00000004ba0a7825 */ /* 0x008fca00078e02dc */
[----:B------:R3:W-:Y:S04]  /*13940*/  STL.64 [R1+0x170], R10 ;  /* 0x0001700a01007387 */ /* 0x0007e80000100a00 */
[----:B------:R3:W-:Y:S02]  /*13950*/  LDGSTS.E [R187+-0x7d880], desc[UR60][R10.64], P1 ;  /* 0x827800000abb7fae */ /* 0x0007e4000892187c */
[----:B---3--:R-:W3:Y:S01]  /*13960*/  LDC R11, c[0x0][0x230] ;  /* 0x00008c00ff0b7b82 */ /* 0x008ee20000000800 */
[----:B------:R-:W-:-:S05]  /*13970*/  IMAD.WIDE R2, R186, 0x4, R2 ;  /* 0x00000004ba027825 */ /* 0x000fca00078e0202 */
[----:B------:R1:W-:Y:S02]  /*13980*/  STL.64 [R1+0x180], R2 ;  /* 0x0001800201007387 */ /* 0x0003e40000100a00 */
[----:B------:R-:W4:Y:S02]  /*13990*/  LDC R10, c[0x0][0x230] ;  /* 0x00008c00ff0a7b82 */ /* 0x000f240000000800 */
[----:B------:R-:W3:Y:S04]  /*139a0*/  LDL.LU.64 R220, [R1+0x7b8] ;  /* 0x0007b80001dc7983 */ /* 0x000ee80000300a00 */
[----:B------:R1:W-:Y:S02]  /*139b0*/  LDGSTS.E [R185+-0x7d480], desc[UR60][R2.64], P1 ;  /* 0x82b8000002b97fae */ /* 0x0003e4000892187c */
[----:B-1----:R-:W1:Y:S08]  /*139c0*/  LDC R3, c[0x0][0x230] ;  /* 0x00008c00ff037b82 */ /* 0x002e700000000800 */
[----:B------:R-:W1:Y:S01]  /*139d0*/  LDC R2, c[0x0][0x230] ;  /* 0x00008c00ff027b82 */ /* 0x000e620000000800 */
[----:B------:R-:W-:-:S04]  /*139e0*/  IMAD.WIDE R236, R186, 0x4, R236 ;  /* 0x00000004baec7825 */ /* 0x000fc800078e02ec */
[C---:B------:R-:W-:Y:S01]  /*139f0*/  IMAD.WIDE R230, R186.reuse, 0x4, R230 ;  /* 0x00000004bae67825 */ /* 0x040fe200078e02e6 */
[----:B------:R-:W-:Y:S03]  /*13a00*/  STL.64 [R1+0x190], R236 ;  /* 0x000190ec01007387 */ /* 0x000fe60000100a00 */
[C---:B------:R-:W-:Y:S01]  /*13a10*/  IMAD.WIDE R224, R186.reuse, 0x4, R224 ;  /* 0x00000004bae07825 */ /* 0x040fe200078e02e0 */
[----:B------:R-:W-:Y:S04]  /*13a20*/  STL.64 [R1+0x1a0], R230 ;  /* 0x0001a0e601007387 */ /* 0x000fe80000100a00 */
[----:B------:R4:W-:Y:S01]  /*13a30*/  LDGSTS.E [R15+-0x7d080], desc[UR60][R236.64], P1 ;  /* 0x82f80000ec0f7fae */ /* 0x0009e2000892187c */
[----:B------:R-:W-:-:S03]  /*13a40*/  IMAD.WIDE R22, R186, 0x4, R22 ;  /* 0x00000004ba167825 */ /* 0x000fc600078e0216 */
[----:B------:R1:W-:Y:S04]  /*13a50*/  STL.64 [R1+0x1b0], R224 ;  /* 0x0001b0e001007387 */ /* 0x0003e80000100a00 */
[----:B------:R1:W-:Y:S01]  /*13a60*/  LDGSTS.E [R12+-0x7cc80], desc[UR60][R230.64], P1 ;  /* 0x83380000e60c7fae */ /* 0x0003e2000892187c */
[----:B--2---:R-:W-:-:S03]  /*13a70*/  IMAD.WIDE R8, R186, 0x4, R8 ;  /* 0x00000004ba087825 */ /* 0x004fc600078e0208 */
[----:B------:R-:W-:Y:S01]  /*13a80*/  STL.64 [R1+0x1c0], R22 ;  /* 0x0001c01601007387 */ /* 0x000fe20000100a00 */
[----:B----4-:R-:W2:Y:S03]  /*13a90*/  LDC R15, c[0x0][0x230] ;  /* 0x00008c00ff0f7b82 */ /* 0x010ea60000000800 */
[----:B------:R-:W-:Y:S04]  /*13aa0*/  LDGSTS.E [R252+-0x7c880], desc[UR60][R224.64], P1 ;  /* 0x83780000e0fc7fae */ /* 0x000fe8000892187c */
[----:B------:R4:W-:Y:S01]  /*13ab0*/  STL.64 [R1+0x1d0], R8 ;  /* 0x0001d00801007387 */ /* 0x0009e20000100a00 */
[----:B------:R-:W-:Y:S01]  /*13ac0*/  VIADD R10, R10, 0xfffffeff ;  /* 0xfffffeff0a0a7836 */ /* 0x000fe20000000000 */
[----:B-1----:R-:W1:Y:S02]  /*13ad0*/  LDC R12, c[0x0][0x230] ;  /* 0x00008c00ff0c7b82 */ /* 0x002e640000000800 */
[----:B------:R4:W-:Y:S04]  /*13ae0*/  LDGSTS.E [R187+-0x7c480], desc[UR60][R22.64], P1 ;  /* 0x83b8000016bb7fae */ /* 0x0009e8000892187c */
[----:B------:R-:W2:Y:S04]  /*13af0*/  LDL.LU.64 R224, [R1+0x7b0] ;  /* 0x0007b00001e07983 */ /* 0x000ea80000300a00 */
[----:B------:R3:W-:Y:S04]  /*13b00*/  LDGSTS.E [R185+-0x7c080], desc[UR60][R8.64], P1 ;  /* 0x83f8000008b97fae */ /* 0x0007e8000892187c */
[----:B------:R-:W0:Y:S04]  /*13b10*/  LDGDEPBAR ;  /* 0x00000000000079af */ /* 0x000e280000000000 */
[----:B----4-:R-:W4:Y:S01]  /*13b20*/  LDL.LU.64 R8, [R1+0x7a8] ;  /* 0x0007a80001087983 */ /* 0x010f220000300a00 */
[----:B------:R-:W-:Y:S01]  /*13b30*/  VIADD R187, R14, 0xfffffefd ;  /* 0xfffffefd0ebb7836 */ /* 0x000fe20000000000 */
[----:B---3--:R-:W-:Y:S01]  /*13b40*/  IADD3 R185, R11, -0x104, RZ ;  /* 0xfffffefc0bb97810 */ /* 0x008fe20007ffe0ff */
[----:B------:R-:W-:Y:S01]  /*13b50*/  VIADD R252, R16, 0xfffffefe ;  /* 0xfffffefe10fc7836 */ /* 0x000fe20000000000 */
[----:B------:R-:W3:Y:S01]  /*13b60*/  LDL.LU.64 R230, [R1+0x7a0] ;  /* 0x0007a00001e67983 */ /* 0x000ee20000300a00 */
[----:B------:R-:W-:Y:S01]  /*13b70*/  ISETP.GE.U32.AND P5, PT, R10, 0x7ffffe80, PT ;  /* 0x7ffffe800a00780c */ /* 0x000fe20003fa6070 */
[----:B------:R-:W1:Y:S01]  /*13b80*/  LDC R14, c[0x0][0x230] ;  /* 0x00008c00ff0e7b82 */ /* 0x000e620000000800 */
[----:B------:R-:W-:Y:S01]  /*13b90*/  ISETP.GE.U32.AND P0, PT, R187, 0x7ffffe7e, PT ;  /* 0x7ffffe7ebb00780c */ /* 0x000fe20003f06070 */
[----:B------:R-:W-:Y:S01]  /*13ba0*/  VIADD R187, R3, 0xfffffedf ;  /* 0xfffffedf03bb7836 */ /* 0x000fe20000000000 */
[----:B------:R-:W-:Y:S01]  /*13bb0*/  ISETP.GE.U32.AND P1, PT, R185, 0x7ffffe7d, PT ;  /* 0x7ffffe7db900780c */ /* 0x000fe20003f26070 */
[----:B------:R-:W-:Y:S01]  /*13bc0*/  VIADD R185, R2, 0xfffffede ;  /* 0xfffffede02b97836 */ /* 0x000fe20000000000 */
[----:B------:R-:W3:Y:S03]  /*13bd0*/  LDL.LU.64 R236, [R1+0x790] ;  /* 0x0007900001ec7983 */ /* 0x000ee60000300a00 */
[----:B------:R-:W1:Y:S01]  /*13be0*/  LDC R16, c[0x0][0x230] ;  /* 0x00008c00ff107b82 */ /* 0x000e620000000800 */
[----:B------:R-:W3:Y:S01]  /*13bf0*/  LDL.LU.64 R2, [R1+0x788] ;  /* 0x0007880001027983 */ /* 0x000ee20000300a00 */
[----:B------:R-:W-:-:S06]  /*13c00*/  ISETP.GE.U32.AND P6, PT, R252, 0x7ffffe7f, PT ;  /* 0x7ffffe7ffc00780c */ /* 0x000fcc0003fc6070 */
[----:B------:R-:W1:Y:S01]  /*13c10*/  LDC R252, c[0x0][0x230] ;  /* 0x00008c00fffc7b82 */ /* 0x000e620000000800 */
[----:B------:R-:W-:-:S07]  /*13c20*/  IMAD.WIDE R10, R184, 0x4, R220 ;  /* 0x00000004b80a7825 */ /* 0x000fce00078e02dc */
[----:B------:R-:W-:Y:S06]  /*13c30*/  BAR.SYNC.DEFER_BLOCKING 0x0 ;  /* 0x0000000000007b1d */ /* 0x000fec0000010000 */
[----:B------:R2:W-:Y:S04]  /*13c40*/  STL.64 [R1+0x1e0], R10 ;  /* 0x0001e00a01007387 */ /* 0x0005e80000100a00 */
[----:B------:R-:W3:Y:S04]  /*13c50*/  LDL.LU.64 R22, [R1+0x780] ;  /* 0x0007800001167983 */ /* 0x000ee80000300a00 */
[----:B------:R-:W3:Y:S04]  /*13c60*/  LDL.LU.64 R220, [R1+0x778] ;  /* 0x0007780001dc7983 */ /* 0x000ee80000300a00 */
[----:B------:R-:W-:Y:S01]  /*13c70*/  @!PT LDS RZ, [RZ] ;  /* 0x00000000fffff984 */ /* 0x000fe20000000800 */
[----:B------:R-:W-:Y:S01]  /*13c80*/  @!PT LDS RZ, [RZ] ;  /* 0x00000000fffff984 */ /* 0x000fe20000000800 */
[----:B------:R-:W-:Y:S01]  /*13c90*/  @!PT LDS RZ, [RZ] ;  /* 0x00000000fffff984 */ /* 0x000fe20000000800 */
[----:B------:R2:W-:Y:S02]  /*13ca0*/  LDGSTS.E [R246+0x20000], desc[UR60][R10.64], !P5 ;  /* 0x200000000af67fae */ /* 0x0005e4000e92187c */
[----:B--2---:R-:W-:-:S05]  /*13cb0*/  IMAD.WIDE R10, R184, 0x4, R224 ;  /* 0x00000004b80a7825 */ /* 0x004fca00078e02e0 */
[----:B------:R2:W-:Y:S04]  /*13cc0*/  STL.64 [R1+0x7b0], R10 ;  /* 0x0007b00a01007387 */ /* 0x0005e80000100a00 */
[----:B------:R2:W-:Y:S01]  /*13cd0*/  LDGSTS.E [R246+0x20004], desc[UR60][R10.64], !P6 ;  /* 0x200040000af67fae */ /* 0x0005e2000f12187c */
[----:B----4-:R-:W-:-:S05]  /*13ce0*/  IMAD.WIDE R8, R184, 0x4, R8 ;  /* 0x00000004b8087825 */ /* 0x010fca00078e0208 */
[----:B------:R4:W-:Y:S01]  /*13cf0*/  STL.64 [R1+0x7a8], R8 ;  /* 0x0007a80801007387 */ /* 0x0009e20000100a00 */
[----:B------:R-:W-:Y:S01]  /*13d00*/  ISETP.GE.U32.AND P3, PT, R185, 0x7ffffe5f, PT ;  /* 0x7ffffe5fb900780c */ /* 0x000fe20003f66070 */
[----:B---3--:R-:W-:Y:S01]  /*13d10*/  IMAD.WIDE R230, R184, 0x4, R230 ;  /* 0x00000004b8e67825 */ /* 0x008fe200078e02e6 */
[----:B------:R-:W-:Y:S01]  /*13d20*/  ISETP.GE.U32.AND P2, PT, R187, 0x7ffffe60, PT ;  /* 0x7ffffe60bb00780c */ /* 0x000fe20003f46070 */
[----:B------:R-:W-:Y:S01]  /*13d30*/  LDGSTS.E [R246+0x20008], desc[UR60][R8.64], !P0 ;  /* 0x2000800008f67fae */ /* 0x000fe2000c12187c */
[----:B--2---:R-:W2:Y:S03]  /*13d40*/  LDC R11, c[0x0][0x230] ;  /* 0x00008c00ff0b7b82 */ /* 0x004ea60000000800 */
[----:B------:R-:W3:Y:S01]  /*13d50*/  LDL.LU.64 R224, [R1+0x770] ;  /* 0x0007700001e07983 */ /* 0x000ee20000300a00 */
[----:B------:R-:W-:Y:S01]  /*13d60*/  VIADD R185, R13, 0xfffffedd ;  /* 0xfffffedd0db97836 */ /* 0x000fe20000000000 */
[----:B-1----:R-:W-:Y:S01]  /*13d70*/  IADD3 R187, R12, -0x124, RZ ;  /* 0xfffffedc0cbb7810 */ /* 0x002fe20007ffe0ff */
[----:B------:R-:W-:Y:S01]  /*13d80*/  IMAD.WIDE R2, R184, 0x4, R2 ;  /* 0x00000004b8027825 */ /* 0x000fe200078e0202 */
[----:B------:R-:W-:Y:S01]  /*13d90*/  LDGSTS.E [R246+0x2000c], desc[UR60][R230.64], !P1 ;  /* 0x2000c000e6f67fae */ /* 0x000fe2000c92187c */
[----:B------:R-:W1:Y:S03]  /*13da0*/  LDC R13, c[0x0][0x230] ;  /* 0x00008c00ff0d7b82 */ /* 0x000e660000000800 */
[----:B----4-:R-:W4:Y:S01]  /*13db0*/  LDL.LU.64 R8, [R1+0x768] ;  /* 0x0007680001087983 */ /* 0x010f220000300a00 */
[----:B------:R-:W-:Y:S01]  /*13dc0*/  ISETP.GE.U32.AND P5, PT, R185, 0x7ffffe5e, PT ;  /* 0x7ffffe5eb900780c */ /* 0x000fe20003fa6070 */
[----:B------:R-:W-:Y:S01]  /*13dd0*/  VIADD R185, R15, 0xfffffebf ;  /* 0xfffffebf0fb97836 */ /* 0x000fe20000000000 */
[----:B------:R-:W-:Y:S01]  /*13de0*/  ISETP.GE.U32.AND P6, PT, R187, 0x7ffffe5d, PT ;  /* 0x7ffffe5dbb00780c */ /* 0x000fe20003fc6070 */
[----:B------:R-:W-:Y:S01]  /*13df0*/  VIADD R187, R14, 0xfffffebd ;  /* 0xfffffebd0ebb7836 */ /* 0x000fe20000000000 */
[----:B------:R-:W2:Y:S01]  /*13e00*/  LDC R12, c[0x0][0x230] ;  /* 0x00008c00ff0c7b82 */ /* 0x000ea20000000800 */
[----:B------:R-:W-:Y:S01]  /*13e10*/  IMAD.WIDE R14, R184, 0x4, R236 ;  /* 0x00000004b80e7825 */ /* 0x000fe200078e02ec */
[----:B------:R1:W-:Y:S04]  /*13e20*/  STL.64 [R1+0x7a0], R230 ;  /* 0x0007a0e601007387 */ /* 0x0003e80000100a00 */
[----:B------:R1:W-:Y:S02]  /*13e30*/  STL.64 [R1+0x200], R14 ;  /* 0x0002000e01007387 */ /* 0x0003e40000100a00 */
[----:B------:R-:W2:Y:S02]  /*13e40*/  LDC R10, c[0x0][0x230] ;  /* 0x00008c00ff0a7b82 */ /* 0x000ea40000000800 */
[----:B------:R1:W-:Y:S01]  /*13e50*/  STL.64 [R1+0x788], R2 ;  /* 0x0007880201007387 */ /* 0x0003e20000100a00 */
[----:B------:R-:W-:-:S03]  /*13e60*/  ISETP.GE.U32.AND P0, PT, R185, 0x7ffffe40, PT ;  /* 0x7ffffe40b900780c */ /* 0x000fc60003f06070 */
[----:B------:R1:W-:Y:S04]  /*13e70*/  LDGSTS.E [R246+0x24000], desc[UR60][R14.64], !P2 ;  /* 0x240000000ef67fae */ /* 0x0003e8000d12187c */
[----:B-1----:R-:W2:Y:S01]  /*13e80*/  LDL.LU.64 R230, [R1+0x760] ;  /* 0x0007600001e67983 */ /* 0x002ea20000300a00 */
[----:B------:R-:W-:Y:S02]  /*13e90*/  VIADD R185, R252, 0xfffffebe ;  /* 0xfffffebefcb97836 */ /* 0x000fe40000000000 */
[----:B------:R-:W1:Y:S01]  /*13ea0*/  LDC R252, c[0x0][0x230] ;  /* 0x00008c00fffc7b82 */ /* 0x000e620000000800 */
[----:B------:R-:W-:Y:S04]  /*13eb0*/  LDGSTS.E [R246+0x24004], desc[UR60][R2.64], !P3 ;  /* 0x2400400002f67fae */ /* 0x000fe8000d92187c */
[----:B------:R-:W2:Y:S01]  /*13ec0*/  LDL.LU.64 R236, [R1+0x758] ;  /* 0x0007580001ec7983 */ /* 0x000ea20000300a00 */
[----:B------:R-:W-:-:S02]  /*13ed0*/  ISETP.GE.U32.AND P1, PT, R185, 0x7ffffe3f, PT ;  /* 0x7ffffe3fb900780c */ /* 0x000fc40003f26070 */
[----:B------:R-:W1:Y:S01]  /*13ee0*/  LDC R14, c[0x0][0x230] ;  /* 0x00008c00ff0e7b82 */ /* 0x000e620000000800 */
[----:B------:R-:W2:Y:S01]  /*13ef0*/  LDL.LU.64 R2, [R1+0x750] ;  /* 0x0007500001027983 */ /* 0x000ea20000300a00 */
[----:B------:R-:W-:-:S06]  /*13f00*/  IADD3 R185, R16, -0x144, RZ ;  /* 0xfffffebc10b97810 */ /* 0x000fcc0007ffe0ff */
[----:B------:R-:W1:Y:S01]  /*13f10*/  LDC R15, c[0x0][0x230] ;  /* 0x00008c00ff0f7b82 */ /* 0x000e620000000800 */
[----:B------:R-:W-:-:S04]  /*13f20*/  IMAD.WIDE R22, R184, 0x4, R22 ;  /* 0x00000004b8167825 */ /* 0x000fc800078e0216 */
[C---:B------:R-:W-:Y:S01]  /*13f30*/  IMAD.WIDE R16, R184.reuse, 0x4, R220 ;  /* 0x00000004b8107825 */ /* 0x040fe200078e02dc */
[----:B------:R1:W-:Y:S04]  /*13f40*/  STL.64 [R1+0x780], R22 ;  /* 0x0007801601007387 */ /* 0x0003e80000100a00 */
[----:B------:R-:W-:Y:S04]  /*13f50*/  LDGSTS.E [R246+0x24008], desc[UR60][R22.64], !P5 ;  /* 0x2400800016f67fae */ /* 0x000fe8000e92187c */
[----:B------:R3:W-:Y:S04]  /*13f60*/  STL.64 [R1+0x778], R16 ;  /* 0x0007781001007387 */ /* 0x0007e80000100a00 */
[----:B------:R3:W-:Y:S04]  /*13f70*/  LDGSTS.E [R246+0x2400c], desc[UR60][R16.64], !P6 ;  /* 0x2400c00010f67fae */ /* 0x0007e8000f12187c */
[----:B-1----:R-:W2:Y:S04]  /*13f80*/  LDL.LU.64 R22, [R1+0x748] ;  /* 0x0007480001167983 */ /* 0x002ea80000300a00 */
[----:B------:R-:W2:Y:S01]  /*13f90*/  LDL.LU.64 R220, [R1+0x740] ;  /* 0x0007400001dc7983 */ /* 0x000ea20000300a00 */
[----:B---3--:R-:W-:-:S04]  /*13fa0*/  IMAD.WIDE R16, R184, 0x4, R224 ;  /* 0x00000004b8107825 */ /* 0x008fc800078e02e0 */
[----:B----4-:R-:W-:Y:S01]  /*13fb0*/  IMAD.WIDE R8, R184, 0x4, R8 ;  /* 0x00000004b8087825 */ /* 0x010fe200078e0208 */
[----:B------:R-:W-:Y:S04]  /*13fc0*/  STL.64 [R1+0x770], R16 ;  /* 0x0007701001007387 */ /* 0x000fe80000100a00 */
[----:B------:R1:W-:Y:S04]  /*13fd0*/  LDGSTS.E [R246+0x28000], desc[UR60][R16.64], !P0 ;  /* 0x2800000010f67fae */ /* 0x0003e8000c12187c */
[----:B------:R3:W-:Y:S04]  /*13fe0*/  STL.64 [R1+0x768], R8 ;  /* 0x0007680801007387 */ /* 0x0007e80000100a00 */
[----:B------:R-:W-:Y:S04]  /*13ff0*/  LDGSTS.E [R246+0x28004], desc[UR60][R8.64], !P1 ;  /* 0x2800400008f67fae */ /* 0x000fe8000c92187c */
[----:B------:R-:W4:Y:S04]  /*14000*/  LDL.LU.64 R224, [R1+0x738] ;  /* 0x0007380001e07983 */ /* 0x000f280000300a00 */
[----:B---3--:R-:W3:Y:S01]  /*14010*/  LDL.LU.64 R8, [R1+0x798] ;  /* 0x0007980001087983 */ /* 0x008ee20000300a00 */
[----:B------:R-:W-:Y:S01]  /*14020*/  ISETP.GE.U32.AND P2, PT, R187, 0x7ffffe3e, PT ;  /* 0x7ffffe3ebb00780c */ /* 0x000fe20003f46070 */
[----:B------:R-:W-:Y:S01]  /*14030*/  VIADD R187, R13, 0xfffffe9f ;  /* 0xfffffe9f0dbb7836 */ /* 0x000fe20000000000 */
[----:B------:R-:W-:Y:S01]  /*14040*/  ISETP.GE.U32.AND P3, PT, R185, 0x7ffffe3d, PT ;  /* 0x7ffffe3db900780c */ /* 0x000fe20003f66070 */
[----:B--2---:R-:W-:Y:S01]  /*14050*/  VIADD R185, R12, 0xfffffe9e ;  /* 0xfffffe9e0cb97836 */ /* 0x004fe20000000000 */
[----:B------:R-:W2:Y:S02]  /*14060*/  LDC R13, c[0x0][0x230] ;  /* 0x00008c00ff0d7b82 */ /* 0x000ea40000000800 */
[----:B------:R-:W-:-:S06]  /*14070*/  ISETP.GE.U32.AND P5, PT, R187, 0x7ffffe20, PT ;  /* 0x7ffffe20bb00780c */ /* 0x000fcc0003fa6070 */
[----:B------:R-:W2:Y:S01]  /*14080*/  LDC R12, c[0x0][0x230] ;  /* 0x00008c00ff0c7b82 */ /* 0x000ea20000000800 */
[----:B------:R-:W-:-:S04]  /*14090*/  IMAD.WIDE R230, R184, 0x4, R230 ;  /* 0x00000004b8e67825 */ /* 0x000fc800078e02e6 */
[----:B-1----:R-:W-:Y:S01]  /*140a0*/  IMAD.WIDE R16, R184, 0x4, R236 ;  /* 0x00000004b8107825 */ /* 0x002fe200078e02ec */
[----:B------:R-:W-:-:S03]  /*140b0*/  ISETP.GE.U32.AND P6, PT, R185, 0x7ffffe1f, PT ;  /* 0x7ffffe1fb900780c */ /* 0x000fc60003fc6070 */
[----:B------:R-:W-:Y:S01]  /*140c0*/  IMAD.WIDE R2, R184, 0x4, R2 ;  /* 0x00000004b8027825 */ /* 0x000fe200078e0202 */
[----:B------:R1:W-:Y:S01]  /*140d0*/  STL.64 [R1+0x760], R230 ;  /* 0x000760e601007387 */ /* 0x0003e20000100a00 */
[----:B------:R-:W-:Y:S02]  /*140e0*/  IADD3 R185, R10, -0x164, RZ ;  /* 0xfffffe9c0ab97810 */ /* 0x000fe40007ffe0ff */
[----:B------:R-:W-:Y:S01]  /*140f0*/  VIADD R187, R11, 0xfffffe9d ;  /* 0xfffffe9d0bbb7836 */ /* 0x000fe20000000000 */
[----:B------:R-:W-:Y:S01]  /*14100*/  STL.64 [R1+0x758], R16 ;  /* 0x0007581001007387 */ /* 0x000fe20000100a00 */
[----:B------:R-:W-:Y:S01]  /*14110*/  ISETP.GE.U32.AND P1, PT, R185, 0x7ffffe1d, PT ;  /* 0x7ffffe1db900780c */ /* 0x000fe20003f26070 */
[----:B------:R-:W3:Y:S02]  /*14120*/  LDC R11, c[0x0][0x230] ;  /* 0x00008c00ff0b7b82 */ /* 0x000ee40000000800 */
[----:B------:R-:W-:Y:S01]  /*14130*/  LDGSTS.E [R246+0x28008], desc[UR60][R230.64], !P2 ;  /* 0x28008000e6f67fae */ /* 0x000fe2000d12187c */
[----:B------:R-:W-:-:S03]  /*14140*/  ISETP.GE.U32.AND P0, PT, R187, 0x7ffffe1e, PT ;  /* 0x7ffffe1ebb00780c */ /* 0x000fc60003f06070 */
[----:B------:R2:W-:Y:S01]  /*14150*/  STL.64 [R1+0x750], R2 ;  /* 0x0007500201007387 */ /* 0x0005e20000100a00 */
[----:B------:R-:W-:Y:S01]  /*14160*/  VIADD R185, R252, 0xfffffefb ;  /* 0xfffffefbfcb97836 */ /* 0x000fe20000000000 */
[----:B------:R-:W3:Y:S02]  /*14170*/  LDC R10, c[0x0][0x230] ;  /* 0x00008c00ff0a7b82 */ /* 0x000ee40000000800 */
[----:B------:R2:W-:Y:S01]  /*14180*/  LDGSTS.E [R246+0x2800c], desc[UR60][R16.64], !P3 ;  /* 0x2800c00010f67fae */ /* 0x0005e2000d92187c */
[----:B------:R-:W-:-:S03]  /*14190*/  VIADD R187, R14, 0xfffffefa ;  /* 0xfffffefa0ebb7836 */ /* 0x000fc60000000000 */
[----:B-1----:R-:W3:Y:S01]  /*141a0*/  LDL.LU.64 R230, [R1+0x730] ;  /* 0x0007300001e67983 */ /* 0x002ee20000300a00 */
[----:B------:R-:W-:Y:S01]  /*141b0*/  ISETP.GE.U32.AND P2, PT, R185, 0x7ffffe7c, PT ;  /* 0x7ffffe7cb900780c */ /* 0x000fe20003f46070 */
[----:B------:R-:W1:Y:S02]  /*141c0*/  LDC R14, c[0x0][0x230] ;  /* 0x00008c00ff0e7b82 */ /* 0x000e640000000800 */
[----:B------:R-:W-:Y:S04]  /*141d0*/  LDGSTS.E [R246+0x2c000], desc[UR60][R2.64], !P5 ;  /* 0x2c00000002f67fae */ /* 0x000fe8000e92187c */
[----:B------:R-:W3:Y:S01]  /*141e0*/  LDL.LU.64 R236, [R1+0x728] ;  /* 0x0007280001ec7983 */ /* 0x000ee20000300a00 */
[----:B------:R-:W-:Y:S01]  /*141f0*/  ISETP.GE.U32.AND P3, PT, R187, 0x7ffffe7b, PT ;  /* 0x7ffffe7bbb00780c */ /* 0x000fe20003f66070 */
[----:B------:R-:W1:Y:S02]  /*14200*/  LDC R252, c[0x0][0x230] ;  /* 0x00008c00fffc7b82 */ /* 0x000e640000000800 */
[----:B--2---:R-:W2:Y:S01]  /*14210*/  LDL.LU.64 R2, [R1+0x720] ;  /* 0x0007200001027983 */ /* 0x004ea20000300a00 */
[----:B------:R-:W-:Y:S01]  /*14220*/  VIADD R185, R13, 0xfffffef9 ;  /* 0xfffffef90db97836 */ /* 0x000fe20000000000 */
[----:B------:R-:W-:-:S04]  /*14230*/  IADD3 R187, R12, -0x108, RZ ;  /* 0xfffffef80cbb7810 */ /* 0x000fc80007ffe0ff */
[----:B------:R-:W2:Y:S01]  /*14240*/  LDC R16, c[0x0][0x230] ;  /* 0x00008c00ff107b82 */ /* 0x000ea20000000800 */
        /* <DEDUP_REMOVED lines=8> */
[----:B----4-:R-:W-:-:S04]  /*142d0*/  IMAD.WIDE R12, R184, 0x4, R224 ;  /* 0x00000004b80c7825 */ /* 0x010fc800078e02e0 */
[----:B---3--:R-:W-:Y:S01]  /*142e0*/  IMAD.WIDE R8, R184, 0x4, R8 ;  /* 0x00000004b8087825 */ /* 0x008fe200078e0208 */
[----:B------:R1:W-:Y:S04]  /*142f0*/  STL.64 [R1+0x738], R12 ;  /* 0x0007380c01007387 */ /* 0x0003e80000100a00 */
[----:B------:R1:W-:Y:S04]  /*14300*/  LDGSTS.E [R246+0x2c00c], desc[UR60][R12.64], !P1 ;  /* 0x2c00c0000cf67fae */ /* 0x0003e8000c92187c */
[----:B------:R3:W-:Y:S04]  /*14310*/  STL.64 [R1+0x790], R8 ;  /* 0x0007900801007387 */ /* 0x0007e80000100a00 */
[----:B------:R-:W-:Y:S04]  /*14320*/  LDGSTS.E [R247+0x20000], desc[UR60][R8.64], !P2 ;  /* 0x2000000008f77fae */ /* 0x000fe8000d12187c */
[----:B------:R-:W4:Y:S01]  /*14330*/  LDL.LU.64 R224, [R1+0x708] ;  /* 0x0007080001e07983 */ /* 0x000f220000300a00 */
[----:B------:R-:W-:Y:S01]  /*14340*/  ISETP.GE.U32.AND P5, PT, R185, 0x7ffffe7a, PT ;  /* 0x7ffffe7ab900780c */ /* 0x000fe20003fa6070 */
[----:B-1----:R-:W1:Y:S02]  /*14350*/  LDC R13, c[0x0][0x230] ;  /* 0x00008c00ff0d7b82 */ /* 0x002e640000000800 */
[----:B---3--:R-:W3:Y:S01]  /*14360*/  LDL.LU.64 R8, [R1+0x700] ;  /* 0x0007000001087983 */ /* 0x008ee20000300a00 */
[----:B------:R-:W-:Y:S01]  /*14370*/  ISETP.GE.U32.AND P6, PT, R187, 0x7ffffe79, PT ;  /* 0x7ffffe79bb00780c */ /* 0x000fe20003fc6070 */
[----:B------:R-:W-:-:S04]  /*14380*/  VIADD R185, R11, 0xfffffedb ;  /* 0xfffffedb0bb97836 */ /* 0x000fc80000000000 */
[----:B------:R-:W1:Y:S01]  /*14390*/  LDC R12, c[0x0][0x230] ;  /* 0x00008c00ff0c7b82 */ /* 0x000e620000000800 */
[----:B------:R-:W-:Y:S01]  /*143a0*/  VIADD R187, R10, 0xfffffeda ;  /* 0xfffffeda0abb7836 */ /* 0x000fe20000000000 */
[----:B------:R-:W-:Y:S01]  /*143b0*/  ISETP.GE.U32.AND P0, PT, R185, 0x7ffffe5c, PT ;  /* 0x7ffffe5cb900780c */ /* 0x000fe20003f06070 */
[----:B------:R-:W-:-:S03]  /*143c0*/  VIADD R185, R15, 0xfffffed9 ;  /* 0xfffffed90fb97836 */ /* 0x000fc60000000000 */
[----:B------:R-:W-:Y:S01]  /*143d0*/  ISETP.GE.U32.AND P1, PT, R187, 0x7ffffe5b, PT ;  /* 0x7ffffe5bbb00780c */ /* 0x000fe20003f26070 */
[----:B------:R-:W-:Y:S01]  /*143e0*/  VIADD R187, R14, 0xfffffebb ;  /* 0xfffffebb0ebb7836 */ /* 0x000fe20000000000 */
[----:B------:R-:W1:Y:S01]  /*143f0*/  LDC R11, c[0x0][0x230] ;  /* 0x00008c00ff0b7b82 */ /* 0x000e620000000800 */
[----:B------:R-:W-:-:S07]  /*14400*/  IMAD.WIDE R230, R184, 0x4, R230 ;  /* 0x00000004b8e67825 */ /* 0x000fce00078e02e6 */
[----:B------:R-:W1:Y:S01]  /*14410*/  LDC R10, c[0x0][0x230] ;  /* 0x00008c00ff0a7b82 */ /* 0x000e620000000800 */
[C---:B------:R-:W-:Y:S01]  /*14420*/  IMAD.WIDE R14, R184.reuse, 0x4, R236 ;  /* 0x00000004b80e7825 */ /* 0x040fe200078e02ec */
[----:B------:R2:W-:Y:S03]  /*14430*/  STL.64 [R1+0x730], R230 ;  /* 0x000730e601007387 */ /* 0x0005e60000100a00 */
[----:B--2---:R-:W-:Y:S01]  /*14440*/  IMAD.WIDE R2, R184, 0x4, R2 ;  /* 0x00000004b8027825 */ /* 0x004fe200078e0202 */
[----:B------:R2:W-:Y:S01]  /*14450*/  STL.64 [R1+0x728], R14 ;  /* 0x0007280e01007387 */ /* 0x0005e20000100a00 */
[----:B------:R-:W-:-:S03]  /*14460*/  ISETP.GE.U32.AND P2, PT, R185, 0x7ffffe5a, PT ;  /* 0x7ffffe5ab900780c */ /* 0x000fc60003f46070 */
[----:B------:R-:W-:Y:S04]  /*14470*/  LDGSTS.E [R247+0x20004], desc[UR60][R230.64], !P3 ;  /* 0x20004000e6f77fae */ /* 0x000fe8000d92187c */
[----:B------:R2:W-:Y:S01]  /*14480*/  STL.64 [R1+0x720], R2 ;  /* 0x0007200201007387 */ /* 0x0005e20000100a00 */
[----:B------:R-:W-:Y:S02]  /*14490*/  IADD3 R185, R252, -0x128, RZ ;  /* 0xfffffed8fcb97810 */ /* 0x000fe40007ffe0ff */
[----:B------:R-:W1:Y:S01]  /*144a0*/  LDC R252, c[0x0][0x230] ;  /* 0x00008c00fffc7b82 */ /* 0x000e620000000800 */
[----:B------:R2:W-:Y:S04]  /*144b0*/  LDGSTS.E [R247+0x20008], desc[UR60][R14.64], !P5 ;  /* 0x200080000ef77fae */ /* 0x0005e8000e92187c */
[----:B------:R-:W3:Y:S04]  /*144c0*/  LDL.LU.64 R230, [R1+0x6f8] ;  /* 0x0006f80001e67983 */ /* 0x000ee80000300a00 */
[----:B------:R-:W-:Y:S04]  /*144d0*/  LDGSTS.E [R247+0x2000c], desc[UR60][R2.64], !P6 ;  /* 0x2000c00002f77fae */ /* 0x000fe8000f12187c */
[----:B------:R-:W3:Y:S01]  /*144e0*/  LDL.LU.64 R236, [R1+0x6f0] ;  /* 0x0006f00001ec7983 */ /* 0x000ee20000300a00 */
[----:B------:R-:W-:Y:S01]  /*144f0*/  ISETP.GE.U32.AND P3, PT, R185, 0x7ffffe59, PT ;  /* 0x7ffffe59b900780c */ /* 0x000fe20003f66070 */
[----:B------:R-:W-:Y:S01]  /*14500*/  VIADD R185, R16, 0xfffffeba ;  /* 0xfffffeba10b97836 */ /* 0x000fe20000000000 */
[----:B--2---:R-:W2:Y:S01]  /*14510*/  LDC R14, c[0x0][0x230] ;  /* 0x00008c00ff0e7b82 */ /* 0x004ea20000000800 */
[----:B------:R-:W2:Y:S07]  /*14520*/  LDL.LU.64 R2, [R1+0x6e8] ;  /* 0x0006e80001027983 */ /* 0x000eae0000300a00 */
        /* <DEDUP_REMOVED lines=20> */
[----:B------:R-:W2:Y:S01]  /*14670*/  LDC R11, c[0x0][0x230] ;  /* 0x00008c00ff0b7b82 */ /* 0x000ea20000000800 */
[----:B------:R-:W-:-:S02]  /*14680*/  IADD3 R185, R10, -0x148, RZ ;  /* 0xfffffeb80ab97810 */ /* 0x000fc40007ffe0ff */
[----:B------:R-:W-:-:S05]  /*14690*/  ISETP.GE.U32.AND P0, PT, R187, 0x7ffffe3a, PT ;  /* 0x7ffffe3abb00780c */ /* 0x000fca0003f06070 */
[----:B------:R-:W2:Y:S01]  /*146a0*/  LDC R10, c[0x0][0x230] ;  /* 0x00008c00ff0a7b82 */ /* 0x000ea20000000800 */
[----:B------:R-:W-:Y:S01]  /*146b0*/  ISETP.GE.U32.AND P1, PT, R185, 0x7ffffe39, PT ;  /* 0x7ffffe39b900780c */ /* 0x000fe20003f26070 */
[----:B------:R-:W-:Y:S02]  /*146c0*/  VIADD R187, R13, 0xfffffe9b ;  /* 0xfffffe9b0dbb7836 */ /* 0x000fe40000000000 */
[----:B------:R-:W-:Y:S02]  /*146d0*/  VIADD R185, R12, 0xfffffe9a ;  /* 0xfffffe9a0cb97836 */ /* 0x000fe40000000000 */
[C---:B------:R-:W-:Y:S01]  /*146e0*/  IMAD.WIDE R230, R184.reuse, 0x4, R230 ;  /* 0x00000004b8e67825 */ /* 0x040fe200078e02e6 */
[----:B------:R-:W-:Y:S01]  /*146f0*/  ISETP.GE.U32.AND P2, PT, R187, 0x7ffffe1c, PT ;  /* 0x7ffffe1cbb00780c */ /* 0x000fe20003f46070 */
[----:B------:R-:W3:Y:S02]  /*14700*/  LDC R13, c[0x0][0x230] ;  /* 0x00008c00ff0d7b82 */ /* 0x000ee40000000800 */
[----:B-1----:R-:W-:Y:S01]  /*14710*/  IMAD.WIDE R16, R184, 0x4, R236 ;  /* 0x00000004b8107825 */ /* 0x002fe200078e02ec */
[----:B------:R1:W-:Y:S01]  /*14720*/  STL.64 [R1+0x6f8], R230 ;  /* 0x0006f8e601007387 */ /* 0x0003e20000100a00 */
[----:B------:R-:W-:-:S04]  /*14730*/  ISETP.GE.U32.AND P3, PT, R185, 0x7ffffe1b, PT ;  /* 0x7ffffe1bb900780c */ /* 0x000fc80003f66070 */
[----:B------:R-:W3:Y:S01]  /*14740*/  LDC R12, c[0x0][0x230] ;  /* 0x00008c00ff0c7b82 */ /* 0x000ee20000000800 */
[----:B--2---:R-:W-:Y:S01]  /*14750*/  IMAD.WIDE R2, R184, 0x4, R2 ;  /* 0x00000004b8027825 */ /* 0x004fe200078e0202 */
[----:B------:R2:W-:Y:S01]  /*14760*/  STL.64 [R1+0x6f0], R16 ;  /* 0x0006f01001007387 */ /* 0x0005e20000100a00 */
[----:B------:R-:W-:-:S03]  /*14770*/  IADD3 R187, R14, -0x168, RZ ;  /* 0xfffffe980ebb7810 */ /* 0x000fc60007ffe0ff */
[----:B------:R-:W-:Y:S01]  /*14780*/  LDGSTS.E [R247+0x28000], desc[UR60][R230.64], !P5 ;  /* 0x28000000e6f77fae */ /* 0x000fe2000e92187c */
[----:B------:R-:W-:Y:S01]  /*14790*/  VIADD R185, R252, 0xfffffe99 ;  /* 0xfffffe99fcb97836 */ /* 0x000fe20000000000 */
[----:B------:R-:W3:Y:S02]  /*147a0*/  LDC R14, c[0x0][0x230] ;  /* 0x00008c00ff0e7b82 */ /* 0x000ee40000000800 */
[----:B------:R2:W-:Y:S04]  /*147b0*/  STL.64 [R1+0x6e8], R2 ;  /* 0x0006e80201007387 */ /* 0x0005e80000100a00 */
[----:B------:R2:W-:Y:S02]  /*147c0*/  LDGSTS.E [R247+0x28004], desc[UR60][R16.64], !P6 ;  /* 0x2800400010f77fae */ /* 0x0005e4000f12187c */
[----:B------:R-:W3:Y:S02]  /*147d0*/  LDC R252, c[0x0][0x230] ;  /* 0x00008c00fffc7b82 */ /* 0x000ee40000000800 */
[----:B-1----:R-:W3:Y:S04]  /*147e0*/  LDL.LU.64 R230, [R1+0x6c0] ;  /* 0x0006c00001e67983 */ /* 0x002ee80000300a00 */
[----:B------:R-:W-:Y:S04]  /*147f0*/  LDGSTS.E [R247+0x28008], desc[UR60][R2.64], !P0 ;  /* 0x2800800002f77fae */ /* 0x000fe8000c12187c */
[----:B------:R-:W3:Y:S01]  /*14800*/  LDL.LU.64 R236, [R1+0x6b8] ;  /* 0x0006b80001ec7983 */ /* 0x000ee20000300a00 */
[----:B------:R-:W-:Y:S01]  /*14810*/  ISETP.GE.U32.AND P5, PT, R185, 0x7ffffe1a, PT ;  /* 0x7ffffe1ab900780c */ /* 0x000fe20003fa6070 */
[----:B------:R-:W-:Y:S01]  /*14820*/  VIADD R185, R11, 0xfffffef7 ;  /* 0xfffffef70bb97836 */ /* 0x000fe20000000000 */
[----:B------:R-:W-:Y:S01]  /*14830*/  ISETP.GE.U32.AND P6, PT, R187, 0x7ffffe19, PT ;  /* 0x7ffffe19bb00780c */ /* 0x000fe20003fc6070 */
[----:B--2---:R-:W1:Y:S01]  /*14840*/  LDC R16, c[0x0][0x230] ;  /* 0x00008c00ff107b82 */ /* 0x004e620000000800 */
[----:B------:R-:W2:Y:S01]  /*14850*/  LDL.LU.64 R2, [R1+0x6b0] ;  /* 0x0006b00001027983 */ /* 0x000ea20000300a00 */
[----:B------:R-:W-:-:S02]  /*14860*/  VIADD R187, R10, 0xfffffef6 ;  /* 0xfffffef60abb7836 */ /* 0x000fc40000000000 */
        /* <DEDUP_REMOVED lines=18> */
[----:B------:R-:W-:Y:S01]  /*14990*/  VIADD R185, R13, 0xfffffef5 ;  /* 0xfffffef50db97836 */ /* 0x000fe20000000000 */
[----:B------:R-:W-:-:S04]  /*149a0*/  ISETP.GE.U32.AND P1, PT, R187, 0x7ffffe77, PT ;  /* 0x7ffffe77bb00780c */ /* 0x000fc80003f26070 */
[----:B------:R-:W1:Y:S01]  /*149b0*/  LDC R13, c[0x0][0x230] ;  /* 0x00008c00ff0d7b82 */ /* 0x000e620000000800 */
[----:B------:R-:W-:Y:S02]  /*149c0*/  IADD3 R187, R12, -0x10c, RZ ;  /* 0xfffffef40cbb7810 */ /* 0x000fe40007ffe0ff */
[----:B------:R-:W-:Y:S01]  /*149d0*/  ISETP.GE.U32.AND P2, PT, R185, 0x7ffffe76, PT ;  /* 0x7ffffe76b900780c */ /* 0x000fe20003f46070 */
[----:B------:R-:W-:Y:S01]  /*149e0*/  VIADD R185, R15, 0xfffffed7 ;  /* 0xfffffed70fb97836 */ /* 0x000fe20000000000 */
[----:B------:R-:W-:Y:S01]  /*149f0*/  ISETP.GE.U32.AND P3, PT, R187, 0x7ffffe75, PT ;  /* 0x7ffffe75bb00780c */ /* 0x000fe20003f66070 */
[----:B------:R-:W-:Y:S02]  /*14a00*/  VIADD R187, R14, 0xfffffed5 ;  /* 0xfffffed50ebb7836 */ /* 0x000fe40000000000 */
[----:B------:R-:W1:Y:S01]  /*14a10*/  LDC R12, c[0x0][0x230] ;  /* 0x00008c00ff0c7b82 */ /* 0x000e620000000800 */
[----:B------:R-:W-:Y:S01]  /*14a20*/  ISETP.GE.U32.AND P5, PT, R185, 0x7ffffe58, PT ;  /* 0x7ffffe58b900780c */ /* 0x000fe20003fa6070 */
[----:B------:R-:W-:-:S06]  /*14a30*/  VIADD R185, R252, 0xfffffed6 ;  /* 0xfffffed6fcb97836 */ /* 0x000fcc0000000000 */
[----:B------:R-:W1:Y:S08]  /*14a40*/  LDC R10, c[0x0][0x230] ;  /* 0x00008c00ff0a7b82 */ /* 0x000e700000000800 */
[----:B------:R-:W1:Y:S01]  /*14a50*/  LDC R252, c[0x0][0x230] ;  /* 0x00008c00fffc7b82 */ /* 0x000e620000000800 */
[----:B------:R-:W-:-:S04]  /*14a60*/  IMAD.WIDE R230, R184, 0x4, R230 ;  /* 0x00000004b8e67825 */ /* 0x000fc800078e02e6 */
[C---:B------:R-:W-:Y:S01]  /*14a70*/  IMAD.WIDE R14, R184.reuse, 0x4, R236 ;  /* 0x00000004b80e7825 */ /* 0x040fe200078e02ec */
[----:B------:R2:W-:Y:S03]  /*14a80*/  STL.64 [R1+0x6c0], R230 ;  /* 0x0006c0e601007387 */ /* 0x0005e60000100a00 */
[----:B--2---:R-:W-:Y:S01]  /*14a90*/  IMAD.WIDE R2, R184, 0x4, R2 ;  /* 0x00000004b8027825 */ /* 0x004fe200078e0202 */
[----:B------:R2:W-:Y:S04]  /*14aa0*/  STL.64 [R1+0x6b8], R14 ;  /* 0x0006b80e01007387 */ /* 0x0005e80000100a00 */
[----:B------:R-:W-:Y:S04]  /*14ab0*/  LDGSTS.E [R247+0x2c00c], desc[UR60][R230.64], !P6 ;  /* 0x2c00c000e6f77fae */ /* 0x000fe8000f12187c */
[----:B------:R2:W-:Y:S04]  /*14ac0*/  STL.64 [R1+0x6b0], R2 ;  /* 0x0006b00201007387 */ /* 0x0005e80000100a00 */
[----:B------:R2:W-:Y:S04]  /*14ad0*/  LDGSTS.E [R248+0x20000], desc[UR60][R14.64], !P0 ;  /* 0x200000000ef87fae */ /* 0x0005e8000c12187c */
[----:B------:R-:W3:Y:S04]  /*14ae0*/  LDL.LU.64 R230, [R1+0x688] ;  /* 0x0006880001e67983 */ /* 0x000ee80000300a00 */
[----:B------:R-:W-:Y:S04]  /*14af0*/  LDGSTS.E [R248+0x20004], desc[UR60][R2.64], !P1 ;  /* 0x2000400002f87fae */ /* 0x000fe8000c92187c */
[----:B------:R-:W3:Y:S01]  /*14b00*/  LDL.LU.64 R236, [R1+0x680] ;  /* 0x0006800001ec7983 */ /* 0x000ee20000300a00 */
[----:B------:R-:W-:Y:S01]  /*14b10*/  ISETP.GE.U32.AND P6, PT, R185, 0x7ffffe57, PT ;  /* 0x7ffffe57b900780c */ /* 0x000fe20003fc6070 */
[----:B--2---:R-:W2:Y:S01]  /*14b20*/  LDC R14, c[0x0][0x230] ;  /* 0x00008c00ff0e7b82 */ /* 0x004ea20000000800 */
[----:B------:R-:W-:Y:S01]  /*14b30*/  IADD3 R185, R16, -0x12c, RZ ;  /* 0xfffffed410b97810 */ /* 0x000fe20007ffe0ff */
[----:B------:R-:W2:Y:S06]  /*14b40*/  LDL.LU.64 R2, [R1+0x678] ;  /* 0x0006780001027983 */ /* 0x000eac0000300a00 */
        /* <DEDUP_REMOVED lines=20> */
[----:B------:R-:W-:Y:S01]  /*14c90*/  VIADD R185, R12, 0xfffffeb6 ;  /* 0xfffffeb60cb97836 */ /* 0x000fe20000000000 */
[----:B------:R-:W1:Y:S08]  /*14ca0*/  LDC R13, c[0x0][0x230] ;  /* 0x00008c00ff0d7b82 */ /* 0x000e700000000800 */
[----:B------:R-:W1:Y:S01]  /*14cb0*/  LDC R12, c[0x0][0x230] ;  /* 0x00008c00ff0c7b82 */ /* 0x000e620000000800 */
[----:B------:R-:W-:Y:S01]  /*14cc0*/  ISETP.GE.U32.AND P2, PT, R187, 0x7ffffe38, PT ;  /* 0x7ffffe38bb00780c */ /* 0x000fe20003f46070 */
[----:B------:R-:W-:Y:S01]  /*14cd0*/  VIADD R187, R11, 0xfffffeb5 ;  /* 0xfffffeb50bbb7836 */ /* 0x000fe20000000000 */
[----:B------:R-:W-:-:S02]  /*14ce0*/  ISETP.GE.U32.AND P3, PT, R185, 0x7ffffe37, PT ;  /* 0x7ffffe37b900780c */ /* 0x000fc40003f66070 */
[----:B------:R-:W-:Y:S02]  /*14cf0*/  IADD3 R185, R10, -0x14c, RZ ;  /* 0xfffffeb40ab97810 */ /* 0x000fe40007ffe0ff */
[----:B------:R-:W-:Y:S01]  /*14d00*/  ISETP.GE.U32.AND P5, PT, R187, 0x7ffffe36, PT ;  /* 0x7ffffe36bb00780c */ /* 0x000fe20003fa6070 */
[----:B--2---:R-:W-:Y:S01]  /*14d10*/  VIADD R187, R14, 0xfffffe96 ;  /* 0xfffffe960ebb7836 */ /* 0x004fe20000000000 */
[----:B------:R-:W-:Y:S01]  /*14d20*/  ISETP.GE.U32.AND P6, PT, R185, 0x7ffffe35, PT ;  /* 0x7ffffe35b900780c */ /* 0x000fe20003fc6070 */
[----:B------:R-:W-:Y:S01]  /*14d30*/  VIADD R185, R252, 0xfffffe97 ;  /* 0xfffffe97fcb97836 */ /* 0x000fe20000000000 */
[----:B------:R-:W2:Y:S08]  /*14d40*/  LDC R11, c[0x0][0x230] ;  /* 0x00008c00ff0b7b82 */ /* 0x000eb00000000800 */
[----:B------:R-:W2:Y:S08]  /*14d50*/  LDC R10, c[0x0][0x230] ;  /* 0x00008c00ff0a7b82 */ /* 0x000eb00000000800 */
[----:B------:R-:W2:Y:S01]  /*14d60*/  LDC R14, c[0x0][0x230] ;  /* 0x00008c00ff0e7b82 */ /* 0x000ea20000000800 */
[----:B------:R-:W-:-:S04]  /*14d70*/  IMAD.WIDE R230, R184, 0x4, R230 ;  /* 0x00000004b8e67825 */ /* 0x000fc800078e02e6 */
[C---:B-1----:R-:W-:Y:S01]  /*14d80*/  IMAD.WIDE R16, R184.reuse, 0x4, R236 ;  /* 0x00000004b8107825 */ /* 0x042fe200078e02ec */
[----:B------:R1:W-:Y:S02]  /*14d90*/  STL.64 [R1+0x688], R230 ;  /* 0x000688e601007387 */ /* 0x0003e40000100a00 */
[----:B------:R-:W2:Y:S01]  /*14da0*/  LDC R252, c[0x0][0x230] ;  /* 0x00008c00fffc7b82 */ /* 0x000ea20000000800 */
[----:B------:R-:W-:Y:S01]  /*14db0*/  IMAD.WIDE R2, R184, 0x4, R2 ;  /* 0x00000004b8027825 */ /* 0x000fe200078e0202 */
[----:B------:R1:W-:Y:S04]  /*14dc0*/  STL.64 [R1+0x680], R16 ;  /* 0x0006801001007387 */ /* 0x0003e80000100a00 */
[----:B------:R-:W-:Y:S04]  /*14dd0*/  LDGSTS.E [R248+0x24008], desc[UR60][R230.64], !P0 ;  /* 0x24008000e6f87fae */ /* 0x000fe8000c12187c */
[----:B------:R1:W-:Y:S04]  /*14de0*/  STL.64 [R1+0x678], R2 ;  /* 0x0006780201007387 */ /* 0x0003e80000100a00 */
[----:B------:R1:W-:Y:S04]  /*14df0*/  LDGSTS.E [R248+0x2400c], desc[UR60][R16.64], !P1 ;  /* 0x2400c00010f87fae */ /* 0x0003e8000c92187c */
[----:B-1----:R-:W2:Y:S01]  /*14e00*/  LDL.LU.64 R230, [R1+0x648] ;  /* 0x0006480001e67983 */ /* 0x002ea20000300a00 */
[----:B------:R-:W-:-:S03]  /*14e10*/  ISETP.GE.U32.AND P0, PT, R185, 0x7ffffe18, PT ;  /* 0x7ffffe18b900780c */ /* 0x000fc60003f06070 */
[----:B------:R-:W-:Y:S01]  /*14e20*/  LDGSTS.E [R248+0x28000], desc[UR60][R2.64], !P2 ;  /* 0x2800000002f87fae */ /* 0x000fe2000d12187c */
[----:B------:R-:W-:-:S03]  /*14e30*/  ISETP.GE.U32.AND P1, PT, R187, 0x7ffffe17, PT ;  /* 0x7ffffe17bb00780c */ /* 0x000fc60003f26070 */
[----:B------:R-:W2:Y:S01]  /*14e40*/  LDL.LU.64 R236, [R1+0x640] ;  /* 0x0006400001ec7983 */ /* 0x000ea20000300a00 */
[----:B------:R-:W-:Y:S01]  /*14e50*/  VIADD R185, R13, 0xfffffe95 ;  /* 0xfffffe950db97836 */ /* 0x000fe20000000000 */
[----:B------:R-:W-:Y:S01]  /*14e60*/  IADD3 R187, R12, -0x16c, RZ ;  /* 0xfffffe940cbb7810 */ /* 0x000fe20007ffe0ff */
[----:B------:R-:W1:Y:S01]  /*14e70*/  LDC R16, c[0x0][0x230] ;  /* 0x00008c00ff107b82 */ /* 0x000e620000000800 */
[----:B------:R-:W2:Y:S01]  /*14e80*/  LDL.LU.64 R2, [R1+0x638] ;  /* 0x0006380001027983 */ /* 0x000ea20000300a00 */
        /* <DEDUP_REMOVED lines=19> */
[----:B--2---:R-:W-:-:S04]  /*14fc0*/  VIADD R185, R11, 0xfffffef3 ;  /* 0xfffffef30bb97836 */ /* 0x004fc80000000000 */
[----:B------:R-:W2:Y:S01]  /*14fd0*/  LDC R13, c[0x0][0x230] ;  /* 0x00008c00ff0d7b82 */ /* 0x000ea20000000800 */
[----:B------:R-:W-:Y:S01]  /*14fe0*/  VIADD R187, R10, 0xfffffef2 ;  /* 0xfffffef20abb7836 */ /* 0x000fe20000000000 */
[----:B------:R-:W-:Y:S01]  /*14ff0*/  ISETP.GE.U32.AND P5, PT, R185, 0x7ffffe74, PT ;  /* 0x7ffffe74b900780c */ /* 0x000fe20003fa6070 */
[----:B------:R-:W-:-:S03]  /*15000*/  VIADD R185, R15, 0xfffffef1 ;  /* 0xfffffef10fb97836 */ /* 0x000fc60000000000 */
[----:B------:R-:W-:Y:S01]  /*15010*/  ISETP.GE.U32.AND P6, PT, R187, 0x7ffffe73, PT ;  /* 0x7ffffe73bb00780c */ /* 0x000fe20003fc6070 */
[----:B------:R-:W-:Y:S01]  /*15020*/  VIADD R187, R14, 0xfffffed3 ;  /* 0xfffffed30ebb7836 */ /* 0x000fe20000000000 */
[----:B------:R-:W1:Y:S01]  /*15030*/  LDC R11, c[0x0][0x230] ;  /* 0x00008c00ff0b7b82 */ /* 0x000e620000000800 */
[----:B------:R-:W-:Y:S02]  /*15040*/  ISETP.GE.U32.AND P0, PT, R185, 0x7ffffe72, PT ;  /* 0x7ffffe72b900780c */ /* 0x000fe40003f06070 */
[----:B------:R-:W-:-:S05]  /*15050*/  IADD3 R185, R252, -0x110, RZ ;  /* 0xfffffef0fcb97810 */ /* 0x000fca0007ffe0ff */
[----:B------:R-:W1:Y:S08]  /*15060*/  LDC R10, c[0x0][0x230] ;  /* 0x00008c00ff0a7b82 */ /* 0x000e700000000800 */
[----:B------:R-:W2:Y:S01]  /*15070*/  LDC R252, c[0x0][0x230] ;  /* 0x00008c00fffc7b82 */ /* 0x000ea20000000800 */
[----:B------:R-:W-:-:S04]  /*15080*/  IMAD.WIDE R230, R184, 0x4, R230 ;  /* 0x00000004b8e67825 */ /* 0x000fc800078e02e6 */
[C---:B------:R-:W-:Y:S01]  /*15090*/  IMAD.WIDE R14, R184.reuse, 0x4, R236 ;  /* 0x00000004b80e7825 */ /* 0x040fe200078e02ec */
[----:B------:R1:W-:Y:S03]  /*150a0*/  STL.64 [R1+0x648], R230 ;  /* 0x000648e601007387 */ /* 0x0003e60000100a00 */
[----:B------:R-:W-:Y:S01]  /*150b0*/  IMAD.WIDE R2, R184, 0x4, R2 ;  /* 0x00000004b8027825 */ /* 0x000fe200078e0202 */
[----:B------:R1:W-:Y:S04]  /*150c0*/  STL.64 [R1+0x640], R14 ;  /* 0x0006400e01007387 */ /* 0x0003e80000100a00 */
[----:B------:R-:W-:Y:S04]  /*150d0*/  LDGSTS.E [R248+0x2c004], desc[UR60][R230.64], !P1 ;  /* 0x2c004000e6f87fae */ /* 0x000fe8000c92187c */
[----:B------:R1:W-:Y:S01]  /*150e0*/  STL.64 [R1+0x460], R2 ;  /* 0x0004600201007387 */ /* 0x0003e20000100a00 */
[----:B------:R-:W-:-:S03]  /*150f0*/  ISETP.GE.U32.AND P1, PT, R185, 0x7ffffe71, PT ;  /* 0x7ffffe71b900780c */ /* 0x000fc60003f26070 */
[----:B------:R1:W-:Y:S04]  /*15100*/  LDGSTS.E [R248+0x2c008], desc[UR60][R14.64], !P2 ;  /* 0x2c0080000ef87fae */ /* 0x0003e8000d12187c */
[----:B-1----:R-:W2:Y:S01]  /*15110*/  LDL.LU.64 R230, [R1+0x610] ;  /* 0x0006100001e67983 */ /* 0x002ea20000300a00 */
[----:B------:R-:W-:-:S03]  /*15120*/  VIADD R185, R16, 0xfffffed2 ;  /* 0xfffffed210b97836 */ /* 0x000fc60000000000 */
[----:B------:R-:W-:Y:S04]  /*15130*/  LDGSTS.E [R248+0x2c00c], desc[UR60][R2.64], !P3 ;  /* 0x2c00c00002f87fae */ /* 0x000fe8000d92187c */
[----:B------:R-:W2:Y:S01]  /*15140*/  LDL.LU.64 R236, [R1+0x608] ;  /* 0x0006080001ec7983 */ /* 0x000ea20000300a00 */
[----:B------:R-:W1:Y:S03]  /*15150*/  LDC R14, c[0x0][0x230] ;  /* 0x00008c00ff0e7b82 */ /* 0x000e660000000800 */
[----:B------:R-:W2:Y:S05]  /*15160*/  LDL.LU.64 R2, [R1+0x600] ;  /* 0x0006000001027983 */ /* 0x000eaa0000300a00 */
        /* <DEDUP_REMOVED lines=20> */
[----:B------:R-:W1:Y:S01]  /*152b0*/  LDC R11, c[0x0][0x230] ;  /* 0x00008c00ff0b7b82 */ /* 0x000e620000000800 */
[----:B------:R-:W-:-:S07]  /*152c0*/  IADD3 R185, R10, -0x130, RZ ;  /* 0xfffffed00ab97810 */ /* 0x000fce0007ffe0ff */
[----:B------:R-:W1:Y:S01]  /*152d0*/  LDC R10, c[0x0][0x230] ;  /* 0x00008c00ff0a7b82 */ /* 0x000e620000000800 */
[----:B------:R-:W-:Y:S01]  /*152e0*/  ISETP.GE.U32.AND P5, PT, R187, 0x7ffffe52, PT ;  /* 0x7ffffe52bb00780c */ /* 0x000fe20003fa6070 */
[----:B------:R-:W-:Y:S01]  /*152f0*/  VIADD R187, R12, 0xfffffeb3 ;  /* 0xfffffeb30cbb7836 */ /* 0x000fe20000000000 */
[----:B------:R-:W-:Y:S01]  /*15300*/  ISETP.GE.U32.AND P6, PT, R185, 0x7ffffe51, PT ;  /* 0x7ffffe51b900780c */ /* 0x000fe20003fc6070 */
[----:B--2---:R-:W-:-:S03]  /*15310*/  VIADD R185, R13, 0xfffffeb2 ;  /* 0xfffffeb20db97836 */ /* 0x004fc60000000000 */
[----:B------:R-:W-:Y:S01]  /*15320*/  ISETP.GE.U32.AND P0, PT, R187, 0x7ffffe34, PT ;  /* 0x7ffffe34bb00780c */ /* 0x000fe20003f06070 */
[----:B------:R-:W2:Y:S01]  /*15330*/  LDC R12, c[0x0][0x230] ;  /* 0x00008c00ff0c7b82 */ /* 0x000ea20000000800 */
[----:B------:R-:W-:Y:S01]  /*15340*/  ISETP.GE.U32.AND P1, PT, R185, 0x7ffffe33, PT ;  /* 0x7ffffe33b900780c */ /* 0x000fe20003f26070 */
[----:B------:R-:W-:Y:S01]  /*15350*/  VIADD R185, R252, 0xfffffeb1 ;  /* 0xfffffeb1fcb97836 */ /* 0x000fe20000000000 */
[----:B------:R-:W-:-:S05]  /*15360*/  IADD3 R187, R14, -0x150, RZ ;  /* 0xfffffeb00ebb7810 */ /* 0x000fca0007ffe0ff */
[----:B------:R-:W2:Y:S08]  /*15370*/  LDC R13, c[0x0][0x230] ;  /* 0x00008c00ff0d7b82 */ /* 0x000eb00000000800 */
[----:B------:R-:W2:Y:S08]  /*15380*/  LDC R14, c[0x0][0x230] ;  /* 0x00008c00ff0e7b82 */ /* 0x000eb00000000800 */
[----:B------:R-:W2:Y:S01]  /*15390*/  LDC R252, c[0x0][0x230] ;  /* 0x00008c00fffc7b82 */ /* 0x000ea20000000800 */
[----:B------:R-:W-:-:S04]  /*153a0*/  IMAD.WIDE R230, R184, 0x4, R230 ;  /* 0x00000004b8e67825 */ /* 0x000fc800078e02e6 */
[C---:B-1----:R-:W-:Y:S01]  /*153b0*/  IMAD.WIDE R16, R184.reuse, 0x4, R236 ;  /* 0x00000004b8107825 */ /* 0x042fe200078e02ec */
[----:B------:R1:W-:Y:S03]  /*153c0*/  STL.64 [R1+0x438], R230 ;  /* 0x000438e601007387 */ /* 0x0003e60000100a00 */
[----:B------:R-:W-:Y:S01]  /*153d0*/  IMAD.WIDE R2, R184, 0x4, R2 ;  /* 0x00000004b8027825 */ /* 0x000fe200078e0202 */
[----:B------:R1:W-:Y:S04]  /*153e0*/  STL.64 [R1+0x430], R16 ;  /* 0x0004301001007387 */ /* 0x0003e80000100a00 */
[----:B------:R-:W-:Y:S01]  /*153f0*/  LDGSTS.E [R249+0x24000], desc[UR60][R230.64], !P2 ;  /* 0x24000000e6f97fae */ /* 0x000fe2000d12187c */
[----:B------:R-:W-:-:S03]  /*15400*/  ISETP.GE.U32.AND P2, PT, R185, 0x7ffffe32, PT ;  /* 0x7ffffe32b900780c */ /* 0x000fc60003f46070 */
[----:B------:R1:W-:Y:S01]  /*15410*/  STL.64 [R1+0x428], R2 ;  /* 0x0004280201007387 */ /* 0x0003e20000100a00 */
[----:B------:R-:W-:-:S03]  /*15420*/  VIADD R185, R11, 0xfffffe93 ;  /* 0xfffffe930bb97836 */ /* 0x000fc60000000000 */
[----:B------:R1:W-:Y:S01]  /*15430*/  LDGSTS.E [R249+0x24004], desc[UR60][R16.64], !P3 ;  /* 0x2400400010f97fae */ /* 0x0003e2000d92187c */
[----:B------:R-:W-:-:S03]  /*15440*/  ISETP.GE.U32.AND P3, PT, R187, 0x7ffffe31, PT ;  /* 0x7ffffe31bb00780c */ /* 0x000fc60003f66070 */
[----:B-1----:R-:W2:Y:S01]  /*15450*/  LDL.LU.64 R230, [R1+0x5d8] ;  /* 0x0005d80001e67983 */ /* 0x002ea20000300a00 */
[----:B------:R-:W-:-:S03]  /*15460*/  VIADD R187, R10, 0xfffffe92 ;  /* 0xfffffe920abb7836 */ /* 0x000fc60000000000 */
[----:B------:R-:W-:Y:S04]  /*15470*/  LDGSTS.E [R249+0x24008], desc[UR60][R2.64], !P5 ;  /* 0x2400800002f97fae */ /* 0x000fe8000e92187c */
[----:B------:R-:W2:Y:S01]  /*15480*/  LDL.LU.64 R236, [R1+0x5d0] ;  /* 0x0005d00001ec7983 */ /* 0x000ea20000300a00 */
[----:B------:R-:W1:Y:S03]  /*15490*/  LDC R16, c[0x0][0x230] ;  /* 0x00008c00ff107b82 */ /* 0x000e660000000800 */
        /* <DEDUP_REMOVED lines=19> */
[----:B--2---:R-:W-:Y:S01]  /*155d0*/  VIADD R185, R12, 0xfffffe91 ;  /* 0xfffffe910cb97836 */ /* 0x004fe20000000000 */
[----:B------:R-:W-:-:S04]  /*155e0*/  ISETP.GE.U32.AND P6, PT, R187, 0x7ffffe13, PT ;  /* 0x7ffffe13bb00780c */ /* 0x000fc80003fc6070 */
[----:B------:R-:W2:Y:S01]  /*155f0*/  LDC R12, c[0x0][0x230] ;  /* 0x00008c00ff0c7b82 */ /* 0x000ea20000000800 */
        /* <DEDUP_REMOVED lines=13> */
[----:B------:R-:W-:Y:S01]  /*156d0*/  IMAD.WIDE R2, R184, 0x4, R2 ;  /* 0x00000004b8027825 */ /* 0x000fe200078e0202 */
[----:B------:R1:W-:Y:S04]  /*156e0*/  STL.64 [R1+0x3f8], R14 ;  /* 0x0003f80e01007387 */ /* 0x0003e80000100a00 */
[----:B------:R-:W-:Y:S01]  /*156f0*/  LDGSTS.E [R249+0x2800c], desc[UR60][R230.64], !P3 ;  /* 0x2800c000e6f97fae */ /* 0x000fe2000d92187c */
[----:B------:R-:W-:-:S03]  /*15700*/  ISETP.GE.U32.AND P3, PT, R185, 0x7ffffe6f, PT ;  /* 0x7ffffe6fb900780c */ /* 0x000fc60003f66070 */
[----:B------:R1:W-:Y:S01]  /*15710*/  STL.64 [R1+0x3f0], R2 ;  /* 0x0003f00201007387 */ /* 0x0003e20000100a00 */
[----:B------:R-:W-:-:S03]  /*15720*/  IADD3 R185, R16, -0x114, RZ ;  /* 0xfffffeec10b97810 */ /* 0x000fc60007ffe0ff */
[----:B------:R1:W-:Y:S04]  /*15730*/  LDGSTS.E [R249+0x2c000], desc[UR60][R14.64], !P5 ;  /* 0x2c0000000ef97fae */ /* 0x0003e8000e92187c */
[----:B------:R-:W2:Y:S04]  /*15740*/  LDL.LU.64 R236, [R1+0x5a0] ;  /* 0x0005a00001ec7983 */ /* 0x000ea80000300a00 */
[----:B------:R-:W-:Y:S04]  /*15750*/  LDGSTS.E [R249+0x2c004], desc[UR60][R2.64], !P6 ;  /* 0x2c00400002f97fae */ /* 0x000fe8000f12187c */
[----:B-1----:R-:W2:Y:S01]  /*15760*/  LDL.LU.64 R230, [R1+0x598] ;  /* 0x0005980001e67983 */ /* 0x002ea20000300a00 */
        /* <DEDUP_REMOVED lines=17> */
[----:B---3--:R-:W3:Y:S01]  /*15880*/  LDL.LU.64 R8, [R1+0x578] ;  /* 0x0005780001087983 */ /* 0x008ee20000300a00 */
[----:B------:R-:W-:Y:S01]  /*15890*/  ISETP.GE.U32.AND P5, PT, R187, 0x7ffffe6e, PT ;  /* 0x7ffffe6ebb00780c */ /* 0x000fe20003fa6070 */
[----:B--2---:R-:W-:Y:S01]  /*158a0*/  VIADD R187, R12, 0xfffffecf ;  /* 0xfffffecf0cbb7836 */ /* 0x004fe20000000000 */
[----:B------:R-:W-:Y:S01]  /*158b0*/  ISETP.GE.U32.AND P6, PT, R185, 0x7ffffe6d, PT ;  /* 0x7ffffe6db900780c */ /* 0x000fe20003fc6070 */
[----:B------:R-:W2:Y:S03]  /*158c0*/  LDC R12, c[0x0][0x230] ;  /* 0x00008c00ff0c7b82 */ /* 0x000ea60000000800 */
[----:B------:R-:W-:Y:S01]  /*158d0*/  ISETP.GE.U32.AND P0, PT, R187, 0x7ffffe50, PT ;  /* 0x7ffffe50bb00780c */ /* 0x000fe20003f06070 */
[----:B------:R-:W-:-:S02]  /*158e0*/  VIADD R187, R11, 0xfffffecd ;  /* 0xfffffecd0bbb7836 */ /* 0x000fc40000000000 */
[----:B------:R-:W-:-:S03]  /*158f0*/  IMAD.WIDE R224, R184, 0x4, R236 ;  /* 0x00000004b8e07825 */ /* 0x000fc600078e02ec */
[----:B------:R-:W-:Y:S01]  /*15900*/  ISETP.GE.U32.AND P2, PT, R187, 0x7ffffe4e, PT ;  /* 0x7ffffe4ebb00780c */ /* 0x000fe20003f46070 */
[----:B------:R-:W4:Y:S01]  /*15910*/  LDL.LU.64 R236, [R1+0x570] ;  /* 0x0005700001ec7983 */ /* 0x000f220000300a00 */
[----:B------:R-:W2:Y:S01]  /*15920*/  LDC R11, c[0x0][0x230] ;  /* 0x00008c00ff0b7b82 */ /* 0x000ea20000000800 */
[----:B------:R-:W-:Y:S02]  /*15930*/  VIADD R187, R15, 0xfffffeae ;  /* 0xfffffeae0fbb7836 */ /* 0x000fe40000000000 */
[C---:B-1----:R-:W-:Y:S01]  /*15940*/  IMAD.WIDE R16, R184.reuse, 0x4, R230 ;  /* 0x00000004b8107825 */ /* 0x042fe200078e02e6 */
[----:B------:R1:W-:Y:S03]  /*15950*/  STL.64 [R1+0x3c8], R224 ;  /* 0x0003c8e001007387 */ /* 0x0003e60000100a00 */
[----:B------:R-:W-:Y:S01]  /*15960*/  IMAD.WIDE R2, R184, 0x4, R2 ;  /* 0x00000004b8027825 */ /* 0x000fe200078e0202 */
[----:B------:R-:W-:Y:S04]  /*15970*/  STL.64 [R1+0x3c0], R16 ;  /* 0x0003c01001007387 */ /* 0x000fe80000100a00 */
[----:B------:R-:W-:Y:S04]  /*15980*/  LDGSTS.E [R245+0x20008], desc[UR60][R224.64], !P5 ;  /* 0x20008000e0f57fae */ /* 0x000fe8000e92187c */
[----:B------:R1:W-:Y:S04]  /*15990*/  STL.64 [R1+0x3b8], R2 ;  /* 0x0003b80201007387 */ /* 0x0003e80000100a00 */
[----:B------:R2:W-:Y:S01]  /*159a0*/  LDGSTS.E [R245+0x2000c], desc[UR60][R16.64], !P6 ;  /* 0x2000c00010f57fae */ /* 0x0005e2000f12187c */
[----:B------:R-:W-:-:S03]  /*159b0*/  ISETP.GE.U32.AND P6, PT, R187, 0x7ffffe2f, PT ;  /* 0x7ffffe2fbb00780c */ /* 0x000fc60003fc6070 */
[----:B-1----:R-:W4:Y:S01]  /*159c0*/  LDL.LU.64 R224, [R1+0x568] ;  /* 0x0005680001e07983 */ /* 0x002f220000300a00 */
[----:B------:R-:W-:-:S03]  /*159d0*/  IADD3 R187, R14, -0x154, RZ ;  /* 0xfffffeac0ebb7810 */ /* 0x000fc60007ffe0ff */
[----:B------:R-:W-:Y:S04]  /*159e0*/  LDGSTS.E [R245+0x24000], desc[UR60][R2.64], !P0 ;  /* 0x2400000002f57fae */ /* 0x000fe8000c12187c */
[----:B------:R-:W4:Y:S04]  /*159f0*/  LDL.LU.64 R230, [R1+0x560] ;  /* 0x0005600001e67983 */ /* 0x000f280000300a00 */
[----:B------:R-:W4:Y:S01]  /*15a00*/  LDL.LU.64 R2, [R1+0x558] ;  /* 0x0005580001027983 */ /* 0x000f220000300a00 */
[C---:B--2---:R-:W-:Y:S02]  /*15a10*/  IMAD.WIDE R16, R184.reuse, 0x4, R22 ;  /* 0x00000004b8107825 */ /* 0x044fe400078e0216 */
[----:B------:R-:W1:Y:S02]  /*15a20*/  LDC R23, c[0x0][0x230] ;  /* 0x00008c00ff177b82 */ /* 0x000e640000000800 */
[C---:B------:R-:W-:Y:S01]  /*15a30*/  IMAD.WIDE R14, R184.reuse, 0x4, R220 ;  /* 0x00000004b80e7825 */ /* 0x040fe200078e02dc */
[----:B------:R2:W-:Y:S04]  /*15a40*/  STL.64 [R1+0x3b0], R16 ;  /* 0x0003b01001007387 */ /* 0x0005e80000100a00 */
[----:B------:R1:W-:Y:S01]  /*15a50*/  STL.64 [R1+0x3a8], R14 ;  /* 0x0003a80e01007387 */ /* 0x0003e20000100a00 */
[----:B------:R-:W-:Y:S01]  /*15a60*/  VIADD R185, R13, 0xfffffece ;  /* 0xfffffece0db97836 */ /* 0x000fe20000000000 */
[----:B------:R-:W4:Y:S01]  /*15a70*/  LDC R22, c[0x0][0x230] ;  /* 0x00008c00ff167b82 */ /* 0x000f220000000800 */
[----:B---3--:R-:W-:-:S07]  /*15a80*/  IMAD.WIDE R220, R184, 0x4, R8 ;  /* 0x00000004b8dc7825 */ /* 0x008fce00078e0208 */
[----:B------:R-:W3:Y:S01]  /*15a90*/  LDC R13, c[0x0][0x230] ;  /* 0x00008c00ff0d7b82 */ /* 0x000ee20000000800 */
[----:B------:R-:W4:Y:S01]  /*15aa0*/  LDL.LU.64 R8, [R1+0x550] ;  /* 0x0005500001087983 */ /* 0x000f220000300a00 */
[----:B------:R-:W-:Y:S02]  /*15ab0*/  ISETP.GE.U32.AND P1, PT, R185, 0x7ffffe4f, PT ;  /* 0x7ffffe4fb900780c */ /* 0x000fe40003f26070 */
[----:B------:R-:W-:-:S04]  /*15ac0*/  IADD3 R185, R10, -0x134, RZ ;  /* 0xfffffecc0ab97810 */ /* 0x000fc80007ffe0ff */
[----:B------:R-:W-:Y:S01]  /*15ad0*/  ISETP.GE.U32.AND P3, PT, R185, 0x7ffffe4d, PT ;  /* 0x7ffffe4db900780c */ /* 0x000fe20003f66070 */
[----:B------:R-:W-:Y:S01]  /*15ae0*/  VIADD R185, R252, 0xfffffeaf ;  /* 0xfffffeaffcb97836 */ /* 0x000fe20000000000 */
[----:B------:R-:W1:Y:S04]  /*15af0*/  LDC R10, c[0x0][0x230] ;  /* 0x00008c00ff0a7b82 */ /* 0x000e680000000800 */
[----:B------:R-:W-:Y:S01]  /*15b00*/  ISETP.GE.U32.AND P5, PT, R185, 0x7ffffe30, PT ;  /* 0x7ffffe30b900780c */ /* 0x000fe20003fa6070 */
[----:B------:R-:W-:Y:S01]  /*15b10*/  VIADD R185, R12, 0xfffffead ;  /* 0xfffffead0cb97836 */ /* 0x000fe20000000000 */
[----:B------:R-:W-:Y:S02]  /*15b20*/  LDGSTS.E [R245+0x24004], desc[UR60][R16.64], !P1 ;  /* 0x2400400010f57fae */ /* 0x000fe4000c92187c */
[----:B------:R-:W3:Y:S01]  /*15b30*/  LDC R12, c[0x0][0x230] ;  /* 0x00008c00ff0c7b82 */ /* 0x000ee20000000800 */
[----:B------:R-:W-:Y:S01]  /*15b40*/  ISETP.GE.U32.AND P1, PT, R187, 0x7ffffe2d, PT ;  /* 0x7ffffe2dbb00780c */ /* 0x000fe20003f26070 */
[----:B------:R3:W-:Y:S01]  /*15b50*/  LDGSTS.E [R245+0x24008], desc[UR60][R14.64], !P2 ;  /* 0x240080000ef57fae */ /* 0x0007e2000d12187c */
[----:B------:R-:W-:Y:S01]  /*15b60*/  ISETP.GE.U32.AND P0, PT, R185, 0x7ffffe2e, PT ;  /* 0x7ffffe2eb900780c */ /* 0x000fe20003f06070 */
[----:B------:R-:W-:-:S02]  /*15b70*/  VIADD R185, R11, 0xfffffe8f ;  /* 0xfffffe8f0bb97836 */ /* 0x000fc40000000000 */
[----:B------:R-:W-:Y:S02]  /*15b80*/  LDGSTS.E [R245+0x2400c], desc[UR60][R220.64], !P3 ;  /* 0x2400c000dcf57fae */ /* 0x000fe4000d92187c */
[----:B------:R-:W4:Y:S02]  /*15b90*/  LDC R252, c[0x0][0x230] ;  /* 0x00008c00fffc7b82 */ /* 0x000f240000000800 */
[----:B--2---:R-:W2:Y:S01]  /*15ba0*/  LDL.LU.64 R16, [R1+0x548] ;  /* 0x0005480001107983 */ /* 0x004ea20000300a00 */
[----:B------:R-:W-:Y:S01]  /*15bb0*/  ISETP.GE.U32.AND P2, PT, R185, 0x7ffffe10, PT ;  /* 0x7ffffe10b900780c */ /* 0x000fe20003f46070 */
[----:B-1----:R-:W-:Y:S02]  /*15bc0*/  VIADD R187, R10, 0xfffffe8e ;  /* 0xfffffe8e0abb7836 */ /* 0x002fe40000000000 */
[----:B------:R1:W-:Y:S01]  /*15bd0*/  STL.64 [R1+0x3a0], R220 ;  /* 0x0003a0dc01007387 */ /* 0x0003e20000100a00 */
[----:B---3--:R-:W-:Y:S01]  /*15be0*/  VIADD R185, R13, 0xfffffe8d ;  /* 0xfffffe8d0db97836 */ /* 0x008fe20000000000 */
[----:B------:R-:W3:Y:S01]  /*15bf0*/  LDC R15, c[0x0][0x230] ;  /* 0x00008c00ff0f7b82 */ /* 0x000ee20000000800 */
[----:B------:R-:W-:Y:S01]  /*15c00*/  ISETP.GE.U32.AND P3, PT, R187, 0x7ffffe0f, PT ;  /* 0x7ffffe0fbb00780c */ /* 0x000fe20003f66070 */
[----:B------:R-:W-:-:S06]  /*15c10*/  VIADD R187, R12, 0xfffffeeb ;  /* 0xfffffeeb0cbb7836 */ /* 0x000fcc0000000000 */
[----:B------:R-:W3:Y:S01]  /*15c20*/  LDC R14, c[0x0][0x230] ;  /* 0x00008c00ff0e7b82 */ /* 0x000ee20000000800 */
[----:B----4-:R-:W-:-:S07]  /*15c30*/  IMAD.WIDE R10, R184, 0x4, R236 ;  /* 0x00000004b80a7825 */ /* 0x010fce00078e02ec */
[----:B------:R-:W4:Y:S01]  /*15c40*/  LDC R236, c[0x0][0x230] ;  /* 0x00008c00ffec7b82 */ /* 0x000f220000000800 */
[----:B------:R1:W-:Y:S04]  /*15c50*/  STL.64 [R1+0x398], R10 ;  /* 0x0003980a01007387 */ /* 0x0003e80000100a00 */
[----:B------:R-:W-:Y:S04]  /*15c60*/  LDGSTS.E [R245+0x28000], desc[UR60][R10.64], !P5 ;  /* 0x280000000af57fae */ /* 0x000fe8000e92187c */
[----:B-1----:R-:W4:Y:S04]  /*15c70*/  LDL.LU.64 R220, [R1+0x540] ;  /* 0x0005400001dc7983 */ /* 0x002f280000300a00 */
[----:B------:R-:W4:Y:S01]  /*15c80*/  LDL.LU.64 R10, [R1+0x538] ;  /* 0x00053800010a7983 */ /* 0x000f220000300a00 */
[----:B------:R-:W-:-:S04]  /*15c90*/  IMAD.WIDE R224, R184, 0x4, R224 ;  /* 0x00000004b8e07825 */ /* 0x000fc800078e02e0 */
[C---:B------:R-:W-:Y:S01]  /*15ca0*/  IMAD.WIDE R12, R184.reuse, 0x4, R230 ;  /* 0x00000004b80c7825 */ /* 0x040fe200078e02e6 */
[----:B------:R1:W-:Y:S03]  /*15cb0*/  STL.64 [R1+0x390], R224 ;  /* 0x000390e001007387 */ /* 0x0003e60000100a00 */
[C---:B------:R-:W-:Y:S01]  /*15cc0*/  IMAD.WIDE R2, R184.reuse, 0x4, R2 ;  /* 0x00000004b8027825 */ /* 0x040fe200078e0202 */
[----:B------:R3:W-:Y:S04]  /*15cd0*/  STL.64 [R1+0x388], R12 ;  /* 0x0003880c01007387 */ /* 0x0007e80000100a00 */
[----:B------:R1:W-:Y:S04]  /*15ce0*/  LDGSTS.E [R245+0x28004], desc[UR60][R224.64], !P6 ;  /* 0x28004000e0f57fae */ /* 0x0003e8000f12187c */
[----:B------:R3:W-:Y:S04]  /*15cf0*/  STL.64 [R1+0x380], R2 ;  /* 0x0003800201007387 */ /* 0x0007e80000100a00 */
[----:B------:R-:W-:Y:S04]  /*15d00*/  LDGSTS.E [R245+0x28008], desc[UR60][R12.64], !P0 ;  /* 0x280080000cf57fae */ /* 0x000fe8000c12187c */
[----:B------:R-:W4:Y:S01]  /*15d10*/  LDL.LU.64 R230, [R1+0x530] ;  /* 0x0005300001e67983 */ /* 0x000f220000300a00 */
[----:B------:R-:W-:-:S03]  /*15d20*/  IMAD.WIDE R8, R184, 0x4, R8 ;  /* 0x00000004b8087825 */ /* 0x000fc600078e0208 */
[----:B------:R-:W-:Y:S01]  /*15d30*/  LDGSTS.E [R245+0x2800c], desc[UR60][R2.64], !P1 ;  /* 0x2800c00002f57fae */ /* 0x000fe2000c92187c */
[----:B------:R-:W-:Y:S01]  /*15d40*/  ISETP.GE.U32.AND P5, PT, R185, 0x7ffffe0e, PT ;  /* 0x7ffffe0eb900780c */ /* 0x000fe20003fa6070 */
[----:B-1----:R-:W1:Y:S02]  /*15d50*/  LDC R225, c[0x0][0x230] ;  /* 0x00008c00ffe17b82 */ /* 0x002e640000000800 */
[----:B---3--:R-:W3:Y:S04]  /*15d60*/  LDL.LU.64 R12, [R1+0x528] ;  /* 0x00052800010c7983 */ /* 0x008ee80000300a00 */
[----:B------:R-:W-:Y:S02]  /*15d70*/  LDGSTS.E [R245+0x2c000], desc[UR60][R8.64], !P2 ;  /* 0x2c00000008f57fae */ /* 0x000fe4000d12187c */
[----:B------:R-:W1:Y:S02]  /*15d80*/  LDC R224, c[0x0][0x230] ;  /* 0x00008c00ffe07b82 */ /* 0x000e640000000800 */
[----:B------:R-:W3:Y:S04]  /*15d90*/  LDL.LU.64 R2, [R1+0x520] ;  /* 0x0005200001027983 */ /* 0x000ee80000300a00 */
[----:B------:R2:W-:Y:S04]  /*15da0*/  STL.64 [R1+0x378], R8 ;  /* 0x0003780801007387 */ /* 0x0005e80000100a00 */
[----:B--2---:R-:W2:Y:S01]  /*15db0*/  LDL.LU.64 R8, [R1+0xae0] ;  /* 0x000ae00001087983 */ /* 0x004ea20000300a00 */
[----:B------:R-:W-:Y:S01]  /*15dc0*/  IADD3 R185, R252, -0x174, RZ ;  /* 0xfffffe8cfcb97810 */ /* 0x000fe20007ffe0ff */
[----:B------:R-:W-:Y:S01]  /*15dd0*/  IMAD.WIDE R16, R184, 0x4, R16 ;  /* 0x00000004b8107825 */ /* 0x000fe200078e0210 */
[----:B------:R-:W-:Y:S01]  /*15de0*/  ISETP.GE.U32.AND P0, PT, R187, 0x7ffffe6c, PT ;  /* 0x7ffffe6cbb00780c */ /* 0x000fe20003f06070 */
[----:B------:R-:W1:Y:S01]  /*15df0*/  LDC R252, c[0x0][0x230] ;  /* 0x00008c00fffc7b82 */ /* 0x000e620000000800 */
[----:B------:R-:W-:Y:S01]  /*15e00*/  ISETP.GE.U32.AND P6, PT, R185, 0x7ffffe0d, PT ;  /* 0x7ffffe0db900780c */ /* 0x000fe20003fc6070 */
[----:B------:R-:W-:Y:S01]  /*15e10*/  VIADD R185, R23, 0xfffffeea ;  /* 0xfffffeea17b97836 */ /* 0x000fe20000000000 */
[----:B------:R1:W-:Y:S01]  /*15e20*/  LDGSTS.E [R245+0x2c004], desc[UR60][R16.64], !P3 ;  /* 0x2c00400010f57fae */ /* 0x0003e2000d92187c */
[----:B------:R-:W-:-:S03]  /*15e30*/  VIADD R187, R15, 0xfffffee9 ;  /* 0xfffffee90fbb7836 */ /* 0x000fc60000000000 */
[----:B------:R1:W-:Y:S01]  /*15e40*/  STL.64 [R1+0x370], R16 ;  /* 0x0003701001007387 */ /* 0x0003e20000100a00 */
[----:B------:R-:W-:Y:S01]  /*15e50*/  ISETP.GE.U32.AND P1, PT, R185, 0x7ffffe6b, PT ;  /* 0x7ffffe6bb900780c */ /* 0x000fe20003f26070 */
[----:B------:R-:W2:Y:S01]  /*15e60*/  LDC R15, c[0x0][0x230] ;  /* 0x00008c00ff0f7b82 */ /* 0x000ea20000000800 */
[----:B------:R-:W-:Y:S02]  /*15e70*/  IADD3 R185, R14, -0x118, RZ ;  /* 0xfffffee80eb97810 */ /* 0x000fe40007ffe0ff */
[----:B------:R-:W-:Y:S01]  /*15e80*/  ISETP.GE.U32.AND P2, PT, R187, 0x7ffffe6a, PT ;  /* 0x7ffffe6abb00780c */ /* 0x000fe20003f46070 */
[----:B------:R-:W-:Y:S01]  /*15e90*/  VIADD R187, R22, 0xfffffecb ;  /* 0xfffffecb16bb7836 */ /* 0x000fe20000000000 */
[----:B------:R-:W-:Y:S01]  /*15ea0*/  ISETP.GE.U32.AND P3, PT, R185, 0x7ffffe69, PT ;  /* 0x7ffffe69b900780c */ /* 0x000fe20003f66070 */
[----:B----4-:R-:W-:Y:S02]  /*15eb0*/  VIADD R185, R236, 0xfffffeca ;  /* 0xfffffecaecb97836 */ /* 0x010fe40000000000 */
[----:B------:R-:W4:Y:S01]  /*15ec0*/  LDC R14, c[0x0][0x230] ;  /* 0x00008c00ff0e7b82 */ /* 0x000f220000000800 */
[----:B-1----:R-:W-:-:S02]  /*15ed0*/  IMAD.WIDE R16, R184, 0x4, R220 ;  /* 0x00000004b8107825 */ /* 0x002fc400078e02dc */
[----:B------:R-:W4:Y:S04]  /*15ee0*/  LDL.LU.64 R220, [R1+0x518] ;  /* 0x0005180001dc7983 */ /* 0x000f280000300a00 */
[----:B------:R-:W4:Y:S01]  /*15ef0*/  LDL.LU.64 R22, [R1+0x510] ;  /* 0x0005100001167983 */ /* 0x000f220000300a00 */
[----:B------:R-:W-:-:S03]  /*15f00*/  IMAD.WIDE R10, R184, 0x4, R10 ;  /* 0x00000004b80a7825 */ /* 0x000fc600078e020a */
[----:B------:R1:W-:Y:S04]  /*15f10*/  STL.64 [R1+0x368], R16 ;  /* 0x0003681001007387 */ /* 0x0003e80000100a00 */
[----:B------:R3:W-:Y:S04]  /*15f20*/  STL.64 [R1+0x360], R10 ;  /* 0x0003600a01007387 */ /* 0x0007e80000100a00 */
[----:B------:R-:W-:Y:S04]  /*15f30*/  LDGSTS.E [R245+0x2c008], desc[UR60][R16.64], !P5 ;  /* 0x2c00800010f57fae */ /* 0x000fe8000e92187c */
[----:B------:R-:W4:Y:S04]  /*15f40*/  LDL.LU.64 R236, [R1+0x508] ;  /* 0x0005080001ec7983 */ /* 0x000f280000300a00 */
[----:B------:R3:W-:Y:S04]  /*15f50*/  LDGSTS.E [R245+0x2c00c], desc[UR60][R10.64], !P6 ;  /* 0x2c00c0000af57fae */ /* 0x0007e8000f12187c */
[----:B-1----:R-:W4:Y:S01]  /*15f60*/  LDL.LU.64 R16, [R1+0x500] ;  /* 0x0005000001107983 */ /* 0x002f220000300a00 */
[----:B------:R-:W-:-:S04]  /*15f70*/  IMAD.WIDE R230, R184, 0x4, R230 ;  /* 0x00000004b8e67825 */ /* 0x000fc800078e02e6 */
[C---:B---3--:R-:W-:Y:S01]  /*15f80*/  IMAD.WIDE R12, R184.reuse, 0x4, R12 ;  /* 0x00000004b80c7825 */ /* 0x048fe200078e020c */
[----:B------:R1:W-:Y:S03]  /*15f90*/  STL.64 [R1+0x358], R230 ;  /* 0x000358e601007387 */ /* 0x0003e60000100a00 */
[----:B------:R-:W-:Y:S01]  /*15fa0*/  IMAD.WIDE R2, R184, 0x4, R2 ;  /* 0x00000004b8027825 */ /* 0x000fe200078e0202 */
[----:B------:R-:W-:Y:S01]  /*15fb0*/  STL.64 [R1+0x350], R12 ;  /* 0x0003500c01007387 */ /* 0x000fe20000100a00 */
[----:B------:R-:W-:Y:S01]  /*15fc0*/  ISETP.GE.U32.AND P5, PT, R187, 0x7ffffe4c, PT ;  /* 0x7ffffe4cbb00780c */ /* 0x000fe20003fa6070 */
[----:B------:R-:W3:Y:S02]  /*15fd0*/  LDC R10, c[0x0][0x230] ;  /* 0x00008c00ff0a7b82 */ /* 0x000ee40000000800 */
[----:B------:R1:W-:Y:S06]  /*15fe0*/  STL.64 [R1+0x348], R2 ;  /* 0x0003480201007387 */ /* 0x0003ec0000100a00 */
[----:B------:R-:W3:Y:S01]  /*15ff0*/  LDC R11, c[0x0][0x230] ;  /* 0x00008c00ff0b7b82 */ /* 0x000ee20000000800 */
[----:B--2---:R-:W-:Y:S04]  /*16000*/  LDGSTS.E [R9+0x20000], desc[UR60][R230.64], !P0 ;  /* 0x20000000e6097fae */ /* 0x004fe8000c12187c */
[----:B------:R-:W-:Y:S04]  /*16010*/  LDGSTS.E [R9+0x20004], desc[UR60][R12.64], !P1 ;  /* 0x200040000c097fae */ /* 0x000fe8000c92187c */
[----:B------:R-:W-:Y:S04]  /*16020*/  LDGSTS.E [R9+0x20008], desc[UR60][R2.64], !P2 ;  /* 0x2000800002097fae */ /* 0x000fe8000d12187c */
[----:B-1----:R-:W2:Y:S04]  /*16030*/  LDL.LU.64 R230, [R1+0x4f8] ;  /* 0x0004f80001e67983 */ /* 0x002ea80000300a00 */
[----:B------:R-:W2:Y:S04]  /*16040*/  LDL.LU.64 R2, [R1+0x4f0] ;  /* 0x0004f00001027983 */ /* 0x000ea80000300a00 */
[----:B------:R-:W2:Y:S01]  /*16050*/  LDL.LU.64 R12, [R1+0x4e8] ;  /* 0x0004e800010c7983 */ /* 0x000ea20000300a00 */
[----:B------:R-:W-:Y:S01]  /*16060*/  ISETP.GE.U32.AND P6, PT, R185, 0x7ffffe4b, PT ;  /* 0x7ffffe4bb900780c */ /* 0x000fe20003fc6070 */
[----:B------:R-:W-:Y:S01]  /*16070*/  VIADD R185, R252, 0xfffffec9 ;  /* 0xfffffec9fcb97836 */ /* 0x000fe20000000000 */
[----:B------:R-:W-:Y:S01]  /*16080*/  IADD3 R187, R225, -0x138, RZ ;  /* 0xfffffec8e1bb7810 */ /* 0x000fe20007ffe0ff */
[----:B------:R-:W1:Y:S03]  /*16090*/  LDC R252, c[0x0][0x230] ;  /* 0x00008c00fffc7b82 */ /* 0x000e660000000800 */
[----:B------:R-:W-:Y:S01]  /*160a0*/  ISETP.GE.U32.AND P0, PT, R185, 0x7ffffe4a, PT ;  /* 0x7ffffe4ab900780c */ /* 0x000fe20003f06070 */
[----:B------:R-:W-:Y:S01]  /*160b0*/  VIADD R185, R15, 0xfffffeab ;  /* 0xfffffeab0fb97836 */ /* 0x000fe20000000000 */
[----:B------:R-:W-:-:S03]  /*160c0*/  ISETP.GE.U32.AND P1, PT, R187, 0x7ffffe49, PT ;  /* 0x7ffffe49bb00780c */ /* 0x000fc60003f26070 */
[----:B------:R-:W1:Y:S01]  /*160d0*/  LDC R15, c[0x0][0x230] ;  /* 0x00008c00ff0f7b82 */ /* 0x000e620000000800 */
[----:B------:R-:W-:Y:S01]  /*160e0*/  ISETP.GE.U32.AND P2, PT, R185, 0x7ffffe2c, PT ;  /* 0x7ffffe2cb900780c */ /* 0x000fe20003f46070 */
[----:B----4-:R-:W-:-:S06]  /*160f0*/  VIADD R187, R14, 0xfffffeaa ;  /* 0xfffffeaa0ebb7836 */ /* 0x010fcc0000000000 */
[----:B------:R-:W4:Y:S01]  /*16100*/  LDC R14, c[0x0][0x230] ;  /* 0x00008c00ff0e7b82 */ /* 0x000f220000000800 */
[----:B------:R-:W-:-:S07]  /*16110*/  IMAD.WIDE R220, R184, 0x4, R220 ;  /* 0x00000004b8dc7825 */ /* 0x000fce00078e02dc */
[----:B------:R-:W4:Y:S01]  /*16120*/  LDC R225, c[0x0][0x230] ;  /* 0x00008c00ffe17b82 */ /* 0x000f220000000800 */
[C---:B------:R-:W-:Y:S01]  /*16130*/  IMAD.WIDE R22, R184.reuse, 0x4, R22 ;  /* 0x00000004b8167825 */ /* 0x040fe200078e0216 */
[----:B------:R-:W-:Y:S04]  /*16140*/  STL.64 [R1+0x340], R220 ;  /* 0x000340dc01007387 */ /* 0x000fe80000100a00 */
[----:B------:R-:W-:Y:S04]  /*16150*/  LDGSTS.E [R9+0x2000c], desc[UR60][R220.64], !P3 ;  /* 0x2000c000dc097fae */ /* 0x000fe8000d92187c */
[----:B------:R3:W-:Y:S04]  /*16160*/  STL.64 [R1+0x338], R22 ;  /* 0x0003381601007387 */ /* 0x0007e80000100a00 */
[----:B------:R-:W-:Y:S01]  /*16170*/  LDGSTS.E [R9+0x24000], desc[UR60][R22.64], !P5 ;  /* 0x2400000016097fae */ /* 0x000fe2000e92187c */
[----:B------:R-:W-:-:S05]  /*16180*/  IMAD.WIDE R236, R184, 0x4, R236 ;  /* 0x00000004b8ec7825 */ /* 0x000fca00078e02ec */
[----:B------:R-:W-:Y:S01]  /*16190*/  LDGSTS.E [R9+0x24004], desc[UR60][R236.64], !P6 ;  /* 0x24004000ec097fae */ /* 0x000fe2000f12187c */
[----:B------:R-:W-:-:S03]  /*161a0*/  IMAD.WIDE R16, R184, 0x4, R16 ;  /* 0x00000004b8107825 */ /* 0x000fc600078e0210 */
[----:B---3--:R-:W3:Y:S04]  /*161b0*/  LDL.LU.64 R22, [R1+0x4e0] ;  /* 0x0004e00001167983 */ /* 0x008ee80000300a00 */
[----:B------:R-:W3:Y:S04]  /*161c0*/  LDL.LU.64 R220, [R1+0x4d8] ;  /* 0x0004d80001dc7983 */ /* 0x000ee80000300a00 */
[----:B------:R1:W-:Y:S04]  /*161d0*/  STL.64 [R1+0x330], R236 ;  /* 0x000330ec01007387 */ /* 0x0003e80000100a00 */
[----:B------:R2:W-:Y:S04]  /*161e0*/  STL.64 [R1+0x328], R16 ;  /* 0x0003281001007387 */ /* 0x0005e80000100a00 */
[----:B------:R2:W-:Y:S04]  /*161f0*/  LDGSTS.E [R9+0x24008], desc[UR60][R16.64], !P0 ;  /* 0x2400800010097fae */ /* 0x0005e8000c12187c */
[----:B-1----:R-:W3:Y:S01]  /*16200*/  LDL.LU.64 R236, [R1+0x4d0] ;  /* 0x0004d00001ec7983 */ /* 0x002ee20000300a00 */
[----:B------:R-:W-:Y:S01]  /*16210*/  VIADD R185, R224, 0xfffffea9 ;  /* 0xfffffea9e0b97836 */ /* 0x000fe20000000000 */
[----:B------:R-:W-:Y:S01]  /*16220*/  ISETP.GE.U32.AND P3, PT, R187, 0x7ffffe2b, PT ;  /* 0x7ffffe2bbb00780c */ /* 0x000fe20003f66070 */
[----:B------:R-:W1:Y:S03]  /*16230*/  LDC R224, c[0x0][0x230] ;  /* 0x00008c00ffe07b82 */ /* 0x000e660000000800 */
[----:B------:R-:W-:Y:S01]  /*16240*/  ISETP.GE.U32.AND P5, PT, R185, 0x7ffffe2a, PT ;  /* 0x7ffffe2ab900780c */ /* 0x000fe20003fa6070 */
[----:B------:R-:W-:Y:S01]  /*16250*/  VIADD R185, R10, 0xfffffe8b ;  /* 0xfffffe8b0ab97836 */ /* 0x000fe20000000000 */
[----:B------:R-:W-:-:S03]  /*16260*/  IADD3 R187, R11, -0x158, RZ ;  /* 0xfffffea80bbb7810 */ /* 0x000fc60007ffe0ff */
[----:B------:R-:W1:Y:S01]  /*16270*/  LDC R11, c[0x0][0x230] ;  /* 0x00008c00ff0b7b82 */ /* 0x000e620000000800 */
[----:B------:R-:W-:Y:S01]  /*16280*/  ISETP.GE.U32.AND P0, PT, R185, 0x7ffffe0c, PT ;  /* 0x7ffffe0cb900780c */ /* 0x000fe20003f06070 */
[----:B------:R-:W-:Y:S01]  /*16290*/  VIADD R185, R252, 0xfffffe8a ;  /* 0xfffffe8afcb97836 */ /* 0x000fe20000000000 */
[----:B------:R-:W-:Y:S01]  /*162a0*/  ISETP.GE.U32.AND P6, PT, R187, 0x7ffffe29, PT ;  /* 0x7ffffe29bb00780c */ /* 0x000fe20003fc6070 */
[----:B------:R-:W-:-:S04]  /*162b0*/  VIADD R187, R15, 0xfffffe89 ;  /* 0xfffffe890fbb7836 */ /* 0x000fc80000000000 */
[----:B------:R-:W3:Y:S08]  /*162c0*/  LDC R10, c[0x0][0x230] ;  /* 0x00008c00ff0a7b82 */ /* 0x000ef00000000800 */
[----:B------:R-:W3:Y:S01]  /*162d0*/  LDC R252, c[0x0][0x230] ;  /* 0x00008c00fffc7b82 */ /* 0x000ee20000000800 */
[C---:B--2---:R-:W-:Y:S02]  /*162e0*/  IMAD.WIDE R16, R184.reuse, 0x4, R230 ;  /* 0x00000004b8107825 */ /* 0x044fe400078e02e6 */
[----:B------:R-:W2:Y:S02]  /*162f0*/  LDL.LU.64 R230, [R1+0x4c8] ;  /* 0x0004c80001e67983 */ /* 0x000ea40000300a00 */
[----:B------:R-:W-:-:S02]  /*16300*/  IMAD.WIDE R2, R184, 0x4, R2 ;  /* 0x00000004b8027825 */ /* 0x000fc400078e0202 */
[----:B------:R4:W-:Y:S02]  /*16310*/  STL.64 [R1+0x320], R16 ;  /* 0x0003201001007387 */ /* 0x0009e40000100a00 */
[----:B------:R-:W-:Y:S02]  /*16320*/  IMAD.WIDE R12, R184, 0x4, R12 ;  /* 0x00000004b80c7825 */ /* 0x000fe400078e020c */
[----:B------:R-:W-:Y:S04]  /*16330*/  LDGSTS.E [R9+0x2400c], desc[UR60][R16.64], !P1 ;  /* 0x2400c00010097fae */ /* 0x000fe8000c92187c */
[----:B------:R-:W-:Y:S04]  /*16340*/  LDGSTS.E [R9+0x28000], desc[UR60][R2.64], !P2 ;  /* 0x2800000002097fae */ /* 0x000fe8000d12187c */
[----:B----4-:R-:W4:Y:S04]  /*16350*/  LDL.LU.64 R16, [R1+0xad8] ;  /* 0x000ad80001107983 */ /* 0x010f280000300a00 */
[----:B------:R1:W-:Y:S04]  /*16360*/  STL.64 [R1+0x318], R2 ;  /* 0x0003180201007387 */ /* 0x0003e80000100a00 */
[----:B------:R1:W-:Y:S01]  /*16370*/  STL.64 [R1+0x310], R12 ;  /* 0x0003100c01007387 */ /* 0x0003e20000100a00 */
[----:B------:R-:W-:-:S03]  /*16380*/  ISETP.GE.U32.AND P1, PT, R185, 0x7ffffe0b, PT ;  /* 0x7ffffe0bb900780c */ /* 0x000fc60003f26070 */
[----:B------:R-:W-:Y:S04]  /*16390*/  LDGSTS.E [R9+0x28004], desc[UR60][R12.64], !P3 ;  /* 0x280040000c097fae */ /* 0x000fe8000d92187c */
[----:B-1----:R-:W4:Y:S01]  /*163a0*/  LDL.LU.64 R2, [R1+0x4c0] ;  /* 0x0004c00001027983 */ /* 0x002f220000300a00 */
[----:B------:R-:W-:-:S03]  /*163b0*/  IADD3 R185, R14, -0x178, RZ ;  /* 0xfffffe880eb97810 */ /* 0x000fc60007ffe0ff */
[----:B------:R-:W4:Y:S04]  /*163c0*/  LDL.LU.64 R14, [R1+0x4b8] ;  /* 0x0004b800010e7983 */ /* 0x000f280000300a00 */
[----:B------:R-:W4:Y:S01]  /*163d0*/  LDL.LU.64 R12, [R1+0x4b0] ;  /* 0x0004b000010c7983 */ /* 0x000f220000300a00 */
[----:B------:R-:W-:Y:S01]  /*163e0*/  ISETP.GE.U32.AND P3, PT, R185, 0x7ffffe09, PT ;  /* 0x7ffffe09b900780c */ /* 0x000fe20003f66070 */
[----:B------:R-:W-:Y:S01]  /*163f0*/  VIADD R185, R11, 0xfffffee6 ;  /* 0xfffffee60bb97836 */ /* 0x000fe20000000000 */
[----:B------:R-:W-:Y:S01]  /*16400*/  ISETP.GE.U32.AND P2, PT, R187, 0x7ffffe0a, PT ;  /* 0x7ffffe0abb00780c */ /* 0x000fe20003f46070 */
[----:B------:R-:W-:Y:S02]  /*16410*/  VIADD R187, R224, 0xfffffee7 ;  /* 0xfffffee7e0bb7836 */ /* 0x000fe40000000000 */
[----:B------:R-:W1:Y:S01]  /*16420*/  LDC R224, c[0x0][0x230] ;  /* 0x00008c00ffe07b82 */ /* 0x000e620000000800 */
[----:B---3--:R-:W-:-:S04]  /*16430*/  IMAD.WIDE R22, R184, 0x4, R22 ;  /* 0x00000004b8167825 */ /* 0x008fc800078e0216 */
[----:B------:R-:W-:Y:S01]  /*16440*/  IMAD.WIDE R220, R184, 0x4, R220 ;  /* 0x00000004b8dc7825 */ /* 0x000fe200078e02dc */
[----:B------:R-:W-:Y:S04]  /*16450*/  LDGSTS.E [R9+0x28008], desc[UR60][R22.64], !P5 ;  /* 0x2800800016097fae */ /* 0x000fe8000e92187c */
[----:B------:R-:W-:Y:S01]  /*16460*/  LDGSTS.E [R9+0x2800c], desc[UR60][R220.64], !P6 ;  /* 0x2800c000dc097fae */ /* 0x000fe2000f12187c */
[----:B------:R-:W-:Y:S02]  /*16470*/  ISETP.GE.U32.AND P6, PT, R185, 0x7ffffe67, PT ;  /* 0x7ffffe67b900780c */ /* 0x000fe40003fc6070 */
[----:B------:R-:W3:Y:S01]  /*16480*/  LDC R185, c[0x0][0x230] ;  /* 0x00008c00ffb97b82 */ /* 0x000ee20000000800 */
[----:B------:R1:W-:Y:S01]  /*16490*/  STL.64 [R1+0x308], R22 ;  /* 0x0003081601007387 */ /* 0x0003e20000100a00 */
[----:B------:R-:W-:Y:S01]  /*164a0*/  ISETP.GE.U32.AND P5, PT, R187, 0x7ffffe68, PT ;  /* 0x7ffffe68bb00780c */ /* 0x000fe20003fa6070 */
[----:B------:R-:W-:-:S02]  /*164b0*/  VIADD R187, R10, 0xfffffee5 ;  /* 0xfffffee50abb7836 */ /* 0x000fc40000000000 */
[----:B------:R-:W-:Y:S01]  /*164c0*/  IMAD.WIDE R236, R184, 0x4, R236 ;  /* 0x00000004b8ec7825 */ /* 0x000fe200078e02ec */
[----:B-1----:R-:W4:Y:S04]  /*164d0*/  LDL.LU.64 R22, [R1+0xad0] ;  /* 0x000ad00001167983 */ /* 0x002f280000300a00 */
[----:B------:R1:W-:Y:S04]  /*164e0*/  STL.64 [R1+0x300], R220 ;  /* 0x000300dc01007387 */ /* 0x0003e80000100a00 */
[----:B------:R3:W-:Y:S04]  /*164f0*/  LDGSTS.E [R9+0x2c000], desc[UR60][R236.64], !P0 ;  /* 0x2c000000ec097fae */ /* 0x0007e8000c12187c */
[----:B-1----:R-:W4:Y:S04]  /*16500*/  LDL.LU.64 R220, [R1+0x4a8] ;  /* 0x0004a80001dc7983 */ /* 0x002f280000300a00 */
[----:B------:R-:W4:Y:S04]  /*16510*/  LDL.LU.64 R10, [R1+0x4a0] ;  /* 0x0004a000010a7983 */ /* 0x000f280000300a00 */
[----:B------:R1:W-:Y:S01]  /*16520*/  STL.64 [R1+0x2f8], R236 ;  /* 0x0002f8ec01007387 */ /* 0x0003e20000100a00 */
[----:B---3--:R-:W-:-:S02]  /*16530*/  IADD3 R185, R185, -0x11c, RZ ;  /* 0xfffffee4b9b97810 */ /* 0x008fc40007ffe0ff */
[----:B------:R-:W-:Y:S01]  /*16540*/  ISETP.GE.U32.AND P0, PT, R187, 0x7ffffe66, PT ;  /* 0x7ffffe66bb00780c */ /* 0x000fe20003f06070 */
[----:B------:R-:W-:Y:S01]  /*16550*/  VIADD R187, R225, 0xfffffec6 ;  /* 0xfffffec6e1bb7836 */ /* 0x000fe20000000000 */
[----:B-1----:R-:W1:Y:S08]  /*16560*/  LDC R237, c[0x0][0x230] ;  /* 0x00008c00ffed7b82 */ /* 0x002e700000000800 */
[----:B------:R-:W3:Y:S01]  /*16570*/  LDC R236, c[0x0][0x230] ;  /* 0x00008c00ffec7b82 */ /* 0x000ee20000000800 */
[----:B--2---:R-:W-:-:S05]  /*16580*/  IMAD.WIDE R230, R184, 0x4, R230 ;  /* 0x00000004b8e67825 */ /* 0x004fca00078e02e6 */
[----:B------:R2:W-:Y:S04]  /*16590*/  STL.64 [R1+0x2f0], R230 ;  /* 0x0002f0e601007387 */ /* 0x0005e80000100a00 */
[----:B------:R3:W-:Y:S04]  /*165a0*/  LDGSTS.E [R9+0x2c004], desc[UR60][R230.64], !P1 ;  /* 0x2c004000e6097fae */ /* 0x0007e8000c92187c */
[----:B--2---:R-:W2:Y:S01]  /*165b0*/  LDL.LU.64 R230, [R1+0x498] ;  /* 0x0004980001e67983 */ /* 0x004ea20000300a00 */
[----:B----4-:R-:W-:-:S05]  /*165c0*/  IMAD.WIDE R2, R184, 0x4, R2 ;  /* 0x00000004b8027825 */ /* 0x010fca00078e0202 */
[----:B------:R4:W-:Y:S04]  /*165d0*/  STL.64 [R1+0x2e8], R2 ;  /* 0x0002e80201007387 */ /* 0x0009e80000100a00 */
[----:B------:R2:W-:Y:S04]  /*165e0*/  LDGSTS.E [R9+0x2c008], desc[UR60][R2.64], !P2 ;  /* 0x2c00800002097fae */ /* 0x0005e8000d12187c */
[----:B----4-:R-:W4:Y:S01]  /*165f0*/  LDL.LU.64 R2, [R1+0xac8] ;  /* 0x000ac80001027983 */ /* 0x010f220000300a00 */
[----:B------:R-:W-:Y:S01]  /*16600*/  ISETP.GE.U32.AND P1, PT, R185, 0x7ffffe65, PT ;  /* 0x7ffffe65b900780c */ /* 0x000fe20003f26070 */
[----:B------:R-:W-:-:S02]  /*16610*/  VIADD R185, R252, 0xfffffec7 ;  /* 0xfffffec7fcb97836 */ /* 0x000fc40000000000 */
[C---:B------:R-:W-:Y:S01]  /*16620*/  IMAD.WIDE R14, R184.reuse, 0x4, R14 ;  /* 0x00000004b80e7825 */ /* 0x040fe200078e020e */
[----:B------:R-:W4:Y:S03]  /*16630*/  LDC R252, c[0x0][0x230] ;  /* 0x00008c00fffc7b82 */ /* 0x000f260000000800 */
[----:B------:R-:W-:Y:S01]  /*16640*/  IMAD.WIDE R12, R184, 0x4, R12 ;  /* 0x00000004b80c7825 */ /* 0x000fe200078e020c */
[----:B------:R-:W-:Y:S01]  /*16650*/  ISETP.GE.U32.AND P2, PT, R185, 0x7ffffe48, PT ;  /* 0x7ffffe48b900780c */ /* 0x000fe20003f46070 */
[----:B------:R1:W-:Y:S02]  /*16660*/  STL.64 [R1+0x2e0], R14 ;  /* 0x0002e00e01007387 */ /* 0x0003e40000100a00 */
[----:B------:R-:W-:Y:S02]  /*16670*/  VIADD R185, R224, 0xfffffec5 ;  /* 0xfffffec5e0b97836 */ /* 0x000fe40000000000 */
[----:B------:R3:W-:Y:S04]  /*16680*/  STL.64 [R1+0x2d8], R12 ;  /* 0x0002d80c01007387 */ /* 0x0007e80000100a00 */
[----:B------:R-:W4:Y:S04]  /*16690*/  LDL.LU.64 R224, [R1+0x488] ;  /* 0x0004880001e07983 */ /* 0x000f280000300a00 */
[----:B------:R-:W-:Y:S01]  /*166a0*/  LDGSTS.E [R9+0x2c00c], desc[UR60][R14.64], !P3 ;  /* 0x2c00c0000e097fae */ /* 0x000fe2000d92187c */
[----:B------:R-:W-:-:S02]  /*166b0*/  ISETP.GE.U32.AND P3, PT, R187, 0x7ffffe47, PT ;  /* 0x7ffffe47bb00780c */ /* 0x000fc40003f66070 */
[----:B------:R-:W3:Y:S01]  /*166c0*/  LDC R187, c[0x0][0x230] ;  /* 0x00008c00ffbb7b82 */ /* 0x000ee20000000800 */
[----:B------:R-:W-:Y:S01]  /*166d0*/  LDGSTS.E [R8+0x20000], desc[UR60][R12.64], !P5 ;  /* 0x200000000c087fae */ /* 0x000fe2000e92187c */
[----:B------:R-:W-:-:S06]  /*166e0*/  ISETP.GE.U32.AND P5, PT, R185, 0x7ffffe46, PT ;  /* 0x7ffffe46b900780c */ /* 0x000fcc0003fa6070 */
[----:B------:R-:W3:Y:S01]  /*166f0*/  LDC R185, c[0x0][0x230] ;  /* 0x00008c00ffb97b82 */ /* 0x000ee20000000800 */
[----:B-1----:R-:W4:Y:S04]  /*16700*/  LDL.LU.64 R14, [R1+0x480] ;  /* 0x00048000010e7983 */ /* 0x002f280000300a00 */
[----:B---3--:R-:W3:Y:S01]  /*16710*/  LDL.LU.64 R12, [R1+0x478] ;  /* 0x00047800010c7983 */ /* 0x008ee20000300a00 */
[----:B------:R-:W-:Y:S01]  /*16720*/  IADD3 R187, R187, -0x13c, RZ ;  /* 0xfffffec4bbbb7810 */ /* 0x000fe20007ffe0ff */
[----:B------:R-:W-:-:S04]  /*16730*/  IMAD.WIDE R220, R184, 0x4, R220 ;  /* 0x00000004b8dc7825 */ /* 0x000fc800078e02dc */
[----:B------:R-:W-:Y:S01]  /*16740*/  IMAD.WIDE R10, R184, 0x4, R10 ;  /* 0x00000004b80a7825 */ /* 0x000fe200078e020a */
[----:B------:R-:W-:Y:S03]  /*16750*/  STL.64 [R1+0x2d0], R220 ;  /* 0x0002d0dc01007387 */ /* 0x000fe60000100a00 */
[----:B------:R-:W-:Y:S01]  /*16760*/  VIADD R185, R185, 0xfffffea7 ;  /* 0xfffffea7b9b97836 */ /* 0x000fe20000000000 */
[----:B------:R-:W-:Y:S04]  /*16770*/  LDGSTS.E [R8+0x20004], desc[UR60][R220.64], !P6 ;  /* 0x20004000dc087fae */ /* 0x000fe8000f12187c */
[----:B------:R1:W-:Y:S04]  /*16780*/  STL.64 [R1+0x2c8], R10 ;  /* 0x0002c80a01007387 */ /* 0x0003e80000100a00 */
[----:B------:R-:W-:Y:S01]  /*16790*/  LDGSTS.E [R8+0x20008], desc[UR60][R10.64], !P0 ;  /* 0x200080000a087fae */ /* 0x000fe2000c12187c */
[----:B------:R-:W-:Y:S01]  /*167a0*/  ISETP.GE.U32.AND P6, PT, R187, 0x7ffffe45, PT ;  /* 0x7ffffe45bb00780c */ /* 0x000fe20003fc6070 */
[----:B------:R-:W-:Y:S01]  /*167b0*/  VIADD R187, R237, 0xfffffea6 ;  /* 0xfffffea6edbb7836 */ /* 0x000fe20000000000 */
[----:B------:R-:W-:Y:S01]  /*167c0*/  ISETP.GE.U32.AND P0, PT, R185, 0x7ffffe28, PT ;  /* 0x7ffffe28b900780c */ /* 0x000fe20003f06070 */
[----:B------:R-:W-:Y:S01]  /*167d0*/  VIADD R185, R236, 0xfffffea5 ;  /* 0xfffffea5ecb97836 */ /* 0x000fe20000000000 */
[----:B-1----:R-:W3:Y:S04]  /*167e0*/  LDL.LU.64 R10, [R1+0x470] ;  /* 0x00047000010a7983 */ /* 0x002ee80000300a00 */
[----:B------:R-:W3:Y:S01]  /*167f0*/  LDL.LU.64 R220, [R1+0x468] ;  /* 0x0004680001dc7983 */ /* 0x000ee20000300a00 */
[----:B--2---:R-:W-:-:S05]  /*16800*/  IMAD.WIDE R230, R184, 0x4, R230 ;  /* 0x00000004b8e67825 */ /* 0x004fca00078e02e6 */
[----:B------:R1:W-:Y:S04]  /*16810*/  STL.64 [R1+0x2c0], R230 ;  /* 0x0002c0e601007387 */ /* 0x0003e80000100a00 */
[----:B------:R-:W-:Y:S01]  /*16820*/  LDGSTS.E [R8+0x2000c], desc[UR60][R230.64], !P1 ;  /* 0x2000c000e6087fae */ /* 0x000fe2000c92187c */
[----:B----4-:R-:W-:-:S05]  /*16830*/  IMAD.WIDE R2, R184, 0x4, R2 ;  /* 0x00000004b8027825 */ /* 0x010fca00078e0202 */
[----:B------:R2:W-:Y:S04]  /*16840*/  STL.64 [R1+0x2b8], R2 ;  /* 0x0002b80201007387 */ /* 0x0005e80000100a00 */
[----:B-1----:R-:W4:Y:S04]  /*16850*/  LDL.LU.64 R230, [R1+0x30] ;  /* 0x0000300001e67983 */ /* 0x002f280000300a00 */
[----:B------:R-:W4:Y:S04]  /*16860*/  LDL.LU.64 R236, [R1+0x18] ;  /* 0x0000180001ec7983 */ /* 0x000f280000300a00 */
[----:B------:R2:W-:Y:S01]  /*16870*/  LDGSTS.E [R8+0x24000], desc[UR60][R2.64], !P2 ;  /* 0x2400000002087fae */ /* 0x0005e2000d12187c */
[----:B------:R-:W-:-:S05]  /*16880*/  IMAD.WIDE R224, R184, 0x4, R224 ;  /* 0x00000004b8e07825 */ /* 0x000fca00078e02e0 */
[----:B------:R1:W-:Y:S04]  /*16890*/  STL.64 [R1+0x2b0], R224 ;  /* 0x0002b0e001007387 */ /* 0x0003e80000100a00 */
[----:B------:R4:W-:Y:S01]  /*168a0*/  LDGSTS.E [R8+0x24004], desc[UR60][R224.64], !P3 ;  /* 0x24004000e0087fae */ /* 0x0009e2000d92187c */
[----:B------:R-:W-:Y:S01]  /*168b0*/  ISETP.GE.U32.AND P1, PT, R187, 0x7ffffe27, PT ;  /* 0x7ffffe27bb00780c */ /* 0x000fe20003f26070 */
[----:B--2---:R-:W2:Y:S01]  /*168c0*/  LDC R2, c[0x0][0x230] ;  /* 0x00008c00ff027b82 */ /* 0x004ea20000000800 */
[----:B------:R-:W-:Y:S01]  /*168d0*/  ISETP.GE.U32.AND P2, PT, R185, 0x7ffffe26, PT ;  /* 0x7ffffe26b900780c */ /* 0x000fe20003f46070 */
[----:B------:R-:W-:-:S06]  /*168e0*/  IMAD.WIDE R14, R184, 0x4, R14 ;  /* 0x00000004b80e7825 */ /* 0x000fcc00078e020e */
[----:B------:R-:W2:Y:S01]  /*168f0*/  LDC R3, c[0x0][0x230] ;  /* 0x00008c00ff037b82 */ /* 0x000ea20000000800 */
[----:B-1----:R-:W2:Y:S01]  /*16900*/  LDL.LU.64 R224, [R1] ;  /* 0x0000000001e07983 */ /* 0x002ea20000300a00 */
[----:B------:R-:W-:Y:S01]  /*16910*/  IADD3 R185, R252, -0x15c, RZ ;  /* 0xfffffea4fcb97810 */ /* 0x000fe20007ffe0ff */
[C---:B---3--:R-:W-:Y:S02]  /*16920*/  IMAD.WIDE R12, R184.reuse, 0x4, R12 ;  /* 0x00000004b80c7825 */ /* 0x048fe400078e020c */
[----:B------:R1:W-:Y:S03]  /*16930*/  LDGSTS.E [R8+0x24008], desc[UR60][R14.64], !P5 ;  /* 0x240080000e087fae */ /* 0x0003e6000e92187c */
[----:B------:R-:W3:Y:S01]  /*16940*/  LDC R187, c[0x0][0x230] ;  /* 0x00008c00ffbb7b82 */ /* 0x000ee20000000800 */
[----:B------:R-:W-:Y:S01]  /*16950*/  ISETP.GE.U32.AND P3, PT, R185, 0x7ffffe25, PT ;  /* 0x7ffffe25b900780c */ /* 0x000fe20003f66070 */
[----:B------:R1:W-:Y:S04]  /*16960*/  STL.64 [R1+0x2a8], R14 ;  /* 0x0002a80e01007387 */ /* 0x0003e80000100a00 */
[----:B------:R1:W-:Y:S02]  /*16970*/  STL.64 [R1+0x2a0], R12 ;  /* 0x0002a00c01007387 */ /* 0x0003e40000100a00 */
[----:B------:R-:W2:Y:S02]  /*16980*/  LDC R252, c[0x0][0x230] ;  /* 0x00008c00fffc7b82 */ /* 0x000ea40000000800 */
[----:B------:R-:W-:Y:S04]  /*16990*/  LDGSTS.E [R8+0x2400c], desc[UR60][R12.64], !P6 ;  /* 0x2400c0000c087fae */ /* 0x000fe8000f12187c */
[----:B-1----:R-:W2:Y:S04]  /*169a0*/  LDL.LU.64 R14, [R1+0xac0] ;  /* 0x000ac000010e7983 */ /* 0x002ea80000300a00 */
[----:B------:R-:W2:Y:S01]  /*169b0*/  LDL.LU.64 R12, [R1+0xab8] ;  /* 0x000ab800010c7983 */ /* 0x000ea20000300a00 */
[----:B------:R-:W-:-:S04]  /*169c0*/  IMAD.WIDE R10, R184, 0x4, R10 ;  /* 0x00000004b80a7825 */ /* 0x000fc800078e020a */
[----:B------:R-:W-:Y:S01]  /*169d0*/  IMAD.WIDE R220, R184, 0x4, R220 ;  /* 0x00000004b8dc7825 */ /* 0x000fe200078e02dc */
[----:B------:R1:W-:Y:S04]  /*169e0*/  STL.64 [R1+0x298], R10 ;  /* 0x0002980a01007387 */ /* 0x0003e80000100a00 */
[----:B------:R-:W-:Y:S04]  /*169f0*/  LDGSTS.E [R8+0x28000], desc[UR60][R10.64], !P0 ;  /* 0x280000000a087fae */ /* 0x000fe8000c12187c */
[----:B------:R-:W-:Y:S04]  /*16a00*/  LDGSTS.E [R8+0x28004], desc[UR60][R220.64], !P1 ;  /* 0x28004000dc087fae */ /* 0x000fe8000c92187c */
[----:B-1----:R-:W2:Y:S04]  /*16a10*/  LDL.LU.64 R10, [R1+0xab0] ;  /* 0x000ab000010a7983 */ /* 0x002ea80000300a00 */
[----:B------:R1:W-:Y:S01]  /*16a20*/  STL.64 [R1+0x290], R220 ;  /* 0x000290dc01007387 */ /* 0x0003e20000100a00 */
[----:B---3--:R-:W-:-:S03]  /*16a30*/  VIADD R187, R187, 0xfffffe87 ;  /* 0xfffffe87bbbb7836 */ /* 0x008fc60000000000 */
[----:B-1----:R-:W3:Y:S02]  /*16a40*/  LDL.LU.64 R220, [R1+0xaa8] ;  /* 0x000aa80001dc7983 */ /* 0x002ee40000300a00 */
[----:B------:R-:W-:Y:S01]  /*16a50*/  ISETP.GE.U32.AND P5, PT, R187, 0x7ffffe08, PT ;  /* 0x7ffffe08bb00780c */ /* 0x000fe20003fa6070 */
[C---:B----4-:R-:W-:Y:S01]  /*16a60*/  IMAD.WIDE R230, R184.reuse, 0x4, R230 ;  /* 0x00000004b8e67825 */ /* 0x050fe200078e02e6 */
[----:B------:R-:W1:Y:S03]  /*16a70*/  LDC R187, c[0x0][0x230] ;  /* 0x00008c00ffbb7b82 */ /* 0x000e660000000800 */
[C---:B------:R-:W-:Y:S01]  /*16a80*/  IMAD.WIDE R236, R184.reuse, 0x4, R236 ;  /* 0x00000004b8ec7825 */ /* 0x040fe200078e02ec */
[----:B------:R4:W-:Y:S04]  /*16a90*/  STL.64 [R1+0x288], R230 ;  /* 0x000288e601007387 */ /* 0x0009e80000100a00 */
[----:B------:R-:W-:Y:S04]  /*16aa0*/  LDGSTS.E [R8+0x28008], desc[UR60][R230.64], !P2 ;  /* 0x28008000e6087fae */ /* 0x000fe8000d12187c */
[----:B------:R3:W-:Y:S04]  /*16ab0*/  LDGSTS.E [R8+0x2800c], desc[UR60][R236.64], !P3 ;  /* 0x2800c000ec087fae */ /* 0x0007e8000d92187c */
[----:B----4-:R-:W4:Y:S04]  /*16ac0*/  LDL.LU.64 R230, [R1+0xaa0] ;  /* 0x000aa00001e67983 */ /* 0x010f280000300a00 */
[----:B------:R2:W-:Y:S04]  /*16ad0*/  STL.64 [R1+0x280], R236 ;  /* 0x000280ec01007387 */ /* 0x0005e80000100a00 */
[----:B--2---:R-:W3:Y:S01]  /*16ae0*/  LDL.LU.64 R236, [R1+0xa98] ;  /* 0x000a980001ec7983 */ /* 0x004ee20000300a00 */
[----:B------:R-:W-:-:S05]  /*16af0*/  IMAD.WIDE R224, R184, 0x4, R224 ;  /* 0x00000004b8e07825 */ /* 0x000fca00078e02e0 */
[----:B------:R2:W-:Y:S04]  /*16b00*/  STL.64 [R1+0x278], R224 ;  /* 0x000278e001007387 */ /* 0x0005e80000100a00 */
[----:B------:R-:W-:Y:S04]  /*16b10*/  LDGSTS.E [R8+0x2c000], desc[UR60][R224.64], !P5 ;  /* 0x2c000000e0087fae */ /* 0x000fe8000e92187c */
[----:B--2---:R-:W2:Y:S01]  /*16b20*/  LDL.LU.64 R224, [R1+0xa90] ;  /* 0x000a900001e07983 */ /* 0x004ea20000300a00 */
[----:B------:R-:W-:Y:S02]  /*16b30*/  VIADD R185, R252, 0xfffffe86 ;  /* 0xfffffe86fcb97836 */ /* 0x000fe40000000000 */
[----:B------:R-:W1:Y:S03]  /*16b40*/  LDC R252, c[0x0][0x230] ;  /* 0x00008c00fffc7b82 */ /* 0x000e660000000800 */
[----:B------:R-:W-:-:S05]  /*16b50*/  ISETP.GE.U32.AND P6, PT, R185, 0x7ffffe07, PT ;  /* 0x7ffffe07b900780c */ /* 0x000fca0003fc6070 */
[----:B------:R-:W1:Y:S02]  /*16b60*/  LDC R185, c[0x0][0x230] ;  /* 0x00008c00ffb97b82 */ /* 0x000e640000000800 */
[----:B-1----:R-:W-:Y:S01]  /*16b70*/  VIADD R187, R187, 0xfffffe85 ;  /* 0xfffffe85bbbb7836 */ /* 0x002fe20000000000 */
[----:B------:R-:W-:-:S04]  /*16b80*/  IADD3 R185, R185, -0x17c, RZ ;  /* 0xfffffe84b9b97810 */ /* 0x000fc80007ffe0ff */
[----:B------:R-:W-:Y:S01]  /*16b90*/  ISETP.GE.U32.AND P1, PT, R185, 0x7ffffe05, PT ;  /* 0x7ffffe05b900780c */ /* 0x000fe20003f26070 */
[----:B------:R-:W-:Y:S01]  /*16ba0*/  VIADD R185, R2, 0xfffffee2 ;  /* 0xfffffee202b97836 */ /* 0x000fe20000000000 */
[----:B------:R-:W-:Y:S01]  /*16bb0*/  ISETP.GE.U32.AND P0, PT, R187, 0x7ffffe06, PT ;  /* 0x7ffffe06bb00780c */ /* 0x000fe20003f06070 */
[----:B------:R-:W1:Y:S03]  /*16bc0*/  LDC R2, c[0x0][0x230] ;  /* 0x00008c00ff027b82 */ /* 0x000e660000000800 */
[----:B------:R-:W-:Y:S01]  /*16bd0*/  ISETP.GE.U32.AND P3, PT, R185, 0x7ffffe63, PT ;  /* 0x7ffffe63b900780c */ /* 0x000fe20003f66070 */
[----:B------:R-:W-:-:S04]  /*16be0*/  VIADD R185, R252, 0xfffffee1 ;  /* 0xfffffee1fcb97836 */ /* 0x000fc80000000000 */
[----:B------:R-:W1:Y:S01]  /*16bf0*/  LDC R252, c[0x0][0x230] ;  /* 0x00008c00fffc7b82 */ /* 0x000e620000000800 */
[----:B------:R-:W-:Y:S01]  /*16c00*/  VIADD R187, R3, 0xfffffee3 ;  /* 0xfffffee303bb7836 */ /* 0x000fe20000000000 */
[----:B------:R-:W-:-:S04]  /*16c10*/  ISETP.GE.U32.AND P5, PT, R185, 0x7ffffe62, PT ;  /* 0x7ffffe62b900780c */ /* 0x000fc80003fa6070 */
[----:B------:R-:W-:Y:S02]  /*16c20*/  ISETP.GE.U32.AND P2, PT, R187, 0x7ffffe64, PT ;  /* 0x7ffffe64bb00780c */ /* 0x000fe40003f46070 */
[----:B------:R-:W1:Y:S08]  /*16c30*/  LDC R187, c[0x0][0x230] ;  /* 0x00008c00ffbb7b82 */ /* 0x000e700000000800 */
[----:B------:R-:W2:Y:S01]  /*16c40*/  LDC R3, c[0x0][0x230] ;  /* 0x00008c00ff037b82 */ /* 0x000ea20000000800 */
[----:B-1----:R-:W-:-:S07]  /*16c50*/  VIADD R185, R252, 0xfffffec3 ;  /* 0xfffffec3fcb97836 */ /* 0x002fce0000000000 */
[----:B------:R-:W1:Y:S01]  /*16c60*/  LDC R252, c[0x0][0x230] ;  /* 0x00008c00fffc7b82 */ /* 0x000e620000000800 */
[----:B------:R-:W-:Y:S01]  /*16c70*/  IADD3 R187, R187, -0x120, RZ ;  /* 0xfffffee0bbbb7810 */ /* 0x000fe20007ffe0ff */
[----:B------:R-:W-:-:S04]  /*16c80*/  IMAD.WIDE R14, R184, 0x4, R14 ;  /* 0x00000004b80e7825 */ /* 0x000fc800078e020e */
[----:B------:R-:W-:-:S04]  /*16c90*/  IMAD.WIDE R22, R184, 0x4, R22 ;  /* 0x00000004b8167825 */ /* 0x000fc800078e0216 */
[----:B------:R-:W-:-:S04]  /*16ca0*/  IMAD.WIDE R16, R186, 0x4, R16 ;  /* 0x00000004ba107825 */ /* 0x000fc800078e0210 */
[----:B---3--:R-:W-:-:S05]  /*16cb0*/  IMAD.WIDE R236, R184, 0x4, R236 ;  /* 0x00000004b8ec7825 */ /* 0x008fca00078e02ec */
[----:B------:R2:W-:Y:S01]  /*16cc0*/  LDGSTS.E [R8+0x2c004], desc[UR60][R236.64], !P6 ;  /* 0x2c004000ec087fae */ /* 0x0005e2000f12187c */
[----:B------:R-:W-:Y:S01]  /*16cd0*/  ISETP.GE.U32.AND P6, PT, R187, 0x7ffffe61, PT ;  /* 0x7ffffe61bb00780c */ /* 0x000fe20003fc6070 */
[----:B-1----:R-:W-:Y:S02]  /*16ce0*/  VIADD R187, R252, 0xfffffec2 ;  /* 0xfffffec2fcbb7836 */ /* 0x002fe40000000000 */
[----:B------:R-:W1:Y:S01]  /*16cf0*/  LDC R252, c[0x0][0x230] ;  /* 0x00008c00fffc7b82 */ /* 0x000e620000000800 */
[C---:B----4-:R-:W-:Y:S01]  /*16d00*/  IMAD.WIDE R230, R184.reuse, 0x4, R230 ;  /* 0x00000004b8e67825 */ /* 0x050fe200078e02e6 */
[----:B------:R2:W-:Y:S04]  /*16d10*/  STL.64 [R1+0x270], R236 ;  /* 0x000270ec01007387 */ /* 0x0005e80000100a00 */
[----:B------:R3:W-:Y:S04]  /*16d20*/  STL.64 [R1+0x268], R230 ;  /* 0x000268e601007387 */ /* 0x0007e80000100a00 */
[----:B------:R3:W-:Y:S01]  /*16d30*/  LDGSTS.E [R8+0x2c008], desc[UR60][R230.64], !P0 ;  /* 0x2c008000e6087fae */ /* 0x0007e2000c12187c */
[----:B--2---:R-:W-:-:S04]  /*16d40*/  IMAD.WIDE R236, R184, 0x4, R224 ;  /* 0x00000004b8ec7825 */ /* 0x004fc800078e02e0 */
[----:B------:R-:W-:Y:S01]  /*16d50*/  IMAD.WIDE R224, R184, 0x4, R220 ;  /* 0x00000004b8e07825 */ /* 0x000fe200078e02dc */
[----:B------:R-:W-:Y:S01]  /*16d60*/  STL.64 [R1+0x260], R236 ;  /* 0x000260ec01007387 */ /* 0x000fe20000100a00 */
[----:B---3--:R-:W2:Y:S03]  /*16d70*/  LDC R230, c[0x0][0x230] ;  /* 0x00008c00ffe67b82 */ /* 0x008ea60000000800 */
[----:B------:R-:W-:Y:S04]  /*16d80*/  LDGSTS.E [R8+0x2c00c], desc[UR60][R236.64], !P1 ;  /* 0x2c00c000ec087fae */ /* 0x000fe8000c92187c */
[----:B------:R3:W-:Y:S01]  /*16d90*/  STL.64 [R1+0x258], R224 ;  /* 0x000258e001007387 */ /* 0x0007e20000100a00 */
[----:B------:R-:W-:Y:S01]  /*16da0*/  ISETP.GE.U32.AND P0, PT, R185, 0x7ffffe44, PT ;  /* 0x7ffffe44b900780c */ /* 0x000fe20003f06070 */
[----:B------:R-:W4:Y:S02]  /*16db0*/  LDC R231, c[0x0][0x230] ;  /* 0x00008c00ffe77b82 */ /* 0x000f240000000800 */
[----:B------:R3:W-:Y:S01]  /*16dc0*/  LDGSTS.E [R7+0x20000], desc[UR60][R224.64], !P2 ;  /* 0x20000000e0077fae */ /* 0x0007e2000d12187c */
[----:B------:R-:W-:Y:S01]  /*16dd0*/  VIADD R185, R3, 0xfffffec1 ;  /* 0xfffffec103b97836 */ /* 0x000fe20000000000 */
[----:B------:R-:W-:-:S04]  /*16de0*/  ISETP.GE.U32.AND P1, PT, R187, 0x7ffffe43, PT ;  /* 0x7ffffe43bb00780c */ /* 0x000fc80003f26070 */
[----:B------:R-:W4:Y:S01]  /*16df0*/  LDC R220, c[0x0][0x230] ;  /* 0x00008c00ffdc7b82 */ /* 0x000f220000000800 */
[----:B---3--:R-:W-:Y:S01]  /*16e00*/  IMAD.WIDE R224, R184, 0x4, R10 ;  /* 0x00000004b8e07825 */ /* 0x008fe200078e020a */
[----:B------:R-:W-:-:S06]  /*16e10*/  ISETP.GE.U32.AND P2, PT, R185, 0x7ffffe42, PT ;  /* 0x7ffffe42b900780c */ /* 0x000fcc0003f46070 */
[----:B------:R-:W3:Y:S01]  /*16e20*/  LDC R187, c[0x0][0x230] ;  /* 0x00008c00ffbb7b82 */ /* 0x000ee20000000800 */
[----:B-1----:R-:W-:Y:S01]  /*16e30*/  VIADD R10, R252, 0xfffffea3 ;  /* 0xfffffea3fc0a7836 */ /* 0x002fe20000000000 */
[----:B------:R-:W-:Y:S01]  /*16e40*/  IADD3 R11, R2, -0x140, RZ ;  /* 0xfffffec0020b7810 */ /* 0x000fe20007ffe0ff */
[----:B------:R-:W1:Y:S01]  /*16e50*/  S2R R252, SR_TID.X ;  /* 0x0000000000fc7919 */ /* 0x000e620000002100 */
[----:B------:R-:W-:Y:S01]  /*16e60*/  IMAD.WIDE R2, R184, 0x4, R12 ;  /* 0x00000004b8027825 */ /* 0x000fe200078e020c */
[----:B------:R4:W-:Y:S03]  /*16e70*/  LDGSTS.E [R7+0x20004], desc[UR60][R224.64], !P3 ;  /* 0x20004000e0077fae */ /* 0x0009e6000d92187c */
[----:B------:R-:W1:Y:S01]  /*16e80*/  LDC R185, c[0x0][0x230] ;  /* 0x00008c00ffb97b82 */ /* 0x000e620000000800 */
[----:B------:R-:W-:Y:S01]  /*16e90*/  ISETP.GE.U32.AND P3, PT, R11, 0x7ffffe41, PT ;  /* 0x7ffffe410b00780c */ /* 0x000fe20003f66070 */
[----:B------:R4:W-:Y:S06]  /*16ea0*/  LDGSTS.E [R7+0x20008], desc[UR60][R2.64], !P5 ;  /* 0x2000800002077fae */ /* 0x0009ec000e92187c */
[----:B------:R-:W1:Y:S01]  /*16eb0*/  LDC R13, c[0x0][0x230] ;  /* 0x00008c00ff0d7b82 */ /* 0x000e620000000800 */
[----:B------:R-:W-:Y:S01]  /*16ec0*/  ISETP.GE.U32.AND P5, PT, R10, 0x7ffffe24, PT ;  /* 0x7ffffe240a00780c */ /* 0x000fe20003fa6070 */
[----:B--2---:R-:W-:Y:S01]  /*16ed0*/  VIADD R10, R230, 0xfffffea2 ;  /* 0xfffffea2e60a7836 */ /* 0x004fe20000000000 */
[----:B------:R2:W-:Y:S05]  /*16ee0*/  STL.64 [R1+0x250], R224 ;  /* 0x000250e001007387 */ /* 0x0005ea0000100a00 */
[----:B------:R-:W1:Y:S01]  /*16ef0*/  LDC R12, c[0x0][0x230] ;  /* 0x00008c00ff0c7b82 */ /* 0x000e620000000800 */
[----:B----4-:R-:W-:Y:S01]  /*16f00*/  VIADD R11, R231, 0xfffffea1 ;  /* 0xfffffea1e70b7836 */ /* 0x010fe20000000000 */
[----:B------:R4:W-:Y:S04]  /*16f10*/  STL.64 [R1+0x248], R2 ;  /* 0x0002480201007387 */ /* 0x0009e80000100a00 */
[----:B------:R1:W-:Y:S01]  /*16f20*/  LDGSTS.E [R7+0x2000c], desc[UR60][R14.64], !P6 ;  /* 0x2000c0000e077fae */ /* 0x0003e2000f12187c */
[----:B--2---:R-:W-:Y:S01]  /*16f30*/  IMAD.WIDE R224, R184, 0x4, R134 ;  /* 0x00000004b8e07825 */ /* 0x004fe200078e0286 */
[----:B------:R-:W-:-:S02]  /*16f40*/  ISETP.GE.U32.AND P6, PT, R10, 0x7ffffe23, PT ;  /* 0x7ffffe230a00780c */ /* 0x000fc40003fc6070 */
[----:B------:R-:W-:Y:S01]  /*16f50*/  IADD3 R10, R220, -0x160, RZ ;  /* 0xfffffea0dc0a7810 */ /* 0x000fe20007ffe0ff */
[----:B------:R2:W-:Y:S01]  /*16f60*/  STL.64 [R1+0x240], R14 ;  /* 0x0002400e01007387 */ /* 0x0005e20000100a00 */
[----:B------:R-:W-:-:S03]  /*16f70*/  IMAD.WIDE R220, R184, 0x4, R130 ;  /* 0x00000004b8dc7825 */ /* 0x000fc600078e0282 */
[----:B------:R-:W-:Y:S01]  /*16f80*/  LDGSTS.E [R7+0x24000], desc[UR60][R224.64], !P0 ;  /* 0x24000000e0077fae */ /* 0x000fe2000c12187c */
[----:B----4-:R-:W-:Y:S01]  /*16f90*/  IMAD.WIDE R2, R184, 0x4, R132 ;  /* 0x00000004b8027825 */ /* 0x010fe200078e0284 */
[----:B------:R-:W-:Y:S02]  /*16fa0*/  ISETP.GE.U32.AND P0, PT, R11, 0x7ffffe22, PT ;  /* 0x7ffffe220b00780c */ /* 0x000fe40003f06070 */
[----:B------:R-:W-:Y:S01]  /*16fb0*/  STL.64 [R1+0x238], R224 ;  /* 0x000238e001007387 */ /* 0x000fe20000100a00 */
[----:B---3--:R-:W-:Y:S01]  /*16fc0*/  VIADD R11, R187, 0xfffffe80 ;  /* 0xfffffe80bb0b7836 */ /* 0x008fe20000000000 */
[----:B-1----:R-:W-:Y:S01]  /*16fd0*/  LOP3.LUT R252, R252, 0x7f, RZ, 0xc0, !PT ;  /* 0x0000007ffcfc7812 */ /* 0x002fe200078ec0ff */
[----:B--2---:R-:W-:Y:S01]  /*16fe0*/  IMAD.WIDE R14, R184, 0x4, R128 ;  /* 0x00000004b80e7825 */ /* 0x004fe200078e0280 */
[----:B------:R1:W-:Y:S01]  /*16ff0*/  LDGSTS.E [R7+0x24004], desc[UR60][R2.64], !P1 ;  /* 0x2400400002077fae */ /* 0x0003e2000c92187c */
[----:B------:R-:W-:Y:S01]  /*17000*/  ISETP.GE.U32.AND P1, PT, R10, 0x7ffffe21, PT ;  /* 0x7ffffe210a00780c */ /* 0x000fe20003f26070 */
[----:B------:R-:W2:Y:S01]  /*17010*/  LDC R187, c[0x0][0x230] ;  /* 0x00008c00ffbb7b82 */ /* 0x000ea20000000800 */
[----:B------:R-:W-:Y:S01]  /*17020*/  VIADD R10, R185, 0xfffffe83 ;  /* 0xfffffe83b90a7836 */ /* 0x000fe20000000000 */
[----:B------:R1:W-:Y:S04]  /*17030*/  STL.64 [R1+0x230], R2 ;  /* 0x0002300201007387 */ /* 0x0003e80000100a00 */
[----:B------:R-:W-:Y:S04]  /*17040*/  LDGSTS.E [R7+0x24008], desc[UR60][R220.64], !P2 ;  /* 0x24008000dc077fae */ /* 0x000fe8000d12187c */
[----:B------:R3:W-:Y:S01]  /*17050*/  LDGSTS.E [R7+0x2400c], desc[UR60][R14.64], !P3 ;  /* 0x2400c0000e077fae */ /* 0x0007e2000d92187c */
[----:B------:R-:W-:Y:S01]  /*17060*/  ISETP.GE.AND P3, PT, R252, R11, PT ;  /* 0x0000000bfc00720c */ /* 0x000fe20003f66270 */
[----:B-1----:R-:W-:-:S02]  /*17070*/  IMAD.WIDE R2, R184, 0x4, R70 ;  /* 0x00000004b8027825 */ /* 0x002fc400078e0246 */
[----:B------:R-:W-:Y:S01]  /*17080*/  STL.64 [R1+0x228], R220 ;  /* 0x000228dc01007387 */ /* 0x000fe20000100a00 */
[----:B------:R-:W-:Y:S01]  /*17090*/  ISETP.GE.U32.AND P2, PT, R10, 0x7ffffe04, PT ;  /* 0x7ffffe040a00780c */ /* 0x000fe20003f46070 */
[----:B------:R-:W-:Y:S02]  /*170a0*/  VIADD R13, R13, 0xfffffe82 ;  /* 0xfffffe820d0d7836 */ /* 0x000fe40000000000 */
[----:B------:R3:W-:Y:S01]  /*170b0*/  STL.64 [R1+0x220], R14 ;  /* 0x0002200e01007387 */ /* 0x0007e20000100a00 */
[----:B------:R-:W-:-:S03]  /*170c0*/  SEL R10, RZ, 0x4, P3 ;  /* 0x00000004ff0a7807 */ /* 0x000fc60001800000 */
[----:B------:R1:W-:Y:S01]  /*170d0*/  LDGSTS.E [R7+0x28000], desc[UR60][R2.64], !P5 ;  /* 0x2800000002077fae */ /* 0x0003e2000e92187c */
[----:B------:R-:W-:Y:S02]  /*170e0*/  ISETP.GT.AND P5, PT, R0, 0x1ff, PT ;  /* 0x000001ff0000780c */ /* 0x000fe40003fa4270 */
[----:B------:R-:W-:Y:S01]  /*170f0*/  IADD3 R12, R12, -0x17f, RZ ;  /* 0xfffffe810c0c7810 */ /* 0x000fe20007ffe0ff */
[----:B---3--:R-:W-:Y:S01]  /*17100*/  IMAD.WIDE R14, R184, 0x4, R68 ;  /* 0x00000004b80e7825 */ /* 0x008fe200078e0244 */
[----:B------:R-:W-:Y:S02]  /*17110*/  ISETP.GE.U32.AND P3, PT, R13, 0x7ffffe03, PT ;  /* 0x7ffffe030d00780c */ /* 0x000fe40003f66070 */
[----:B------:R-:W-:Y:S02]  /*17120*/  SEL R10, R10, RZ, P5 ;  /* 0x000000ff0a0a7207 */ /* 0x000fe40002800000 */
[----:B------:R3:W-:Y:S01]  /*17130*/  LDGSTS.E [R7+0x28004], desc[UR60][R14.64], !P6 ;  /* 0x280040000e077fae */ /* 0x0007e2000f12187c */
[----:B------:R-:W-:-:S02]  /*17140*/  ISETP.GE.U32.AND P5, PT, R12, 0x7ffffe02, PT ;  /* 0x7ffffe020c00780c */ /* 0x000fc40003fa6070 */
[----:B------:R-:W-:Y:S01]  /*17150*/  ISETP.GE.U32.AND P6, PT, R11, 0x7ffffe01, PT ;  /* 0x7ffffe010b00780c */ /* 0x000fe20003fc6070 */
[----:B------:R1:W-:Y:S01]  /*17160*/  STL.64 [R1+0x218], R2 ;  /* 0x0002180201007387 */ /* 0x0003e20000100a00 */
[----:B------:R-:W-:-:S03]  /*17170*/  IMAD.WIDE R236, R184, 0x4, R24 ;  /* 0x00000004b8ec7825 */ /* 0x000fc600078e0218 */
[----:B------:R3:W-:Y:S01]  /*17180*/  STL.64 [R1+0x210], R14 ;  /* 0x0002100e01007387 */ /* 0x0007e20000100a00 */
[----:B------:R-:W-:-:S04]  /*17190*/  IMAD.WIDE R230, R184, 0x4, R26 ;  /* 0x00000004b8e67825 */ /* 0x000fc800078e021a */
[----:B-1----:R-:W-:-:S04]  /*171a0*/  IMAD.WIDE R2, R184, 0x4, R66 ;  /* 0x00000004b8027825 */ /* 0x002fc800078e0242 */
[----:B------:R-:W-:Y:S01]  /*171b0*/  IMAD.WIDE R224, R184, 0x4, R28 ;  /* 0x00000004b8e07825 */ /* 0x000fe200078e021c */
[----:B------:R1:W-:Y:S01]  /*171c0*/  LDGSTS.E [R7+0x28008], desc[UR60][R2.64], !P0 ;  /* 0x2800800002077fae */ /* 0x0003e2000c12187c */
[----:B------:R-:W-:Y:S02]  /*171d0*/  ISETP.NE.U32.AND P0, PT, R10, RZ, PT ;  /* 0x000000ff0a00720c */ /* 0x000fe40003f05070 */
[----:B---3--:R-:W-:Y:S01]  /*171e0*/  IMAD.WIDE R14, R186, 0x4, R18 ;  /* 0x00000004ba0e7825 */ /* 0x008fe200078e0212 */
[----:B------:R1:W-:Y:S03]  /*171f0*/  STL.64 [R1+0x208], R2 ;  /* 0x0002080201007387 */ /* 0x0003e60000100a00 */
[----:B------:R-:W-:Y:S01]  /*17200*/  IMAD.WIDE R220, R184, 0x4, R30 ;  /* 0x00000004b8dc7825 */ /* 0x000fe200078e021e */
[----:B------:R-:W-:Y:S03]  /*17210*/  LDGSTS.E [R7+0x2800c], desc[UR60][R22.64], !P1 ;  /* 0x2800c00016077fae */ /* 0x000fe6000c92187c */
[C---:B------:R-:W-:Y:S01]  /*17220*/  VIADD R11, R244.reuse, 0x100000 ;  /* 0x00100000f40b7836 */ /* 0x040fe20000000000 */
[----:B------:R-:W-:Y:S01]  /*17230*/  LDGSTS.E [R7+0x2c000], desc[UR60][R236.64], !P2 ;  /* 0x2c000000ec077fae */ /* 0x000fe2000d12187c */
[----:B------:R-:W-:-:S02]  /*17240*/  VIADD R10, R244, 0x100000 ;  /* 0x00100000f40a7836 */ /* 0x000fc40000000000 */
[----:B-1----:R-:W-:Y:S01]  /*17250*/  IMAD.WIDE R2, R186, 0x4, R20 ;  /* 0x00000004ba027825 */ /* 0x002fe200078e0214 */
[----:B------:R-:W-:Y:S03]  /*17260*/  LDGSTS.E [R7+0x2c004], desc[UR60][R230.64], !P3 ;  /* 0x2c004000e6077fae */ /* 0x000fe6000d92187c */
[C---:B------:R-:W-:Y:S01]  /*17270*/  VIADD R12, R244.reuse, 0x100000 ;  /* 0x00100000f40c7836 */ /* 0x040fe20000000000 */
[----:B------:R1:W-:Y:S01]  /*17280*/  STL.64 [R1+0x1f8], R16 ;  /* 0x0001f81001007387 */ /* 0x0003e20000100a00 */
[----:B------:R-:W-:-:S03]  /*17290*/  IADD3 R13, R244, 0x100000, RZ ;  /* 0x00100000f40d7810 */ /* 0x000fc60007ffe0ff */
[----:B------:R-:W-:Y:S01]  /*172a0*/  LDGSTS.E [R7+0x2c008], desc[UR60][R224.64], !P5 ;  /* 0x2c008000e0077fae */ /* 0x000fe2000e92187c */
[----:B------:R-:W-:-:S03]  /*172b0*/  IMAD.WIDE R18, R186, 0x4, R32 ;  /* 0x00000004ba127825 */ /* 0x000fc600078e0220 */
[----:B------:R3:W-:Y:S04]  /*172c0*/  STL.64 [R1+0x1f0], R14 ;  /* 0x0001f00e01007387 */ /* 0x0007e80000100a00 */
[----:B------:R-:W-:Y:S04]  /*172d0*/  LDGSTS.E [R7+0x2c00c], desc[UR60][R220.64], !P6 ;  /* 0x2c00c000dc077fae */ /* 0x000fe8000f12187c */
[----:B------:R-:W-:Y:S04]  /*172e0*/  STL.64 [R1+0x1d8], R22 ;  /* 0x0001d81601007387 */ /* 0x000fe80000100a00 */
[----:B------:R-:W0:Y:S04]  /*172f0*/  LDGDEPBAR ;  /* 0x00000000000079af */ /* 0x000e280000000000 */
[----:B------:R4:W-:Y:S04]  /*17300*/  STL.64 [R1+0x1e8], R2 ;  /* 0x0001e80201007387 */ /* 0x0009e80000100a00 */
[----:B------:R1:W-:Y:S04]  /*17310*/  LDGSTS.E [R11+-0x70000], desc[UR60][R16.64], P4 ;  /* 0x90000000100b7fae */ /* 0x0003e8000a12187c */
[----:B------:R-:W-:Y:S04]  /*17320*/  STL.64 [R1+0x1c8], R236 ;  /* 0x0001c8ec01007387 */ /* 0x000fe80000100a00 */
[----:B------:R3:W-:Y:S01]  /*17330*/  LDGSTS.E [R10+-0x6fc00], desc[UR60][R14.64], P4 ;  /* 0x904000000e0a7fae */ /* 0x0007e2000a12187c */
[----:B-1----:R-:W-:-:S03]  /*17340*/  IMAD.WIDE R16, R186, 0x4, R34 ;  /* 0x00000004ba107825 */ /* 0x002fc600078e0222 */
[----:B------:R-:W-:Y:S04]  /*17350*/  STL.64 [R1+0x1b8], R230 ;  /* 0x0001b8e601007387 */ /* 0x000fe80000100a00 */
[----:B------:R4:W-:Y:S01]  /*17360*/  LDGSTS.E [R12+-0x6f800], desc[UR60][R2.64], P4 ;  /* 0x90800000020c7fae */ /* 0x0009e2000a12187c */
[----:B---3--:R-:W-:-:S03]  /*17370*/  IMAD.WIDE R14, R186, 0x4, R36 ;  /* 0x00000004ba0e7825 */ /* 0x008fc600078e0224 */
[----:B------:R-:W-:Y:S04]  /*17380*/  STL.64 [R1+0x1a8], R224 ;  /* 0x0001a8e001007387 */ /* 0x000fe80000100a00 */
[----:B------:R-:W-:Y:S01]  /*17390*/  STL.64 [R1+0x198], R220 ;  /* 0x000198dc01007387 */ /* 0x000fe20000100a00 */
[----:B----4-:R-:W-:-:S03]  /*173a0*/  IMAD.WIDE R2, R186, 0x4, R38 ;  /* 0x00000004ba027825 */ /* 0x010fc600078e0226 */
[----:B------:R1:W-:Y:S04]  /*173b0*/  STL.64 [R1+0x188], R18 ;  /* 0x0001881201007387 */ /* 0x0003e80000100a00 */
[----:B------:R1:W-:Y:S04]  /*173c0*/  LDGSTS.E [R13+-0x6f400], desc[UR60][R18.64], P4 ;  /* 0x90c00000120d7fae */ /* 0x0003e8000a12187c */
[----:B------:R3:W-:Y:S04]  /*173d0*/  STL.64 [R1+0x178], R16 ;  /* 0x0001781001007387 */ /* 0x0007e80000100a00 */
[----:B------:R3:W-:Y:S01]  /*173e0*/  LDGSTS.E [R12+-0x6f000], desc[UR60][R16.64], P4 ;  /* 0x91000000100c7fae */ /* 0x0007e2000a12187c */
[----:B-1----:R-:W-:-:S03]  /*173f0*/  IMAD.WIDE R18, R186, 0x4, R40 ;  /* 0x00000004ba127825 */ /* 0x002fc600078e0228 */
[----:B------:R1:W-:Y:S04]  /*17400*/  STL.64 [R1+0x168], R14 ;  /* 0x0001680e01007387 */ /* 0x0003e80000100a00 */
[----:B------:R1:W-:Y:S01]  /*17410*/  LDGSTS.E [R11+-0x6ec00], desc[UR60][R14.64], P4 ;  /* 0x914000000e0b7fae */ /* 0x0003e2000a12187c */
[----:B---3--:R-:W-:-:S03]  /*17420*/  IMAD.WIDE R16, R186, 0x4, R42 ;  /* 0x00000004ba107825 */ /* 0x008fc600078e022a */
        /* <DEDUP_REMOVED lines=23> */
[----:B----4-:R-:W-:-:S03]  /*175a0*/  VIADD R12, R243, 0x100000 ;  /* 0x00100000f30c7836 */ /* 0x010fc60000000000 */
[----:B------:R4:W-:Y:S01]  /*175b0*/  STL.64 [R1+0xd8], R2 ;  /* 0x0000d80201007387 */ /* 0x0009e20000100a00 */
[----:B---3--:R-:W-:-:S03]  /*175c0*/  IMAD.WIDE R16, R186, 0x4, R72 ;  /* 0x00000004ba107825 */ /* 0x008fc600078e0248 */
[----:B------:R3:W-:Y:S01]  /*175d0*/  LDGSTS.E [R10+-0x6c800], desc[UR60][R2.64], P4 ;  /* 0x93800000020a7fae */ /* 0x0007e2000a12187c */
[C---:B--2---:R-:W-:Y:S02]  /*175e0*/  VIADD R11, R243.reuse, 0x100000 ;  /* 0x00100000f30b7836 */ /* 0x044fe40000000000 */
[C---:B-1----:R-:W-:Y:S01]  /*175f0*/  IMAD.WIDE R14, R186.reuse, 0x4, R74 ;  /* 0x00000004ba0e7825 */ /* 0x042fe200078e024a */
[----:B------:R1:W-:Y:S04]  /*17600*/  STL.64 [R1+0xc8], R18 ;  /* 0x0000c81201007387 */ /* 0x0003e80000100a00 */
[----:B------:R2:W-:Y:S01]  /*17610*/  LDGSTS.E [R13+-0x6c400], desc[UR60][R18.64], P4 ;  /* 0x93c00000120d7fae */ /* 0x0005e2000a12187c */
[C---:B---3--:R-:W-:Y:S02]  /*17620*/  VIADD R10, R243.reuse, 0x100000 ;  /* 0x00100000f30a7836 */ /* 0x048fe40000000000 */
[C---:B----4-:R-:W-:Y:S01]  /*17630*/  IMAD.WIDE R2, R186.reuse, 0x4, R76 ;  /* 0x00000004ba027825 */ /* 0x050fe200078e024c */
[----:B------:R3:W-:Y:S04]  /*17640*/  STL.64 [R1+0xb8], R16 ;  /* 0x0000b81001007387 */ /* 0x0007e80000100a00 */
[----:B------:R3:W-:Y:S01]  /*17650*/  LDGSTS.E [R12+-0x6ff80], desc[UR60][R16.64], P4 ;  /* 0x90080000100c7fae */ /* 0x0007e2000a12187c */
[----:B--2---:R-:W-:Y:S01]  /*17660*/  IADD3 R13, R243, 0x100000, RZ ;  /* 0x00100000f30d7810 */ /* 0x004fe20007ffe0ff */
[----:B-1----:R-:W-:-:S02]  /*17670*/  IMAD.WIDE R18, R186, 0x4, R78 ;  /* 0x00000004ba127825 */ /* 0x002fc400078e024e */
[----:B------:R1:W-:Y:S04]  /*17680*/  STL.64 [R1+0xa8], R14 ;  /* 0x0000a80e01007387 */ /* 0x0003e80000100a00 */
[----:B------:R1:W-:Y:S01]  /*17690*/  LDGSTS.E [R11+-0x6fb80], desc[UR60][R14.64], P4 ;  /* 0x904800000e0b7fae */ /* 0x0003e2000a12187c */
[----:B---3--:R-:W-:-:S03]  /*176a0*/  IMAD.WIDE R16, R186, 0x4, R80 ;  /* 0x00000004ba107825 */ /* 0x008fc600078e0250 */
[----:B------:R2:W-:Y:S04]  /*176b0*/  STL.64 [R1+0x90], R2 ;  /* 0x0000900201007387 */ /* 0x0005e80000100a00 */
[----:B------:R2:W-:Y:S01]  /*176c0*/  LDGSTS.E [R10+-0x6f780], desc[UR60][R2.64], P4 ;  /* 0x90880000020a7fae */ /* 0x0005e2000a12187c */
[----:B-1----:R-:W-:-:S03]  /*176d0*/  IMAD.WIDE R14, R186, 0x4, R82 ;  /* 0x00000004ba0e7825 */ /* 0x002fc600078e0252 */
[----:B------:R-:W-:Y:S04]  /*176e0*/  STL.64 [R1+0x78], R18 ;  /* 0x0000781201007387 */ /* 0x000fe80000100a00 */
[----:B------:R-:W-:Y:S01]  /*176f0*/  LDGSTS.E [R13+-0x6f380], desc[UR60][R18.64], P4 ;  /* 0x90c80000120d7fae */ /* 0x000fe2000a12187c */
[----:B--2---:R-:W-:-:S03]  /*17700*/  IMAD.WIDE R2, R186, 0x4, R84 ;  /* 0x00000004ba027825 */ /* 0x004fc600078e0254 */
[----:B------:R-:W-:Y:S04]  /*17710*/  STL.64 [R1+0x60], R16 ;  /* 0x0000601001007387 */ /* 0x000fe80000100a00 */
[----:B------:R-:W-:Y:S04]  /*17720*/  LDGSTS.E [R12+-0x6ef80], desc[UR60][R16.64], P4 ;  /* 0x91080000100c7fae */ /* 0x000fe8000a12187c */
[----:B------:R1:W-:Y:S04]  /*17730*/  STL.64 [R1+0x48], R14 ;  /* 0x0000480e01007387 */ /* 0x0003e80000100a00 */
[----:B------:R1:W-:Y:S01]  /*17740*/  LDGSTS.E [R11+-0x6eb80], desc[UR60][R14.64], P4 ;  /* 0x914800000e0b7fae */ /* 0x0003e2000a12187c */
[----:B------:R-:W-:-:S03]  /*17750*/  IMAD.WIDE R236, R186, 0x4, R90 ;  /* 0x00000004baec7825 */ /* 0x000fc600078e025a */
[----:B------:R2:W-:Y:S04]  /*17760*/  STL.64 [R1+0x30], R2 ;  /* 0x0000300201007387 */ /* 0x0005e80000100a00 */
[----:B------:R2:W-:Y:S01]  /*17770*/  LDGSTS.E [R10+-0x6e780], desc[UR60][R2.64], P4 ;  /* 0x91880000020a7fae */ /* 0x0005e2000a12187c */
[----:B-1----:R-:W-:-:S04]  /*17780*/  IMAD.WIDE R14, R186, 0x4, R86 ;  /* 0x00000004ba0e7825 */ /* 0x002fc800078e0256 */
[----:B------:R-:W-:-:S04]  /*17790*/  IMAD.WIDE R230, R186, 0x4, R92 ;  /* 0x00000004bae67825 */ /* 0x000fc800078e025c */
[C---:B--2---:R-:W-:Y:S01]  /*177a0*/  IMAD.WIDE R2, R186.reuse, 0x4, R88 ;  /* 0x00000004ba027825 */ /* 0x044fe200078e0258 */
[----:B------:R1:W-:Y:S04]  /*177b0*/  STL.64 [R1+0x18], R14 ;  /* 0x0000180e01007387 */ /* 0x0003e80000100a00 */
[----:B------:R1:W-:Y:S01]  /*177c0*/  LDGSTS.E [R13+-0x6e380], desc[UR60][R14.64], P4 ;  /* 0x91c800000e0d7fae */ /* 0x0003e2000a12187c */
[----:B------:R-:W-:-:S03]  /*177d0*/  IMAD.WIDE R224, R186, 0x4, R94 ;  /* 0x00000004bae07825 */ /* 0x000fc600078e025e */
[----:B------:R-:W-:Y:S04]  /*177e0*/  LDGSTS.E [R12+-0x6df80], desc[UR60][R2.64], P4 ;  /* 0x92080000020c7fae */ /* 0x000fe8000a12187c */
[----:B------:R2:W-:Y:S01]  /*177f0*/  STL.64 [R1+0xa40], R2 ;  /* 0x000a400201007387 */ /* 0x0005e20000100a00 */
[----:B------:R-:W-:-:S03]  /*17800*/  IMAD.WIDE R220, R186, 0x4, R176 ;  /* 0x00000004badc7825 */ /* 0x000fc600078e02b0 */
[----:B------:R-:W-:Y:S01]  /*17810*/  LDGSTS.E [R11+-0x6db80], desc[UR60][R236.64], P4 ;  /* 0x92480000ec0b7fae */ /* 0x000fe2000a12187c */
[C---:B-1----:R-:W-:Y:S02]  /*17820*/  VIADD R15, R243.reuse, 0x100000 ;  /* 0x00100000f30f7836 */ /* 0x042fe40000000000 */
[----:B------:R-:W-:Y:S01]  /*17830*/  VIADD R14, R243, 0x100000 ;  /* 0x00100000f30e7836 */ /* 0x000fe20000000000 */
[----:B------:R1:W-:Y:S04]  /*17840*/  LDGSTS.E [R10+-0x6d780], desc[UR60][R230.64], P4 ;  /* 0x92880000e60a7fae */ /* 0x0003e8000a12187c */
[----:B--2---:R-:W2:Y:S04]  /*17850*/  LDL.LU.64 R2, [R1+0x50] ;  /* 0x0000500001027983 */ /* 0x004ea80000300a00 */
[----:B------:R3:W-:Y:S04]  /*17860*/  STL.64 [R1+0xa48], R236 ;  /* 0x000a48ec01007387 */ /* 0x0007e80000100a00 */
[----:B------:R-:W-:Y:S04]  /*17870*/  LDGSTS.E [R15+-0x6d380], desc[UR60][R224.64], P4 ;  /* 0x92c80000e00f7fae */ /* 0x000fe8000a12187c */
[----:B------:R4:W-:Y:S04]  /*17880*/  LDGSTS.E [R14+-0x6cf80], desc[UR60][R220.64], P4 ;  /* 0x93080000dc0e7fae */ /* 0x0009e8000a12187c */
[----:B---3--:R-:W3:Y:S04]  /*17890*/  LDL.LU.64 R236, [R1+0x38] ;  /* 0x0000380001ec7983 */ /* 0x008ee80000300a00 */
[----:B------:R1:W-:Y:S04]  /*178a0*/  STL.64 [R1+0xa50], R230 ;  /* 0x000a50e601007387 */ /* 0x0003e80000100a00 */
[----:B-1----:R-:W2:Y:S04]  /*178b0*/  LDL.LU.64 R230, [R1+0x28] ;  /* 0x0000280001e67983 */ /* 0x002ea80000300a00 */
[----:B------:R-:W3:Y:S04]  /*178c0*/  LDL.LU.64 R176, [R1+0x20] ;  /* 0x0000200001b07983 */ /* 0x000ee80000300a00 */
[----:B------:R1:W-:Y:S04]  /*178d0*/  STL.64 [R1+0xa58], R224 ;  /* 0x000a58e001007387 */ /* 0x0003e80000100a00 */
[----:B-1----:R-:W2:Y:S04]  /*178e0*/  LDL.LU.64 R224, [R1+0x10] ;  /* 0x0000100001e07983 */ /* 0x002ea80000300a00 */
[----:B------:R1:W-:Y:S04]  /*178f0*/  STL.64 [R1+0xa60], R220 ;  /* 0x000a60dc01007387 */ /* 0x0003e80000100a00 */
[----:B-1----:R-:W2:Y:S01]  /*17900*/  LDL.LU.64 R220, [R1+0x8] ;  /* 0x0000080001dc7983 */ /* 0x002ea20000300a00 */
[----:B------:R-:W-:-:S04]  /*17910*/  IMAD.WIDE R180, R186, 0x4, R180 ;  /* 0x00000004bab47825 */ /* 0x000fc800078e02b4 */
[----:B------:R-:W-:Y:S01]  /*17920*/  IMAD.WIDE R10, R186, 0x4, R210 ;  /* 0x00000004ba0a7825 */ /* 0x000fe200078e02d2 */
[----:B------:R-:W-:Y:S01]  /*17930*/  LDGSTS.E [R13+-0x6cb80], desc[UR60][R180.64], P4 ;  /* 0x93480000b40d7fae */ /* 0x000fe2000a12187c */
[----:B------:R-:W-:Y:S02]  /*17940*/  IADD3 R22, R242, 0x100000, RZ ;  /* 0x00100000f2167810 */ /* 0x000fe40007ffe0ff */
[----:B------:R-:W-:Y:S01]  /*17950*/  VIADD R23, R243, 0x100000 ;  /* 0x00100000f3177836 */ /* 0x000fe20000000000 */
[----:B------:R1:W-:Y:S01]  /*17960*/  LDGSTS.E [R12+-0x6c780], desc[UR60][R10.64], P4 ;  /* 0x938800000a0c7fae */ /* 0x0003e2000a12187c */
[----:B----4-:R-:W-:-:S04]  /*17970*/  IMAD.WIDE R14, R186, 0x4, R208 ;  /* 0x00000004ba0e7825 */ /* 0x010fc800078e02d0 */
[----:B------:R-:W-:Y:S02]  /*17980*/  VIADD R21, R242, 0x100000 ;  /* 0x00100000f2157836 */ /* 0x000fe40000000000 */
[----:B------:R-:W-:-:S04]  /*17990*/  IMAD.WIDE R16, R186, 0x4, R192 ;  /* 0x00000004ba107825 */ /* 0x000fc800078e02c0 */
[----:B-1----:R-:W-:-:S04]  /*179a0*/  IMAD.WIDE R12, R186, 0x4, R206 ;  /* 0x00000004ba0c7825 */ /* 0x002fc800078e02ce */
[----:B------:R-:W-:Y:S01]  /*179b0*/  VIADD R20, R242, 0x100000 ;  /* 0x00100000f2147836 */ /* 0x000fe20000000000 */
[----:B------:R-:W-:Y:S01]  /*179c0*/  LDGSTS.E [R23+-0x6c380], desc[UR60][R12.64], P4 ;  /* 0x93c800000c177fae */ /* 0x000fe2000a12187c */
[----:B------:R-:W-:-:S03]  /*179d0*/  IMAD.WIDE R18, R186, 0x4, R212 ;  /* 0x00000004ba127825 */ /* 0x000fc600078e02d4 */
[----:B------:R1:W-:Y:S01]  /*179e0*/  LDGSTS.E [R22+-0x6ff00], desc[UR60][R14.64], P4 ;  /* 0x901000000e167fae */ /* 0x0003e2000a12187c */
[----:B------:R-:W-:-:S03]  /*179f0*/  VIADD R29, R242, 0x100000 ;  /* 0x00100000f21d7836 */ /* 0x000fc60000000000 */
[----:B------:R-:W-:Y:S01]  /*17a00*/  LDGSTS.E [R21+-0x6fb00], desc[UR60][R16.64], P4 ;  /* 0x9050000010157fae */ /* 0x000fe2000a12187c */
[----:B------:R-:W-:-:S03]  /*17a10*/  IADD3 R28, R242, 0x100000, RZ ;  /* 0x00100000f21c7810 */ /* 0x000fc60007ffe0ff */
[----:B------:R4:W-:Y:S01]  /*17a20*/  LDGSTS.E [R20+-0x6f700], desc[UR60][R18.64], P4 ;  /* 0x9090000012147fae */ /* 0x0009e2000a12187c */
[----:B------:R-:W-:Y:S02]  /*17a30*/  VIADD R27, R242, 0x100000 ;  /* 0x00100000f21b7836 */ /* 0x000fe40000000000 */
[----:B------:R-:W-:-:S04]  /*17a40*/  IMAD.WIDE R24, R186, 0x4, R96 ;  /* 0x00000004ba187825 */ /* 0x000fc800078e0260 */
[----:B-1----:R-:W-:-:S04]  /*17a50*/  IMAD.WIDE R22, R186, 0x4, R178 ;  /* 0x00000004ba167825 */ /* 0x002fc800078e02b2 */
[----:B----4-:R-:W-:-:S04]  /*17a60*/  IMAD.WIDE R20, R186, 0x4, R188 ;  /* 0x00000004ba147825 */ /* 0x010fc800078e02bc */
[----:B------:R-:W-:Y:S01]  /*17a70*/  VIADD R26, R242, 0x100000 ;  /* 0x00100000f21a7836 */ /* 0x000fe20000000000 */
[----:B------:R-:W-:Y:S01]  /*17a80*/  LDGSTS.E [R29+-0x6f300], desc[UR60][R20.64], P4 ;  /* 0x90d00000141d7fae */ /* 0x000fe2000a12187c */
[----:B------:R-:W-:-:S04]  /*17a90*/  IMAD.WIDE R98, R186, 0x4, R98 ;  /* 0x00000004ba627825 */ /* 0x000fc800078e0262 */
[C---:B------:R-:W-:Y:S01]  /*17aa0*/  IMAD.WIDE R100, R186.reuse, 0x4, R100 ;  /* 0x00000004ba647825 */ /* 0x040fe200078e0264 */
[----:B------:R-:W-:Y:S03]  /*17ab0*/  LDGSTS.E [R28+-0x6ef00], desc[UR60][R22.64], P4 ;  /* 0x91100000161c7fae */ /* 0x000fe6000a12187c */
        /* <DEDUP_REMOVED lines=17> */
[----:B------:R1:W-:Y:S03]  /*17bd0*/  LDGSTS.E [R27+-0x6cb00], desc[UR60][R112.64], P4 ;  /* 0x93500000701b7fae */ /* 0x0003e6000a12187c */
[C---:B------:R-:W-:Y:S01]  /*17be0*/  IMAD.WIDE R120, R186.reuse, 0x4, R120 ;  /* 0x00000004ba787825 */ /* 0x040fe200078e0278 */
[----:B------:R4:W-:Y:S03]  /*17bf0*/  LDGSTS.E [R26+-0x6c700], desc[UR60][R114.64], P4 ;  /* 0x93900000721a7fae */ /* 0x0009e6000a12187c */
[C---:B------:R-:W-:Y:S01]  /*17c00*/  IMAD.WIDE R122, R186.reuse, 0x4, R122 ;  /* 0x00000004ba7a7825 */ /* 0x040fe200078e027a */
[----:B------:R4:W-:Y:S03]  /*17c10*/  LDGSTS.E [R29+-0x6c300], desc[UR60][R116.64], P4 ;  /* 0x93d00000741d7fae */ /* 0x0009e6000a12187c */
[----:B------:R-:W-:Y:S01]  /*17c20*/  IMAD.WIDE R124, R186, 0x4, R124 ;  /* 0x00000004ba7c7825 */ /* 0x000fe200078e027c */
[----:B-1----:R-:W-:-:S03]  /*17c30*/  IADD3 R27, R241, 0x100000, RZ ;  /* 0x00100000f11b7810 */ /* 0x002fc60007ffe0ff */
[----:B------:R-:W-:-:S04]  /*17c40*/  IMAD.WIDE R126, R186, 0x4, R126 ;  /* 0x00000004ba7e7825 */ /* 0x000fc800078e027e */
        /* <DEDUP_REMOVED lines=31> */
[----:B------:R-:W-:Y:S01]  /*17e40*/  IMAD.WIDE R204, R186, 0x4, R204 ;  /* 0x00000004bacc7825 */ /* 0x000fe200078e02cc */
[----:B------:R1:W-:Y:S01]  /*17e50*/  STL.64 [R1+0xa68], R180 ;  /* 0x000a68b401007387 */ /* 0x0003e20000100a00 */
[----:B------:R-:W-:Y:S01]  /*17e60*/  IADD3 R34, R6, 0x100000, RZ ;  /* 0x0010000006227810 */ /* 0x000fe20007ffe0ff */
[----:B------:R-:W1:Y:S01]  /*17e70*/  LDC R188, c[0x0][0x230] ;  /* 0x00008c00ffbc7b82 */ /* 0x000e620000000800 */
[C---:B------:R-:W-:Y:S02]  /*17e80*/  VIADD R28, R241.reuse, 0x100000 ;  /* 0x00100000f11c7836 */ /* 0x040fe40000000000 */
[C---:B----4-:R-:W-:Y:S02]  /*17e90*/  VIADD R26, R241.reuse, 0x100000 ;  /* 0x00100000f11a7836 */ /* 0x050fe40000000000 */
[----:B------:R-:W-:Y:S01]  /*17ea0*/  VIADD R29, R241, 0x100000 ;  /* 0x00100000f11d7836 */ /* 0x000fe20000000000 */
[----:B------:R-:W-:Y:S01]  /*17eb0*/  LDGSTS.E [R28+-0x6fe80], desc[UR60][R118.64], P4 ;  /* 0x90180000761c7fae */ /* 0x000fe2000a12187c */
[----:B------:R-:W-:-:S04]  /*17ec0*/  IMAD.WIDE R206, R186, 0x4, R214 ;  /* 0x00000004bace7825 */ /* 0x000fc800078e02d6 */
        /* <DEDUP_REMOVED lines=9> */
[C---:B------:R-:W-:Y:S01]  /*17f60*/  IMAD.WIDE R30, R186.reuse, 0x4, R250 ;  /* 0x00000004ba1e7825 */ /* 0x040fe200078e02fa */
[----:B------:R-:W-:Y:S01]  /*17f70*/  LDGSTS.E [R28+-0x6ee80], desc[UR60][R126.64], P4 ;  /* 0x911800007e1c7fae */ /* 0x000fe2000a12187c */
[----:B------:R-:W-:Y:S01]  /*17f80*/  IADD3 R42, R5, 0x100000, RZ ;  /* 0x00100000052a7810 */ /* 0x000fe20007ffe0ff */
[----:B------:R-:W4:Y:S02]  /*17f90*/  LDC R189, c[0x0][0x230] ;  /* 0x00008c00ffbd7b82 */ /* 0x000f240000000800 */
[----:B------:R-:W-:Y:S04]  /*17fa0*/  LDGSTS.E [R27+-0x6ea80], desc[UR60][R128.64], P4 ;  /* 0x91580000801b7fae */ /* 0x000fe8000a12187c */
        /* <DEDUP_REMOVED lines=8> */
[C---:B------:R-:W-:Y:S01]  /*18030*/  VIADD R40, R5.reuse, 0x100000 ;  /* 0x0010000005287836 */ /* 0x040fe20000000000 */
[----:B------:R-:W-:Y:S01]  /*18040*/  LDGSTS.E [R27+-0x6da80], desc[UR60][R136.64], P4 ;  /* 0x92580000881b7fae */ /* 0x000fe2000a12187c */
[C---:B---3--:R-:W-:Y:S01]  /*18050*/  IMAD.WIDE R36, R186.reuse, 0x4, R176 ;  /* 0x00000004ba247825 */ /* 0x048fe200078e02b0 */
[----:B------:R-:W-:Y:S01]  /*18060*/  IADD3 R50, R5, 0x100000, RZ ;  /* 0x0010000005327810 */ /* 0x000fe20007ffe0ff */
[----:B------:R-:W3:Y:S01]  /*18070*/  LDC R222, c[0x0][0x230] ;  /* 0x00008c00ffde7b82 */ /* 0x000ee20000000800 */
[----:B------:R-:W-:Y:S04]  /*18080*/  LDGSTS.E [R26+-0x6d680], desc[UR60][R138.64], P4 ;  /* 0x929800008a1a7fae */ /* 0x000fe8000a12187c */
[----:B------:R-:W-:Y:S01]  /*18090*/  LDGSTS.E [R29+-0x6d280], desc[UR60][R140.64], P4 ;  /* 0x92d800008c1d7fae */ /* 0x000fe2000a12187c */
[----:B--2---:R-:W-:-:S04]  /*180a0*/  IMAD.WIDE R38, R186, 0x4, R230 ;  /* 0x00000004ba267825 */ /* 0x004fc800078e02e6 */
[C---:B------:R-:W-:Y:S01]  /*180b0*/  VIADD R51, R5.reuse, 0x100000 ;  /* 0x0010000005337836 */ /* 0x040fe20000000000 */
[----:B------:R2:W-:Y:S01]  /*180c0*/  LDGSTS.E [R28+-0x6ce80], desc[UR60][R142.64], P4 ;  /* 0x931800008e1c7fae */ /* 0x0005e2000a12187c */
[----:B------:R-:W-:Y:S01]  /*180d0*/  IMAD.WIDE R44, R186, 0x4, R2 ;  /* 0x00000004ba2c7825 */ /* 0x000fe200078e0202 */
[C---:B------:R-:W-:Y:S01]  /*180e0*/  IADD3 R58, R5.reuse, 0x100000, RZ ;  /* 0x00100000053a7810 */ /* 0x040fe20007ffe0ff */
[----:B------:R-:W3:Y:S01]  /*180f0*/  LDC R227, c[0x0][0x230] ;  /* 0x00008c00ffe37b82 */ /* 0x000ee20000000800 */
[----:B------:R1:W-:Y:S04]  /*18100*/  LDGSTS.E [R27+-0x6ca80], desc[UR60][R144.64], P4 ;  /* 0x93580000901b7fae */ /* 0x0003e8000a12187c */
[----:B------:R4:W-:Y:S01]  /*18110*/  LDGSTS.E [R26+-0x6c680], desc[UR60][R146.64], P4 ;  /* 0x93980000921a7fae */ /* 0x0009e2000a12187c */
[----:B------:R-:W-:-:S02]  /*18120*/  VIADD R49, R5, 0x100000 ;  /* 0x0010000005317836 */ /* 0x000fc40000000000 */
[C---:B------:R-:W-:Y:S01]  /*18130*/  VIADD R48, R5.reuse, 0x100000 ;  /* 0x0010000005307836 */ /* 0x040fe20000000000 */
[----:B------:R4:W-:Y:S01]  /*18140*/  LDGSTS.E [R29+-0x6c280], desc[UR60][R148.64], P4 ;  /* 0x93d80000941d7fae */ /* 0x0009e2000a12187c */
[C---:B--2---:R-:W-:Y:S02]  /*18150*/  VIADD R28, R240.reuse, 0x100000 ;  /* 0x00100000f01c7836 */ /* 0x044fe40000000000 */
[C---:B------:R-:W-:Y:S01]  /*18160*/  VIADD R59, R5.reuse, 0x100000 ;  /* 0x00100000053b7836 */ /* 0x040fe20000000000 */
[C---:B-1----:R-:W-:Y:S01]  /*18170*/  IADD3 R27, R240.reuse, 0x100000, RZ ;  /* 0x00100000f01b7810 */ /* 0x042fe20007ffe0ff */
[----:B------:R-:W2:Y:S01]  /*18180*/  LDL.LU.64 R180, [R1+0x58] ;  /* 0x0000580001b47983 */ /* 0x000ea20000300a00 */
[C---:B------:R-:W-:Y:S01]  /*18190*/  VIADD R57, R5.reuse, 0x100000 ;  /* 0x0010000005397836 */ /* 0x040fe20000000000 */
[C---:B------:R-:W-:Y:S01]  /*181a0*/  IADD3 R66, R5.reuse, 0x100000, RZ ;  /* 0x0010000005427810 */ /* 0x040fe20007ffe0ff */
[----:B----4-:R-:W-:Y:S01]  /*181b0*/  VIADD R26, R240, 0x100000 ;  /* 0x00100000f01a7836 */ /* 0x010fe20000000000 */
[----:B------:R-:W-:Y:S01]  /*181c0*/  LDGSTS.E [R28+-0x6fe00], desc[UR60][R150.64], P4 ;  /* 0x90200000961c7fae */ /* 0x000fe2000a12187c */
[----:B------:R-:W-:-:S02]  /*181d0*/  VIADD R56, R5, 0x100000 ;  /* 0x0010000005387836 */ /* 0x000fc40000000000 */
[C---:B------:R-:W-:Y:S01]  /*181e0*/  VIADD R67, R5.reuse, 0x100000 ;  /* 0x0010000005437836 */ /* 0x040fe20000000000 */
[----:B------:R-:W-:Y:S01]  /*181f0*/  LDGSTS.E [R27+-0x6fa00], desc[UR60][R152.64], P4 ;  /* 0x90600000981b7fae */ /* 0x000fe2000a12187c */
[----:B------:R-:W-:Y:S02]  /*18200*/  VIADD R29, R240, 0x100000 ;  /* 0x00100000f01d7836 */ /* 0x000fe40000000000 */
[C---:B------:R-:W-:Y:S01]  /*18210*/  VIADD R65, R5.reuse, 0x100000 ;  /* 0x0010000005417836 */ /* 0x040fe20000000000 */
[----:B------:R-:W-:Y:S01]  /*18220*/  LDGSTS.E [R26+-0x6f600], desc[UR60][R154.64], P4 ;  /* 0x90a000009a1a7fae */ /* 0x000fe2000a12187c */
[C---:B------:R-:W-:Y:S01]  /*18230*/  VIADD R64, R5.reuse, 0x100000 ;  /* 0x0010000005407836 */ /* 0x040fe20000000000 */
[C---:B------:R-:W-:Y:S01]  /*18240*/  IADD3 R74, R4.reuse, 0x100000, RZ ;  /* 0x00100000044a7810 */ /* 0x040fe20007ffe0ff */
[----:B------:R-:W-:Y:S01]  /*18250*/  VIADD R75, R5, 0x100000 ;  /* 0x00100000054b7836 */ /* 0x000fe20000000000 */
[----:B------:R-:W-:Y:S01]  /*18260*/  LDGSTS.E [R29+-0x6f200], desc[UR60][R156.64], P4 ;  /* 0x90e000009c1d7fae */ /* 0x000fe2000a12187c */
[----:B------:R-:W-:-:S02]  /*18270*/  VIADD R73, R4, 0x100000 ;  /* 0x0010000004497836 */ /* 0x000fc40000000000 */
[C---:B------:R-:W-:Y:S01]  /*18280*/  VIADD R72, R4.reuse, 0x100000 ;  /* 0x0010000004487836 */ /* 0x040fe20000000000 */
[----:B------:R-:W-:Y:S01]  /*18290*/  LDGSTS.E [R28+-0x6ee00], desc[UR60][R158.64], P4 ;  /* 0x912000009e1c7fae */ /* 0x000fe2000a12187c */
[C---:B------:R-:W-:Y:S01]  /*182a0*/  VIADD R83, R4.reuse, 0x100000 ;  /* 0x0010000004537836 */ /* 0x040fe20000000000 */
[C---:B------:R-:W-:Y:S01]  /*182b0*/  IADD3 R82, R4.reuse, 0x100000, RZ ;  /* 0x0010000004527810 */ /* 0x040fe20007ffe0ff */
[C---:B------:R-:W-:Y:S01]  /*182c0*/  VIADD R81, R4.reuse, 0x100000 ;  /* 0x0010000004517836 */ /* 0x040fe20000000000 */
[----:B------:R-:W-:Y:S01]  /*182d0*/  LDGSTS.E [R27+-0x6ea00], desc[UR60][R160.64], P4 ;  /* 0x91600000a01b7fae */ /* 0x000fe2000a12187c */
[C---:B------:R-:W-:Y:S01]  /*182e0*/  VIADD R80, R4.reuse, 0x100000 ;  /* 0x0010000004507836 */ /* 0x040fe20000000000 */
[C---:B------:R-:W-:Y:S01]  /*182f0*/  IADD3 R90, R4.reuse, 0x100000, RZ ;  /* 0x00100000045a7810 */ /* 0x040fe20007ffe0ff */
[C---:B------:R-:W-:Y:S01]  /*18300*/  VIADD R91, R4.reuse, 0x100000 ;  /* 0x00100000045b7836 */ /* 0x040fe20000000000 */
[----:B------:R-:W-:Y:S01]  /*18310*/  LDGSTS.E [R26+-0x6e600], desc[UR60][R162.64], P4 ;  /* 0x91a00000a21a7fae */ /* 0x000fe2000a12187c */
[----:B------:R-:W-:-:S02]  /*18320*/  VIADD R89, R4, 0x100000 ;  /* 0x0010000004597836 */ /* 0x000fc40000000000 */
[C---:B------:R-:W-:Y:S01]  /*18330*/  VIADD R88, R4.reuse, 0x100000 ;  /* 0x0010000004587836 */ /* 0x040fe20000000000 */
[----:B------:R-:W-:Y:S01]  /*18340*/  LDGSTS.E [R29+-0x6e200], desc[UR60][R164.64], P4 ;  /* 0x91e00000a41d7fae */ /* 0x000fe2000a12187c */
[C---:B------:R-:W-:Y:S01]  /*18350*/  VIADD R185, R4.reuse, 0x100000 ;  /* 0x0010000004b97836 */ /* 0x040fe20000000000 */
[C---:B------:R-:W-:Y:S01]  /*18360*/  IADD3 R179, R4.reuse, 0x100000, RZ ;  /* 0x0010000004b37810 */ /* 0x040fe20007ffe0ff */
[----:B------:R-:W-:Y:S01]  /*18370*/  VIADD R178, R4, 0x100000 ;  /* 0x0010000004b27836 */ /* 0x000fe20000000000 */
[----:B------:R-:W-:Y:S01]  /*18380*/  LDGSTS.E [R28+-0x6de00], desc[UR60][R166.64], P4 ;  /* 0x92200000a61c7fae */ /* 0x000fe2000a12187c */
[----:B------:R-:W1:Y:S03]  /*18390*/  LDC R226, c[0x0][0x230] ;  /* 0x00008c00ffe27b82 */ /* 0x000e660000000800 */
[----:B------:R-:W-:Y:S04]  /*183a0*/  LDGSTS.E [R27+-0x6da00], desc[UR60][R168.64], P4 ;  /* 0x92600000a81b7fae */ /* 0x000fe8000a12187c */
[----:B------:R-:W-:Y:S01]  /*183b0*/  LDGSTS.E [R26+-0x6d600], desc[UR60][R170.64], P4 ;  /* 0x92a00000aa1a7fae */ /* 0x000fe2000a12187c */
[----:B------:R-:W4:Y:S03]  /*183c0*/  LDC R223, c[0x0][0x230] ;  /* 0x00008c00ffdf7b82 */ /* 0x000f260000000800 */
[----:B------:R-:W-:Y:S04]  /*183d0*/  LDGSTS.E [R29+-0x6d200], desc[UR60][R172.64], P4 ;  /* 0x92e00000ac1d7fae */ /* 0x000fe8000a12187c */
[----:B------:R3:W-:Y:S01]  /*183e0*/  LDGSTS.E [R28+-0x6ce00], desc[UR60][R174.64], P4 ;  /* 0x93200000ae1c7fae */ /* 0x0007e2000a12187c */
[----:B------:R-:W4:Y:S03]  /*183f0*/  LDC R228, c[0x0][0x230] ;  /* 0x00008c00ffe47b82 */ /* 0x000f260000000800 */
[----:B------:R3:W-:Y:S04]  /*18400*/  LDGSTS.E [R27+-0x6ca00], desc[UR60][R182.64], P4 ;  /* 0x93600000b61b7fae */ /* 0x0007e8000a12187c */
[----:B------:R3:W-:Y:S01]  /*18410*/  LDGSTS.E [R26+-0x6c600], desc[UR60][R190.64], P4 ;  /* 0x93a00000be1a7fae */ /* 0x0007e2000a12187c */
[----:B------:R-:W4:Y:S01]  /*18420*/  LDC R229, c[0x0][0x230] ;  /* 0x00008c00ffe57b82 */ /* 0x000f220000000800 */
[----:B---3--:R-:W-:-:S02]  /*18430*/  VIADD R28, R6, 0x100000 ;  /* 0x00100000061c7836 */ /* 0x008fc40000000000 */
[----:B------:R3:W-:Y:S01]  /*18440*/  LDGSTS.E [R29+-0x6c200], desc[UR60][R194.64], P4 ;  /* 0x93e00000c21d7fae */ /* 0x0007e2000a12187c */
[----:B------:R-:W-:-:S03]  /*18450*/  IADD3 R27, R6, 0x100000, RZ ;  /* 0x00100000061b7810 */ /* 0x000fc60007ffe0ff */
[----:B------:R-:W-:Y:S01]  /*18460*/  LDGSTS.E [R28+-0x6fd80], desc[UR60][R196.64], P4 ;  /* 0x90280000c41c7fae */ /* 0x000fe2000a12187c */
[----:B------:R-:W4:Y:S01]  /*18470*/  LDC R250, c[0x0][0x230] ;  /* 0x00008c00fffa7b82 */ /* 0x000f220000000800 */
[C---:B------:R-:W-:Y:S02]  /*18480*/  VIADD R26, R6.reuse, 0x100000 ;  /* 0x00100000061a7836 */ /* 0x040fe40000000000 */
[----:B------:R-:W-:Y:S01]  /*18490*/  LDGSTS.E [R27+-0x6f980], desc[UR60][R198.64], P4 ;  /* 0x90680000c61b7fae */ /* 0x000fe2000a12187c */
[----:B---3--:R-:W-:-:S03]  /*184a0*/  VIADD R29, R6, 0x100000 ;  /* 0x00100000061d7836 */ /* 0x008fc60000000000 */
[----:B------:R-:W-:Y:S04]  /*184b0*/  LDGSTS.E [R26+-0x6f580], desc[UR60][R200.64], P4 ;  /* 0x90a80000c81a7fae */ /* 0x000fe8000a12187c */
[----:B------:R-:W-:Y:S04]  /*184c0*/  LDGSTS.E [R29+-0x6f180], desc[UR60][R202.64], P4 ;  /* 0x90e80000ca1d7fae */ /* 0x000fe8000a12187c */
[----:B------:R-:W-:Y:S04]  /*184d0*/  LDGSTS.E [R28+-0x6ed80], desc[UR60][R204.64], P4 ;  /* 0x91280000cc1c7fae */ /* 0x000fe8000a12187c */
[----:B------:R-:W-:Y:S04]  /*184e0*/  LDGSTS.E [R27+-0x6e980], desc[UR60][R206.64], P4 ;  /* 0x91680000ce1b7fae */ /* 0x000fe8000a12187c */
[----:B------:R-:W-:Y:S04]  /*184f0*/  LDGSTS.E [R26+-0x6e580], desc[UR60][R208.64], P4 ;  /* 0x91a80000d01a7fae */ /* 0x000fe8000a12187c */
[----:B------:R-:W-:Y:S04]  /*18500*/  LDGSTS.E [R29+-0x6e180], desc[UR60][R210.64], P4 ;  /* 0x91e80000d21d7fae */ /* 0x000fe8000a12187c */
[----:B------:R3:W-:Y:S04]  /*18510*/  LDGSTS.E [R28+-0x6dd80], desc[UR60][R212.64], P4 ;  /* 0x92280000d41c7fae */ /* 0x0007e8000a12187c */
[----:B------:R-:W-:Y:S04]  /*18520*/  LDGSTS.E [R27+-0x6d980], desc[UR60][R214.64], P4 ;  /* 0x92680000d61b7fae */ /* 0x000fe8000a12187c */
[----:B------:R1:W-:Y:S01]  /*18530*/  LDGSTS.E [R26+-0x6d580], desc[UR60][R216.64], P4 ;  /* 0x92a80000d81a7fae */ /* 0x0003e2000a12187c */
[----:B---3--:R-:W-:-:S03]  /*18540*/  IMAD.WIDE R28, R186, 0x4, R238 ;  /* 0x00000004ba1c7825 */ /* 0x008fc600078e02ee */
[----:B------:R3:W-:Y:S04]  /*18550*/  STL.64 [R1+0xa70], R10 ;  /* 0x000a700a01007387 */ /* 0x0007e80000100a00 */
[----:B------:R-:W-:Y:S01]  /*18560*/  LDGSTS.E [R35+-0x6d180], desc[UR60][R218.64], P4 ;  /* 0x92e80000da237fae */ /* 0x000fe2000a12187c */
[C---:B-1----:R-:W-:Y:S02]  /*18570*/  IMAD.WIDE R26, R186.reuse, 0x4, R234 ;  /* 0x00000004ba1a7825 */ /* 0x042fe400078e02ea */
[----:B------:R-:W1:Y:S01]  /*18580*/  LDC R235, c[0x0][0x230] ;  /* 0x00008c00ffeb7b82 */ /* 0x000e620000000800 */
[----:B---3--:R-:W3:Y:S04]  /*18590*/  LDL.LU.64 R10, [R1+0x40] ;  /* 0x00004000010a7983 */ /* 0x008ee80000300a00 */
[----:B------:R4:W-:Y:S03]  /*185a0*/  LDGSTS.E [R34+-0x6cd80], desc[UR60][R26.64], P4 ;  /* 0x932800001a227fae */ /* 0x0009e6000a12187c */
[----:B------:R-:W1:Y:S01]  /*185b0*/  LDC R234, c[0x0][0x230] ;  /* 0x00008c00ffea7b82 */ /* 0x000e620000000800 */
[----:B------:R1:W-:Y:S04]  /*185c0*/  STL.64 [R1+0xa78], R12 ;  /* 0x000a780c01007387 */ /* 0x0003e80000100a00 */
[----:B------:R-:W-:Y:S04]  /*185d0*/  LDGSTS.E [R33+-0x6c980], desc[UR60][R28.64], P4 ;  /* 0x936800001c217fae */ /* 0x000fe8000a12187c */
[----:B------:R-:W-:Y:S01]  /*185e0*/  STL.64 [R1+0xa80], R14 ;  /* 0x000a800e01007387 */ /* 0x000fe20000100a00 */
[----:B----4-:R-:W-:-:S03]  /*185f0*/  IMAD.WIDE R34, R186, 0x4, R224 ;  /* 0x00000004ba227825 */ /* 0x010fc600078e02e0 */
[----:B------:R4:W-:Y:S04]  /*18600*/  LDGSTS.E [R32+-0x6c580], desc[UR60][R30.64], P4 ;  /* 0x93a800001e207fae */ /* 0x0009e8000a12187c */
[----:B------:R-:W-:Y:S01]  /*18610*/  STL.64 [R1+0xa88], R16 ;  /* 0x000a881001007387 */ /* 0x000fe20000100a00 */
[----:B----4-:R-:W-:-:S03]  /*18620*/  IMAD.WIDE R32, R186, 0x4, R220 ;  /* 0x00000004ba207825 */ /* 0x010fc600078e02dc */
[----:B------:R-:W4:Y:S04]  /*18630*/  LDL.LU.64 R220, [R1+0x68] ;  /* 0x0000680001dc7983 */ /* 0x000f280000300a00 */
[----:B------:R-:W4:Y:S04]  /*18640*/  LDL.LU.64 R224, [R1+0x70] ;  /* 0x0000700001e07983 */ /* 0x000f280000300a00 */
[----:B------:R-:W4:Y:S04]  /*18650*/  LDL.LU.64 R176, [R1+0x80] ;  /* 0x0000800001b07983 */ /* 0x000f280000300a00 */
[----:B------:R-:W4:Y:S04]  /*18660*/  LDL.LU.64 R230, [R1+0x88] ;  /* 0x0000880001e67983 */ /* 0x000f280000300a00 */
[----:B------:R-:W-:Y:S04]  /*18670*/  LDGSTS.E [R43+-0x6c180], desc[UR60][R32.64], P4 ;  /* 0x93e80000202b7fae */ /* 0x000fe8000a12187c */
[----:B------:R-:W-:Y:S04]  /*18680*/  LDGSTS.E [R42+-0x6fd00], desc[UR60][R34.64], P4 ;  /* 0x90300000222a7fae */ /* 0x000fe8000a12187c */
[----:B------:R-:W-:Y:S04]  /*18690*/  LDGSTS.E [R41+-0x6f900], desc[UR60][R36.64], P4 ;  /* 0x9070000024297fae */ /* 0x000fe8000a12187c */
[----:B------:R1:W-:Y:S02]  /*186a0*/  LDGSTS.E [R40+-0x6f500], desc[UR60][R38.64], P4 ;  /* 0x90b0000026287fae */ /* 0x0003e4000a12187c */
[----:B-1----:R-:W-:-:S02]  /*186b0*/  IMAD.WIDE R40, R186, 0x4, R236 ;  /* 0x00000004ba287825 */ /* 0x002fc400078e02ec */
[----:B------:R-:W4:Y:S04]  /*186c0*/  LDL.LU.64 R236, [R1+0x98] ;  /* 0x0000980001ec7983 */ /* 0x000f280000300a00 */
[----:B------:R-:W4:Y:S04]  /*186d0*/  LDL.LU.64 R2, [R1+0xa0] ;  /* 0x0000a00001027983 */ /* 0x000f280000300a00 */
[----:B------:R-:W4:Y:S04]  /*186e0*/  LDL.LU.64 R12, [R1+0xb0] ;  /* 0x0000b000010c7983 */ /* 0x000f280000300a00 */
[----:B------:R-:W4:Y:S04]  /*186f0*/  LDL.LU.64 R192, [R1+0xc0] ;  /* 0x0000c00001c07983 */ /* 0x000f280000300a00 */
[----:B------:R-:W-:Y:S01]  /*18700*/  LDGSTS.E [R51+-0x6f100], desc[UR60][R40.64], P4 ;  /* 0x90f0000028337fae */ /* 0x000fe2000a12187c */
[----:B--2---:R-:W-:-:S04]  /*18710*/  IMAD.WIDE R46, R186, 0x4, R180 ;  /* 0x00000004ba2e7825 */ /* 0x004fc800078e02b4 */
[C---:B---3--:R-:W-:Y:S02]  /*18720*/  IMAD.WIDE R42, R186.reuse, 0x4, R10 ;  /* 0x00000004ba2a7825 */ /* 0x048fe400078e020a */
[----:B------:R-:W2:Y:S04]  /*18730*/  LDL.LU.64 R10, [R1+0xd0] ;  /* 0x0000d000010a7983 */ /* 0x000ea80000300a00 */
[----:B------:R-:W-:Y:S04]  /*18740*/  LDGSTS.E [R50+-0x6ed00], desc[UR60][R42.64], P4 ;  /* 0x913000002a327fae */ /* 0x000fe8000a12187c */
[----:B------:R-:W-:Y:S04]  /*18750*/  LDGSTS.E [R49+-0x6e900], desc[UR60][R44.64], P4 ;  /* 0x917000002c317fae */ /* 0x000fe8000a12187c */
[----:B------:R4:W-:Y:S04]  /*18760*/  LDGSTS.E [R48+-0x6e500], desc[UR60][R46.64], P4 ;  /* 0x91b000002e307fae */ /* 0x0009e8000a12187c */
[----:B------:R-:W3:Y:S01]  /*18770*/  LDL.LU.64 R180, [R1+0xe0] ;  /* 0x0000e00001b47983 */ /* 0x000ee20000300a00 */
[----:B----4-:R-:W-:-:S04]  /*18780*/  IMAD.WIDE R48, R186, 0x4, R220 ;  /* 0x00000004ba307825 */ /* 0x010fc800078e02dc */
[C---:B------:R-:W-:Y:S01]  /*18790*/  IMAD.WIDE R50, R186.reuse, 0x4, R224 ;  /* 0x00000004ba327825 */ /* 0x040fe200078e02e0 */
[----:B------:R-:W-:Y:S03]  /*187a0*/  LDGSTS.E [R59+-0x6e100], desc[UR60][R48.64], P4 ;  /* 0x91f00000303b7fae */ /* 0x000fe6000a12187c */
[C---:B------:R-:W-:Y:S01]  /*187b0*/  IMAD.WIDE R52, R186.reuse, 0x4, R176 ;  /* 0x00000004ba347825 */ /* 0x040fe200078e02b0 */
[----:B------:R-:W-:Y:S04]  /*187c0*/  LDGSTS.E [R58+-0x6dd00], desc[UR60][R50.64], P4 ;  /* 0x92300000323a7fae */ /* 0x000fe8000a12187c */
[----:B------:R-:W4:Y:S01]  /*187d0*/  LDL.LU.64 R176, [R1+0xf0] ;  /* 0x0000f00001b07983 */ /* 0x000f220000300a00 */
[----:B------:R-:W-:-:S03]  /*187e0*/  IMAD.WIDE R54, R186, 0x4, R230 ;  /* 0x00000004ba367825 */ /* 0x000fc600078e02e6 */
[----:B------:R-:W4:Y:S04]  /*187f0*/  LDL.LU.64 R220, [R1+0x100] ;  /* 0x0001000001dc7983 */ /* 0x000f280000300a00 */
[----:B------:R-:W-:Y:S04]  /*18800*/  LDGSTS.E [R57+-0x6d900], desc[UR60][R52.64], P4 ;  /* 0x9270000034397fae */ /* 0x000fe8000a12187c */
[----:B------:R1:W-:Y:S04]  /*18810*/  LDGSTS.E [R56+-0x6d500], desc[UR60][R54.64], P4 ;  /* 0x92b0000036387fae */ /* 0x0003e8000a12187c */
[----:B------:R-:W4:Y:S04]  /*18820*/  LDL.LU.64 R224, [R1+0x110] ;  /* 0x0001100001e07983 */ /* 0x000f280000300a00 */
[----:B------:R-:W4:Y:S01]  /*18830*/  LDL.LU.64 R230, [R1+0x120] ;  /* 0x0001200001e67983 */ /* 0x000f220000300a00 */
[----:B-1----:R-:W-:-:S03]  /*18840*/  IMAD.WIDE R56, R186, 0x4, R236 ;  /* 0x00000004ba387825 */ /* 0x002fc600078e02ec */
[----:B------:R-:W4:Y:S01]  /*18850*/  LDL.LU.64 R236, [R1+0x130] ;  /* 0x0001300001ec7983 */ /* 0x000f220000300a00 */
[----:B------:R-:W-:-:S03]  /*18860*/  IMAD.WIDE R58, R186, 0x4, R2 ;  /* 0x00000004ba3a7825 */ /* 0x000fc600078e0202 */
[----:B------:R-:W4:Y:S01]  /*18870*/  LDL.LU.64 R2, [R1+0x140] ;  /* 0x0001400001027983 */ /* 0x000f220000300a00 */
[----:B------:R-:W-:-:S03]  /*18880*/  IMAD.WIDE R60, R186, 0x4, R12 ;  /* 0x00000004ba3c7825 */ /* 0x000fc600078e020c */
[----:B------:R-:W-:Y:S01]  /*18890*/  LDGSTS.E [R67+-0x6d100], desc[UR60][R56.64], P4 ;  /* 0x92f0000038437fae */ /* 0x000fe2000a12187c */
[----:B------:R-:W-:-:S03]  /*188a0*/  IMAD.WIDE R62, R186, 0x4, R192 ;  /* 0x00000004ba3e7825 */ /* 0x000fc600078e02c0 */
[----:B------:R-:W-:Y:S04]  /*188b0*/  LDGSTS.E [R66+-0x6cd00], desc[UR60][R58.64], P4 ;  /* 0x933000003a427fae */ /* 0x000fe8000a12187c */
[----:B------:R-:W-:Y:S04]  /*188c0*/  LDGSTS.E [R65+-0x6c900], desc[UR60][R60.64], P4 ;  /* 0x937000003c417fae */ /* 0x000fe8000a12187c */
[----:B------:R2:W-:Y:S04]  /*188d0*/  LDGSTS.E [R64+-0x6c500], desc[UR60][R62.64], P4 ;  /* 0x93b000003e407fae */ /* 0x0005e8000a12187c */
[----:B------:R-:W4:Y:S01]  /*188e0*/  LDL.LU.64 R192, [R1+0x150] ;  /* 0x0001500001c07983 */ /* 0x000f220000300a00 */
[----:B--2---:R-:W-:-:S03]  /*188f0*/  IMAD.WIDE R64, R186, 0x4, R10 ;  /* 0x00000004ba407825 */ /* 0x004fc600078e020a */
[----:B------:R-:W2:Y:S04]  /*18900*/  LDL.LU.64 R10, [R1+0x160] ;  /* 0x00016000010a7983 */ /* 0x000ea80000300a00 */
[----:B------:R-:W-:Y:S01]  /*18910*/  LDGSTS.E [R75+-0x6c100], desc[UR60][R64.64], P4 ;  /* 0x93f00000404b7fae */ /* 0x000fe2000a12187c */
[----:B---3--:R-:W-:-:S03]  /*18920*/  IMAD.WIDE R66, R186, 0x4, R180 ;  /* 0x00000004ba427825 */ /* 0x008fc600078e02b4 */
[----:B------:R-:W3:Y:S04]  /*18930*/  LDL.LU.64 R180, [R1+0x170] ;  /* 0x0001700001b47983 */ /* 0x000ee80000300a00 */
[----:B------:R1:W-:Y:S01]  /*18940*/  LDGSTS.E [R74+-0x6fc80], desc[UR60][R66.64], P4 ;  /* 0x90380000424a7fae */ /* 0x0003e2000a12187c */
[----:B----4-:R-:W-:-:S03]  /*18950*/  IMAD.WIDE R68, R186, 0x4, R176 ;  /* 0x00000004ba447825 */ /* 0x010fc600078e02b0 */
[----:B------:R-:W4:Y:S01]  /*18960*/  LDL.LU.64 R176, [R1+0x180] ;  /* 0x0001800001b07983 */ /* 0x000f220000300a00 */
[----:B------:R-:W-:-:S03]  /*18970*/  IMAD.WIDE R70, R186, 0x4, R220 ;  /* 0x00000004ba467825 */ /* 0x000fc600078e02dc */
[----:B------:R-:W-:Y:S04]  /*18980*/  LDGSTS.E [R73+-0x6f880], desc[UR60][R68.64], P4 ;  /* 0x9078000044497fae */ /* 0x000fe8000a12187c */
[----:B------:R1:W-:Y:S04]  /*18990*/  LDGSTS.E [R72+-0x6f480], desc[UR60][R70.64], P4 ;  /* 0x90b8000046487fae */ /* 0x0003e8000a12187c */
[----:B------:R-:W4:Y:S01]  /*189a0*/  LDL.LU.64 R220, [R1+0x190] ;  /* 0x0001900001dc7983 */ /* 0x000f220000300a00 */
[----:B-1----:R-:W-:-:S04]  /*189b0*/  IMAD.WIDE R74, R186, 0x4, R230 ;  /* 0x00000004ba4a7825 */ /* 0x002fc800078e02e6 */
[C---:B------:R-:W-:Y:S02]  /*189c0*/  IMAD.WIDE R72, R186.reuse, 0x4, R224 ;  /* 0x00000004ba487825 */ /* 0x040fe400078e02e0 */
[----:B------:R-:W4:Y:S04]  /*189d0*/  LDL.LU.64 R224, [R1+0x1a0] ;  /* 0x0001a00001e07983 */ /* 0x000f280000300a00 */
[----:B------:R-:W4:Y:S01]  /*189e0*/  LDL.LU.64 R230, [R1+0x1b0] ;  /* 0x0001b00001e67983 */ /* 0x000f220000300a00 */
[----:B------:R-:W-:-:S03]  /*189f0*/  IMAD.WIDE R76, R186, 0x4, R236 ;  /* 0x00000004ba4c7825 */ /* 0x000fc600078e02ec */
[----:B------:R-:W4:Y:S01]  /*18a00*/  LDL.LU.64 R236, [R1+0x1c0] ;  /* 0x0001c00001ec7983 */ /* 0x000f220000300a00 */
[----:B------:R-:W-:-:S03]  /*18a10*/  IMAD.WIDE R78, R186, 0x4, R2 ;  /* 0x00000004ba4e7825 */ /* 0x000fc600078e0202 */
[----:B------:R-:W4:Y:S04]  /*18a20*/  LDL.LU.64 R2, [R1+0x1d0] ;  /* 0x0001d00001027983 */ /* 0x000f280000300a00 */
[----:B------:R-:W-:Y:S04]  /*18a30*/  LDGSTS.E [R83+-0x6f080], desc[UR60][R72.64], P4 ;  /* 0x90f8000048537fae */ /* 0x000fe8000a12187c */
[----:B------:R-:W-:Y:S04]  /*18a40*/  LDGSTS.E [R82+-0x6ec80], desc[UR60][R74.64], P4 ;  /* 0x913800004a527fae */ /* 0x000fe8000a12187c */
[----:B------:R-:W-:Y:S04]  /*18a50*/  LDGSTS.E [R81+-0x6e880], desc[UR60][R76.64], P4 ;  /* 0x917800004c517fae */ /* 0x000fe8000a12187c */
[----:B------:R1:W-:Y:S02]  /*18a60*/  LDGSTS.E [R80+-0x6e480], desc[UR60][R78.64], P4 ;  /* 0x91b800004e507fae */ /* 0x0003e4000a12187c */
[----:B-1----:R-:W-:-:S02]  /*18a70*/  IMAD.WIDE R80, R186, 0x4, R192 ;  /* 0x00000004ba507825 */ /* 0x002fc400078e02c0 */
[----:B------:R-:W1:Y:S03]  /*18a80*/  LDC R192, c[0x0][0x230] ;  /* 0x00008c00ffc07b82 */ /* 0x000e660000000800 */
[----:B------:R-:W-:Y:S05]  /*18a90*/  LDGSTS.E [R91+-0x6e080], desc[UR60][R80.64], P4 ;  /* 0x91f80000505b7fae */ /* 0x000fea000a12187c */
[----:B------:R-:W1:Y:S01]  /*18aa0*/  LDC R193, c[0x0][0x230] ;  /* 0x00008c00ffc17b82 */ /* 0x000e620000000800 */
[----:B--2---:R-:W-:-:S05]  /*18ab0*/  IMAD.WIDE R82, R186, 0x4, R10 ;  /* 0x00000004ba527825 */ /* 0x004fca00078e020a */
[----:B------:R-:W-:Y:S01]  /*18ac0*/  LDGSTS.E [R90+-0x6dc80], desc[UR60][R82.64], P4 ;  /* 0x92380000525a7fae */ /* 0x000fe2000a12187c */
[----:B---3--:R-:W-:-:S03]  /*18ad0*/  IMAD.WIDE R84, R186, 0x4, R180 ;  /* 0x00000004ba547825 */ /* 0x008fc600078e02b4 */
[----:B------:R-:W2:Y:S04]  /*18ae0*/  LDL.LU.64 R180, [R1+0x1e0] ;  /* 0x0001e00001b47983 */ /* 0x000ea80000300a00 */
[----:B------:R-:W-:Y:S01]  /*18af0*/  LDGSTS.E [R89+-0x6d880], desc[UR60][R84.64], P4 ;  /* 0x9278000054597fae */ /* 0x000fe2000a12187c */
[----:B----4-:R-:W-:-:S05]  /*18b00*/  IMAD.WIDE R86, R186, 0x4, R176 ;  /* 0x00000004ba567825 */ /* 0x010fca00078e02b0 */
[----:B------:R3:W-:Y:S02]  /*18b10*/  LDGSTS.E [R88+-0x6d480], desc[UR60][R86.64], P4 ;  /* 0x92b8000056587fae */ /* 0x0007e4000a12187c */
[C---:B---3--:R-:W-:Y:S02]  /*18b20*/  IMAD.WIDE R88, R186.reuse, 0x4, R220 ;  /* 0x00000004ba587825 */ /* 0x048fe400078e02dc */
[----:B------:R-:W3:Y:S02]  /*18b30*/  LDL.LU.64 R220, [R1+0x7b0] ;  /* 0x0007b00001dc7983 */ /* 0x000ee40000300a00 */
[C---:B------:R-:W-:Y:S02]  /*18b40*/  IMAD.WIDE R90, R186.reuse, 0x4, R224 ;  /* 0x00000004ba5a7825 */ /* 0x040fe400078e02e0 */
[----:B------:R4:W-:Y:S04]  /*18b50*/  LDGSTS.E [R185+-0x6d080], desc[UR60][R88.64], P4 ;  /* 0x92f8000058b97fae */ /* 0x0009e8000a12187c */
[----:B------:R-:W3:Y:S01]  /*18b60*/  LDL.LU.64 R224, [R1+0x7a8] ;  /* 0x0007a80001e07983 */ /* 0x000ee20000300a00 */
[----:B------:R-:W-:-:S03]  /*18b70*/  IMAD.WIDE R92, R186, 0x4, R230 ;  /* 0x00000004ba5c7825 */ /* 0x000fc600078e02e6 */
[----:B------:R1:W-:Y:S01]  /*18b80*/  LDGSTS.E [R179+-0x6cc80], desc[UR60][R90.64], P4 ;  /* 0x933800005ab37fae */ /* 0x0003e2000a12187c */
[----:B------:R-:W-:-:S03]  /*18b90*/  IMAD.WIDE R96, R186, 0x4, R2 ;  /* 0x00000004ba607825 */ /* 0x000fc600078e0202 */
[----:B------:R1:W-:Y:S01]  /*18ba0*/  LDGSTS.E [R178+-0x6c880], desc[UR60][R92.64], P4 ;  /* 0x937800005cb27fae */ /* 0x0003e2000a12187c */
[----:B----4-:R-:W4:Y:S03]  /*18bb0*/  LDC R185, c[0x0][0x230] ;  /* 0x00008c00ffb97b82 */ /* 0x010f260000000800 */
[----:B------:R-:W3:Y:S01]  /*18bc0*/  LDL.LU.64 R2, [R1+0x7a0] ;  /* 0x0007a00001027983 */ /* 0x000ee20000300a00 */
[----:B------:R-:W-:-:S03]  /*18bd0*/  IMAD.WIDE R94, R186, 0x4, R236 ;  /* 0x00000004ba5e7825 */ /* 0x000fc600078e02ec */
[----:B------:R-:W3:Y:S04]  /*18be0*/  LDL.LU.64 R230, [R1+0x200] ;  /* 0x0002000001e67983 */ /* 0x000ee80000300a00 */
[----:B------:R-:W3:Y:S01]  /*18bf0*/  LDL.LU.64 R236, [R1+0x788] ;  /* 0x0007880001ec7983 */ /* 0x000ee20000300a00 */
[C---:B------:R-:W-:Y:S02]  /*18c00*/  VIADD R177, R4.reuse, 0x100000 ;  /* 0x0010000004b17836 */ /* 0x040fe40000000000 */
[----:B------:R-:W-:Y:S01]  /*18c10*/  VIADD R176, R4, 0x100000 ;  /* 0x0010000004b07836 */ /* 0x000fe20000000000 */
[----:B-1----:R-:W-:Y:S01]  /*18c20*/  IADD3 R179, R188, -0x181, RZ ;  /* 0xfffffe7fbcb37810 */ /* 0x002fe20007ffe0ff */
[----:B------:R-:W-:Y:S01]  /*18c30*/  VIADD R178, R187, 0xfffffe7e ;  /* 0xfffffe7ebbb27836 */ /* 0x000fe20000000000 */
[----:B------:R1:W-:Y:S01]  /*18c40*/  LDGSTS.E [R177+-0x6c480], desc[UR60][R94.64], P4 ;  /* 0x93b800005eb17fae */ /* 0x0003e2000a12187c */
[----:B------:R-:W3:Y:S03]  /*18c50*/  LDC R187, c[0x0][0x230] ;  /* 0x00008c00ffbb7b82 */ /* 0x000ee60000000800 */
[----:B------:R1:W-:Y:S04]  /*18c60*/  LDGSTS.E [R176+-0x6c080], desc[UR60][R96.64], P4 ;  /* 0x93f8000060b07fae */ /* 0x0003e8000a12187c */
[----:B------:R-:W0:Y:S01]  /*18c70*/  LDGDEPBAR ;  /* 0x00000000000079af */ /* 0x000e220000000000 */
[----:B------:R-:W-:Y:S01]  /*18c80*/  ISETP.GE.U32.AND P1, PT, R179, 0x7ffffe00, PT ;  /* 0x7ffffe00b300780c */ /* 0x000fe20003f26070 */
[----:B-1----:R-:W-:-:S02]  /*18c90*/  VIADD R177, R189, 0xfffffe7d ;  /* 0xfffffe7dbdb17836 */ /* 0x002fc40000000000 */
[----:B------:R-:W3:Y:S01]  /*18ca0*/  LDL.LU.64 R10, [R1+0x780] ;  /* 0x00078000010a7983 */ /* 0x000ee20000300a00 */
[----:B------:R-:W-:Y:S01]  /*18cb0*/  VIADD R176, R192, 0xfffffe7c ;  /* 0xfffffe7cc0b07836 */ /* 0x000fe20000000000 */
[----:B------:R-:W-:-:S04]  /*18cc0*/  ISETP.GE.U32.AND P2, PT, R178, 0x7ffffdff, PT ;  /* 0x7ffffdffb200780c */ /* 0x000fc80003f46070 */
[----:B------:R-:W-:Y:S01]  /*18cd0*/  ISETP.GE.U32.AND P4, PT, R176, 0x7ffffdfd, PT ;  /* 0x7ffffdfdb000780c */ /* 0x000fe20003f86070 */
[----:B------:R-:W-:Y:S01]  /*18ce0*/  VIADD R176, R222, 0xfffffe5e ;  /* 0xfffffe5edeb07836 */ /* 0x000fe20000000000 */
[----:B------:R-:W-:Y:S01]  /*18cf0*/  ISETP.GE.U32.AND P3, PT, R177, 0x7ffffdfe, PT ;  /* 0x7ffffdfeb100780c */ /* 0x000fe20003f66070 */
[----:B------:R-:W1:Y:S01]  /*18d00*/  LDC R222, c[0x0][0x230] ;  /* 0x00008c00ffde7b82 */ /* 0x000e620000000800 */
[----:B------:R-:W-:Y:S02]  /*18d10*/  IADD3 R177, R193, -0x1a1, RZ ;  /* 0xfffffe5fc1b17810 */ /* 0x000fe40007ffe0ff */
[----:B------:R-:W-:Y:S01]  /*18d20*/  ISETP.GE.U32.AND P6, PT, R176, 0x7ffffddf, PT ;  /* 0x7ffffddfb000780c */ /* 0x000fe20003fc6070 */
[----:B------:R-:W-:Y:S01]  /*18d30*/  VIADD R176, R227, 0xfffffe5d ;  /* 0xfffffe5de3b07836 */ /* 0x000fe20000000000 */
[----:B------:R-:W-:Y:S01]  /*18d40*/  ISETP.GE.U32.AND P5, PT, R177, 0x7ffffde0, PT ;  /* 0x7ffffde0b100780c */ /* 0x000fe20003fa6070 */
[----:B----4-:R-:W-:Y:S02]  /*18d50*/  VIADD R177, R185, 0xfffffe5c ;  /* 0xfffffe5cb9b17836 */ /* 0x010fe40000000000 */
[----:B------:R-:W-:Y:S01]  /*18d60*/  BAR.SYNC.DEFER_BLOCKING 0x0 ;  /* 0x0000000000007b1d */ /* 0x000fe20000010000 */
[----:B--2---:R-:W-:-:S05]  /*18d70*/  IMAD.WIDE R192, R184, 0x4, R180 ;  /* 0x00000004b8c07825 */ /* 0x004fca00078e02b4 */
[----:B------:R-:W2:Y:S04]  /*18d80*/  LDL.LU.64 R180, [R1+0x778] ;  /* 0x0007780001b47983 */ /* 0x000ea80000300a00 */
[----:B------:R-:W-:Y:S01]  /*18d90*/  @!PT LDS RZ, [RZ] ;  /* 0x00000000fffff984 */ /* 0x000fe20000000800 */
[----:B------:R-:W-:Y:S01]  /*18da0*/  @!PT LDS RZ, [RZ] ;  /* 0x00000000fffff984 */ /* 0x000fe20000000800 */
[----:B------:R-:W-:Y:S01]  /*18db0*/  @!PT LDS RZ, [RZ] ;  /* 0x00000000fffff984 */ /* 0x000fe20000000800 */
[----:B------:R-:W-:Y:S01]  /*18dc0*/  LDGSTS.E [R246+0x30000], desc[UR60][R192.64], !P1 ;  /* 0x30000000c0f67fae */ /* 0x000fe2000c92187c */
[----:B------:R-:W-:Y:S02]  /*18dd0*/  ISETP.GE.U32.AND P1, PT, R176, 0x7ffffdde, PT ;  /* 0x7ffffddeb000780c */ /* 0x000fe40003f26070 */
[----:B------:R-:W-:Y:S01]  /*18de0*/  IADD3 R176, R226, -0x1c1, RZ ;  /* 0xfffffe3fe2b07810 */ /* 0x000fe20007ffe0ff */
[C---:B---3--:R-:W-:Y:S02]  /*18df0*/  IMAD.WIDE R188, R184.reuse, 0x4, R220 ;  /* 0x00000004b8bc7825 */ /* 0x048fe400078e02dc */
[----:B------:R-:W3:Y:S04]  /*18e00*/  LDL.LU.64 R220, [R1+0x770] ;  /* 0x0007700001dc7983 */ /* 0x000ee80000300a00 */
[----:B------:R-:W-:Y:S01]  /*18e10*/  LDGSTS.E [R246+0x30004], desc[UR60][R188.64], !P2 ;  /* 0x30004000bcf67fae */ /* 0x000fe2000d12187c */
[----:B------:R-:W-:-:S03]  /*18e20*/  IMAD.WIDE R178, R184, 0x4, R224 ;  /* 0x00000004b8b27825 */ /* 0x000fc600078e02e0 */
[----:B------:R-:W4:Y:S01]  /*18e30*/  LDL.LU.64 R224, [R1+0x768] ;  /* 0x0007680001e07983 */ /* 0x000f220000300a00 */
[----:B------:R-:W-:-:S03]  /*18e40*/  ISETP.GE.U32.AND P2, PT, R177, 0x7ffffddd, PT ;  /* 0x7ffffdddb100780c */ /* 0x000fc60003f46070 */
[----:B------:R-:W-:Y:S01]  /*18e50*/  LDGSTS.E [R246+0x30008], desc[UR60][R178.64], !P3 ;  /* 0x30008000b2f67fae */ /* 0x000fe2000d92187c */
[----:B------:R-:W-:Y:S01]  /*18e60*/  ISETP.GE.U32.AND P3, PT, R176, 0x7ffffdc0, PT ;  /* 0x7ffffdc0b000780c */ /* 0x000fe20003f66070 */
[----:B------:R-:W-:-:S04]  /*18e70*/  IMAD.WIDE R2, R184, 0x4, R2 ;  /* 0x00000004b8027825 */ /* 0x000fc800078e0202 */
[C---:B------:R-:W-:Y:S01]  /*18e80*/  IMAD.WIDE R176, R184.reuse, 0x4, R230 ;  /* 0x00000004b8b07825 */ /* 0x040fe200078e02e6 */
[----:B------:R1:W-:Y:S03]  /*18e90*/  STL.64 [R1+0x5d8], R2 ;  /* 0x0005d80201007387 */ /* 0x0003e60000100a00 */
[----:B------:R-:W-:Y:S01]  /*18ea0*/  IMAD.WIDE R226, R184, 0x4, R236 ;  /* 0x00000004b8e27825 */ /* 0x000fe200078e02ec */
[----:B------:R-:W4:Y:S04]  /*18eb0*/  LDL.LU.64 R230, [R1+0x760] ;  /* 0x0007600001e67983 */ /* 0x000f280000300a00 */
[----:B------:R-:W-:Y:S04]  /*18ec0*/  LDGSTS.E [R246+0x3000c], desc[UR60][R2.64], !P4 ;  /* 0x3000c00002f67fae */ /* 0x000fe8000e12187c */
[----:B------:R-:W4:Y:S01]  /*18ed0*/  LDL.LU.64 R236, [R1+0x758] ;  /* 0x0007580001ec7983 */ /* 0x000f220000300a00 */
[----:B------:R-:W-:-:S03]  /*18ee0*/  VIADD R185, R187, 0xfffffe3e ;  /* 0xfffffe3ebbb97836 */ /* 0x000fc60000000000 */
[----:B------:R-:W-:Y:S04]  /*18ef0*/  LDGSTS.E [R246+0x34000], desc[UR60][R176.64], !P5 ;  /* 0x34000000b0f67fae */ /* 0x000fe8000e92187c */
[----:B-1----:R-:W4:Y:S01]  /*18f00*/  LDL.LU.64 R2, [R1+0x750] ;  /* 0x0007500001027983 */ /* 0x002f220000300a00 */
[----:B------:R-:W-:Y:S01]  /*18f10*/  VIADD R187, R222, 0xfffffe3d ;  /* 0xfffffe3ddebb7836 */ /* 0x000fe20000000000 */
[----:B------:R-:W-:Y:S01]  /*18f20*/  ISETP.GE.U32.AND P4, PT, R185, 0x7ffffdbf, PT ;  /* 0x7ffffdbfb900780c */ /* 0x000fe20003f86070 */
[----:B------:R-:W-:Y:S01]  /*18f30*/  VIADD R185, R223, 0xfffffe3c ;  /* 0xfffffe3cdfb97836 */ /* 0x000fe20000000000 */
[----:B------:R-:W-:Y:S01]  /*18f40*/  LDGSTS.E [R246+0x34004], desc[UR60][R226.64], !P6 ;  /* 0x34004000e2f67fae */ /* 0x000fe2000f12187c */
[----:B------:R-:W-:Y:S01]  /*18f50*/  IMAD.WIDE R232, R184, 0x4, R10 ;  /* 0x00000004b8e87825 */ /* 0x000fe200078e020a */
[----:B------:R-:W-:Y:S01]  /*18f60*/  ISETP.GE.U32.AND P5, PT, R187, 0x7ffffdbe, PT ;  /* 0x7ffffdbebb00780c */ /* 0x000fe20003fa6070 */
[----:B------:R-:W1:Y:S01]  /*18f70*/  LDC R222, c[0x0][0x230] ;  /* 0x00008c00ffde7b82 */ /* 0x000e620000000800 */
[----:B------:R-:W-:Y:S01]  /*18f80*/  IADD3 R187, R228, -0x1e1, RZ ;  /* 0xfffffe1fe4bb7810 */ /* 0x000fe20007ffe0ff */
[----:B------:R-:W4:Y:S01]  /*18f90*/  LDL.LU.64 R10, [R1+0x748] ;  /* 0x00074800010a7983 */ /* 0x000f220000300a00 */
[----:B------:R-:W-:-:S03]  /*18fa0*/  ISETP.GE.U32.AND P6, PT, R185, 0x7ffffdbd, PT ;  /* 0x7ffffdbdb900780c */ /* 0x000fc60003fc6070 */
[----:B------:R-:W-:Y:S01]  /*18fb0*/  LDGSTS.E [R246+0x34008], desc[UR60][R232.64], !P1 ;  /* 0x34008000e8f67fae */ /* 0x000fe2000c92187c */
[----:B------:R-:W-:Y:S01]  /*18fc0*/  ISETP.GE.U32.AND P1, PT, R187, 0x7ffffda0, PT ;  /* 0x7ffffda0bb00780c */ /* 0x000fe20003f26070 */
[----:B------:R-:W1:Y:S01]  /*18fd0*/  LDC R223, c[0x0][0x230] ;  /* 0x00008c00ffdf7b82 */ /* 0x000e620000000800 */
[----:B--2---:R-:W-:-:S07]  /*18fe0*/  IMAD.WIDE R238, R184, 0x4, R180 ;  /* 0x00000004b8ee7825 */ /* 0x004fce00078e02b4 */
[----:B------:R-:W2:Y:S01]  /*18ff0*/  LDC R228, c[0x0][0x230] ;  /* 0x00008c00ffe47b82 */ /* 0x000ea20000000800 */
[----:B------:R-:W2:Y:S04]  /*19000*/  LDL.LU.64 R180, [R1+0x740] ;  /* 0x0007400001b47983 */ /* 0x000ea80000300a00 */
[----:B------:R-:W-:Y:S01]  /*19010*/  LDGSTS.E [R246+0x3400c], desc[UR60][R238.64], !P2 ;  /* 0x3400c000eef67fae */ /* 0x000fe2000d12187c */
[----:B---3--:R-:W-:-:S05]  /*19020*/  IMAD.WIDE R14, R184, 0x4, R220 ;  /* 0x00000004b80e7825 */ /* 0x008fca00078e02dc */
[----:B------:R3:W-:Y:S04]  /*19030*/  STL.64 [R1+0x8], R14 ;  /* 0x0000080e01007387 */ /* 0x0007e80000100a00 */
[----:B------:R3:W-:Y:S01]  /*19040*/  LDGSTS.E [R246+0x38000], desc[UR60][R14.64], !P3 ;  /* 0x380000000ef67fae */ /* 0x0007e2000d92187c */
[----:B----4-:R-:W-:-:S05]  /*19050*/  IMAD.WIDE R12, R184, 0x4, R224 ;  /* 0x00000004b80c7825 */ /* 0x010fca00078e02e0 */
[----:B------:R4:W-:Y:S04]  /*19060*/  STL.64 [R1+0x20], R12 ;  /* 0x0000200c01007387 */ /* 0x0009e80000100a00 */
[----:B------:R4:W-:Y:S04]  /*19070*/  LDGSTS.E [R246+0x38004], desc[UR60][R12.64], !P4 ;  /* 0x380040000cf67fae */ /* 0x0009e8000e12187c */
[----:B------:R-:W2:Y:S04]  /*19080*/  LDL.LU.64 R220, [R1+0x738] ;  /* 0x0007380001dc7983 */ /* 0x000ea80000300a00 */
[----:B------:R-:W2:Y:S01]  /*19090*/  LDL.LU.64 R224, [R1+0x790] ;  /* 0x0007900001e07983 */ /* 0x000ea20000300a00 */
[----:B---3--:R-:W-:-:S04]  /*190a0*/  IMAD.WIDE R14, R184, 0x4, R230 ;  /* 0x00000004b80e7825 */ /* 0x008fc800078e02e6 */
[C---:B----4-:R-:W-:Y:S01]  /*190b0*/  IMAD.WIDE R12, R184.reuse, 0x4, R236 ;  /* 0x00000004b80c7825 */ /* 0x050fe200078e02ec */
[----:B------:R-:W-:Y:S03]  /*190c0*/  STL.64 [R1+0x38], R14 ;  /* 0x0000380e01007387 */ /* 0x000fe60000100a00 */
[----:B------:R-:W-:Y:S01]  /*190d0*/  IMAD.WIDE R2, R184, 0x4, R2 ;  /* 0x00000004b8027825 */ /* 0x000fe200078e0202 */
[----:B------:R-:W-:Y:S04]  /*190e0*/  STL.64 [R1+0x50], R12 ;  /* 0x0000500c01007387 */ /* 0x000fe80000100a00 */
[----:B------:R-:W-:Y:S04]  /*190f0*/  LDGSTS.E [R246+0x38008], desc[UR60][R14.64], !P5 ;  /* 0x380080000ef67fae */ /* 0x000fe8000e92187c */
[----:B------:R3:W-:Y:S04]  /*19100*/  STL.64 [R1+0x68], R2 ;  /* 0x0000680201007387 */ /* 0x0007e80000100a00 */
[----:B------:R4:W-:Y:S04]  /*19110*/  LDGSTS.E [R246+0x3800c], desc[UR60][R12.64], !P6 ;  /* 0x3800c0000cf67fae */ /* 0x0009e8000f12187c */
[----:B------:R-:W2:Y:S04]  /*19120*/  LDL.LU.64 R230, [R1+0x730] ;  /* 0x0007300001e67983 */ /* 0x000ea80000300a00 */
[----:B------:R-:W-:Y:S04]  /*19130*/  LDGSTS.E [R246+0x3c000], desc[UR60][R2.64], !P1 ;  /* 0x3c00000002f67fae */ /* 0x000fe8000c92187c */
[----:B------:R-:W2:Y:S04]  /*19140*/  LDL.LU.64 R236, [R1+0x728] ;  /* 0x0007280001ec7983 */ /* 0x000ea80000300a00 */
[----:B---3--:R-:W3:Y:S01]  /*19150*/  LDL.LU.64 R2, [R1+0x720] ;  /* 0x0007200001027983 */ /* 0x008ee20000300a00 */
[----:B------:R-:W-:-:S02]  /*19160*/  VIADD R185, R229, 0xfffffe1e ;  /* 0xfffffe1ee5b97836 */ /* 0x000fc40000000000 */
[----:B------:R-:W-:Y:S01]  /*19170*/  VIADD R187, R235, 0xfffffe1d ;  /* 0xfffffe1debbb7836 */ /* 0x000fe20000000000 */
[----:B------:R-:W3:Y:S02]  /*19180*/  LDC R229, c[0x0][0x230] ;  /* 0x00008c00ffe57b82 */ /* 0x000ee40000000800 */
[----:B------:R-:W-:Y:S01]  /*19190*/  ISETP.GE.U32.AND P2, PT, R185, 0x7ffffd9f, PT ;  /* 0x7ffffd9fb900780c */ /* 0x000fe20003f46070 */
[----:B------:R-:W-:Y:S01]  /*191a0*/  VIADD R185, R250, 0xfffffe1c ;  /* 0xfffffe1cfab97836 */ /* 0x000fe20000000000 */
[----:B------:R-:W-:Y:S01]  /*191b0*/  ISETP.GE.U32.AND P3, PT, R187, 0x7ffffd9e, PT ;  /* 0x7ffffd9ebb00780c */ /* 0x000fe20003f66070 */
[----:B-1----:R-:W-:-:S03]  /*191c0*/  VIADD R187, R223, 0xfffffe7a ;  /* 0xfffffe7adfbb7836 */ /* 0x002fc60000000000 */
[----:B------:R-:W-:Y:S01]  /*191d0*/  ISETP.GE.U32.AND P4, PT, R185, 0x7ffffd9d, PT ;  /* 0x7ffffd9db900780c */ /* 0x000fe20003f86070 */
[----:B----4-:R-:W-:Y:S01]  /*191e0*/  IMAD.WIDE R12, R184, 0x4, R10 ;  /* 0x00000004b80c7825 */ /* 0x010fe200078e020a */
[----:B------:R-:W-:Y:S01]  /*191f0*/  IADD3 R185, R222, -0x185, RZ ;  /* 0xfffffe7bdeb97810 */ /* 0x000fe20007ffe0ff */
[----:B------:R-:W1:Y:S03]  /*19200*/  LDC R250, c[0x0][0x230] ;  /* 0x00008c00fffa7b82 */ /* 0x000e660000000800 */
[----:B------:R-:W-:Y:S01]  /*19210*/  ISETP.GE.U32.AND P5, PT, R185, 0x7ffffdfc, PT ;  /* 0x7ffffdfcb900780c */ /* 0x000fe20003fa6070 */
[----:B--2---:R-:W-:Y:S01]  /*19220*/  VIADD R185, R228, 0xfffffe79 ;  /* 0xfffffe79e4b97836 */ /* 0x004fe20000000000 */
[----:B------:R-:W-:Y:S01]  /*19230*/  ISETP.GE.U32.AND P6, PT, R187, 0x7ffffdfb, PT ;  /* 0x7ffffdfbbb00780c */ /* 0x000fe20003fc6070 */
[----:B------:R-:W-:Y:S01]  /*19240*/  VIADD R187, R234, 0xfffffe78 ;  /* 0xfffffe78eabb7836 */ /* 0x000fe20000000000 */
[----:B------:R-:W-:Y:S01]  /*19250*/  STL.64 [R1+0x80], R12 ;  /* 0x0000800c01007387 */ /* 0x000fe20000100a00 */
[----:B------:R-:W2:Y:S01]  /*19260*/  LDC R235, c[0x0][0x230] ;  /* 0x00008c00ffeb7b82 */ /* 0x000ea20000000800 */
[----:B------:R-:W-:-:S02]  /*19270*/  ISETP.GE.U32.AND P1, PT, R185, 0x7ffffdfa, PT ;  /* 0x7ffffdfab900780c */ /* 0x000fc40003f26070 */
[----:B------:R4:W-:Y:S01]  /*19280*/  LDGSTS.E [R246+0x3c004], desc[UR60][R12.64], !P2 ;  /* 0x3c0040000cf67fae */ /* 0x0009e2000d12187c */
[----:B------:R-:W-:-:S04]  /*19290*/  ISETP.GE.U32.AND P2, PT, R187, 0x7ffffdf9, PT ;  /* 0x7ffffdf9bb00780c */ /* 0x000fc80003f46070 */
[----:B------:R-:W1:Y:S08]  /*192a0*/  LDC R222, c[0x0][0x230] ;  /* 0x00008c00ffde7b82 */ /* 0x000e700000000800 */
[----:B------:R-:W1:Y:S08]  /*192b0*/  LDC R223, c[0x0][0x230] ;  /* 0x00008c00ffdf7b82 */ /* 0x000e700000000800 */
[----:B------:R-:W1:Y:S08]  /*192c0*/  LDC R228, c[0x0][0x230] ;  /* 0x00008c00ffe47b82 */ /* 0x000e700000000800 */
[----:B------:R-:W1:Y:S01]  /*192d0*/  LDC R234, c[0x0][0x230] ;  /* 0x00008c00ffea7b82 */ /* 0x000e620000000800 */
[----:B------:R-:W-:-:S05]  /*192e0*/  IMAD.WIDE R10, R184, 0x4, R180 ;  /* 0x00000004b80a7825 */ /* 0x000fca00078e02b4 */
[----:B------:R4:W-:Y:S04]  /*192f0*/  STL.64 [R1+0x98], R10 ;  /* 0x0000980a01007387 */ /* 0x0009e80000100a00 */
[----:B------:R-:W-:Y:S04]  /*19300*/  LDGSTS.E [R246+0x3c008], desc[UR60][R10.64], !P3 ;  /* 0x3c0080000af67fae */ /* 0x000fe8000d92187c */
[----:B----4-:R-:W4:Y:S04]  /*19310*/  LDL.LU.64 R10, [R1+0x718] ;  /* 0x00071800010a7983 */ /* 0x010f280000300a00 */
[----:B------:R-:W4:Y:S01]  /*19320*/  LDL.LU.64 R180, [R1+0x710] ;  /* 0x0007100001b47983 */ /* 0x000f220000300a00 */
[----:B------:R-:W-:-:S04]  /*19330*/  IMAD.WIDE R14, R184, 0x4, R220 ;  /* 0x00000004b80e7825 */ /* 0x000fc800078e02dc */
[C---:B------:R-:W-:Y:S01]  /*19340*/  IMAD.WIDE R12, R184.reuse, 0x4, R224 ;  /* 0x00000004b80c7825 */ /* 0x040fe200078e02e0 */
[----:B------:R1:W-:Y:S04]  /*19350*/  STL.64 [R1+0xb0], R14 ;  /* 0x0000b00e01007387 */ /* 0x0003e80000100a00 */
[----:B------:R1:W-:Y:S04]  /*19360*/  LDGSTS.E [R246+0x3c00c], desc[UR60][R14.64], !P4 ;  /* 0x3c00c0000ef67fae */ /* 0x0003e8000e12187c */
[----:B------:R1:W-:Y:S04]  /*19370*/  STL.64 [R1+0x5d0], R12 ;  /* 0x0005d00c01007387 */ /* 0x0003e80000100a00 */
[----:B------:R1:W-:Y:S04]  /*19380*/  LDGSTS.E [R247+0x30000], desc[UR60][R12.64], !P5 ;  /* 0x300000000cf77fae */ /* 0x0003e8000e92187c */
[----:B------:R-:W4:Y:S04]  /*19390*/  LDL.LU.64 R220, [R1+0x708] ;  /* 0x0007080001dc7983 */ /* 0x000f280000300a00 */
[----:B------:R-:W4:Y:S01]  /*193a0*/  LDL.LU.64 R224, [R1+0x700] ;  /* 0x0007000001e07983 */ /* 0x000f220000300a00 */
[----:B-1----:R-:W-:-:S04]  /*193b0*/  IMAD.WIDE R14, R184, 0x4, R230 ;  /* 0x00000004b80e7825 */ /* 0x002fc800078e02e6 */
[C---:B------:R-:W-:Y:S01]  /*193c0*/  IMAD.WIDE R12, R184.reuse, 0x4, R236 ;  /* 0x00000004b80c7825 */ /* 0x040fe200078e02ec */
[----:B------:R-:W-:Y:S03]  /*193d0*/  STL.64 [R1+0x5c8], R14 ;  /* 0x0005c80e01007387 */ /* 0x000fe60000100a00 */
[----:B---3--:R-:W-:Y:S01]  /*193e0*/  IMAD.WIDE R2, R184, 0x4, R2 ;  /* 0x00000004b8027825 */ /* 0x008fe200078e0202 */
[----:B------:R-:W-:Y:S04]  /*193f0*/  STL.64 [R1+0x5c0], R12 ;  /* 0x0005c00c01007387 */ /* 0x000fe80000100a00 */
[----:B------:R-:W-:Y:S04]  /*19400*/  LDGSTS.E [R247+0x30004], desc[UR60][R14.64], !P6 ;  /* 0x300040000ef77fae */ /* 0x000fe8000f12187c */
[----:B------:R1:W-:Y:S04]  /*19410*/  STL.64 [R1+0x5b8], R2 ;  /* 0x0005b80201007387 */ /* 0x0003e80000100a00 */
[----:B------:R4:W-:Y:S04]  /*19420*/  LDGSTS.E [R247+0x30008], desc[UR60][R12.64], !P1 ;  /* 0x300080000cf77fae */ /* 0x0009e8000c92187c */
[----:B------:R-:W3:Y:S04]  /*19430*/  LDL.LU.64 R230, [R1+0x6f8] ;  /* 0x0006f80001e67983 */ /* 0x000ee80000300a00 */
[----:B------:R-:W-:Y:S04]  /*19440*/  LDGSTS.E [R247+0x3000c], desc[UR60][R2.64], !P2 ;  /* 0x3000c00002f77fae */ /* 0x000fe8000d12187c */
[----:B------:R-:W3:Y:S04]  /*19450*/  LDL.LU.64 R236, [R1+0x6f0] ;  /* 0x0006f00001ec7983 */ /* 0x000ee80000300a00 */
[----:B-1----:R-:W3:Y:S01]  /*19460*/  LDL.LU.64 R2, [R1+0x6e8] ;  /* 0x0006e80001027983 */ /* 0x002ee20000300a00 */
[----:B------:R-:W-:Y:S01]  /*19470*/  IADD3 R185, R229, -0x1a5, RZ ;  /* 0xfffffe5be5b97810 */ /* 0x000fe20007ffe0ff */
[----:B--2---:R-:W-:Y:S01]  /*19480*/  VIADD R187, R235, 0xfffffe5a ;  /* 0xfffffe5aebbb7836 */ /* 0x004fe20000000000 */
[----:B------:R-:W1:Y:S02]  /*19490*/  LDC R229, c[0x0][0x230] ;  /* 0x00008c00ffe57b82 */ /* 0x000e640000000800 */
[----:B------:R-:W-:Y:S01]  /*194a0*/  ISETP.GE.U32.AND P3, PT, R185, 0x7ffffddc, PT ;  /* 0x7ffffddcb900780c */ /* 0x000fe20003f66070 */
[----:B------:R-:W-:Y:S01]  /*194b0*/  VIADD R185, R250, 0xfffffe59 ;  /* 0xfffffe59fab97836 */ /* 0x000fe20000000000 */
[----:B------:R-:W-:-:S04]  /*194c0*/  ISETP.GE.U32.AND P4, PT, R187, 0x7ffffddb, PT ;  /* 0x7ffffddbbb00780c */ /* 0x000fc80003f86070 */
[----:B------:R-:W-:Y:S01]  /*194d0*/  ISETP.GE.U32.AND P5, PT, R185, 0x7ffffdda, PT ;  /* 0x7ffffddab900780c */ /* 0x000fe20003fa6070 */
[----:B------:R-:W-:Y:S01]  /*194e0*/  VIADD R185, R222, 0xfffffe58 ;  /* 0xfffffe58deb97836 */ /* 0x000fe20000000000 */
[----:B------:R-:W-:Y:S01]  /*194f0*/  IADD3 R187, R223, -0x1c5, RZ ;  /* 0xfffffe3bdfbb7810 */ /* 0x000fe20007ffe0ff */
[----:B------:R-:W2:Y:S03]  /*19500*/  LDC R250, c[0x0][0x230] ;  /* 0x00008c00fffa7b82 */ /* 0x000ea60000000800 */
[----:B------:R-:W-:Y:S01]  /*19510*/  ISETP.GE.U32.AND P6, PT, R185, 0x7ffffdd9, PT ;  /* 0x7ffffdd9b900780c */ /* 0x000fe20003fc6070 */
[----:B------:R-:W-:Y:S01]  /*19520*/  VIADD R185, R228, 0xfffffe3a ;  /* 0xfffffe3ae4b97836 */ /* 0x000fe20000000000 */
[----:B------:R-:W-:Y:S01]  /*19530*/  ISETP.GE.U32.AND P1, PT, R187, 0x7ffffdbc, PT ;  /* 0x7ffffdbcbb00780c */ /* 0x000fe20003f26070 */
[----:B------:R-:W-:Y:S02]  /*19540*/  VIADD R187, R234, 0xfffffe39 ;  /* 0xfffffe39eabb7836 */ /* 0x000fe40000000000 */
[----:B------:R-:W2:Y:S01]  /*19550*/  LDC R235, c[0x0][0x230] ;  /* 0x00008c00ffeb7b82 */ /* 0x000ea20000000800 */
[----:B------:R-:W-:-:S07]  /*19560*/  ISETP.GE.U32.AND P2, PT, R185, 0x7ffffdbb, PT ;  /* 0x7ffffdbbb900780c */ /* 0x000fce0003f46070 */
[----:B------:R-:W2:Y:S08]  /*19570*/  LDC R222, c[0x0][0x230] ;  /* 0x00008c00ffde7b82 */ /* 0x000eb00000000800 */
[----:B------:R-:W2:Y:S01]  /*19580*/  LDC R223, c[0x0][0x230] ;  /* 0x00008c00ffdf7b82 */ /* 0x000ea20000000800 */
[----:B----4-:R-:W-:-:S07]  /*19590*/  IMAD.WIDE R12, R184, 0x4, R10 ;  /* 0x00000004b80c7825 */ /* 0x010fce00078e020a */
[----:B------:R-:W4:Y:S01]  /*195a0*/  LDC R228, c[0x0][0x230] ;  /* 0x00008c00ffe47b82 */ /* 0x000f220000000800 */
[C---:B------:R-:W-:Y:S01]  /*195b0*/  IMAD.WIDE R10, R184.reuse, 0x4, R180 ;  /* 0x00000004b80a7825 */ /* 0x040fe200078e02b4 */
[----:B------:R-:W-:Y:S04]  /*195c0*/  STL.64 [R1+0x590], R12 ;  /* 0x0005900c01007387 */ /* 0x000fe80000100a00 */
[----:B------:R1:W-:Y:S01]  /*195d0*/  LDGSTS.E [R247+0x34000], desc[UR60][R12.64], !P3 ;  /* 0x340000000cf77fae */ /* 0x0003e2000d92187c */
[----:B------:R-:W-:Y:S01]  /*195e0*/  ISETP.GE.U32.AND P3, PT, R187, 0x7ffffdba, PT ;  /* 0x7ffffdbabb00780c */ /* 0x000fe20003f66070 */
[----:B------:R-:W4:Y:S02]  /*195f0*/  LDC R234, c[0x0][0x230] ;  /* 0x00008c00ffea7b82 */ /* 0x000f240000000800 */
[----:B------:R2:W-:Y:S04]  /*19600*/  STL.64 [R1+0x588], R10 ;  /* 0x0005880a01007387 */ /* 0x0005e80000100a00 */
[----:B------:R-:W-:Y:S04]  /*19610*/  LDGSTS.E [R247+0x34004], desc[UR60][R10.64], !P4 ;  /* 0x340040000af77fae */ /* 0x000fe8000e12187c */
[----:B--2---:R-:W2:Y:S04]  /*19620*/  LDL.LU.64 R10, [R1+0x6e0] ;  /* 0x0006e000010a7983 */ /* 0x004ea80000300a00 */
[----:B------:R-:W2:Y:S01]  /*19630*/  LDL.LU.64 R180, [R1+0x6d8] ;  /* 0x0006d80001b47983 */ /* 0x000ea20000300a00 */
[----:B------:R-:W-:-:S04]  /*19640*/  IMAD.WIDE R14, R184, 0x4, R220 ;  /* 0x00000004b80e7825 */ /* 0x000fc800078e02dc */
[C---:B-1----:R-:W-:Y:S01]  /*19650*/  IMAD.WIDE R12, R184.reuse, 0x4, R224 ;  /* 0x00000004b80c7825 */ /* 0x042fe200078e02e0 */
[----:B------:R3:W-:Y:S04]  /*19660*/  STL.64 [R1+0x580], R14 ;  /* 0x0005800e01007387 */ /* 0x0007e80000100a00 */
[----:B------:R3:W-:Y:S04]  /*19670*/  LDGSTS.E [R247+0x34008], desc[UR60][R14.64], !P5 ;  /* 0x340080000ef77fae */ /* 0x0007e8000e92187c */
[----:B------:R1:W-:Y:S04]  /*19680*/  STL.64 [R1+0x578], R12 ;  /* 0x0005780c01007387 */ /* 0x0003e80000100a00 */
[----:B------:R1:W-:Y:S04]  /*19690*/  LDGSTS.E [R247+0x3400c], desc[UR60][R12.64], !P6 ;  /* 0x3400c0000cf77fae */ /* 0x0003e8000f12187c */
[----:B------:R-:W2:Y:S04]  /*196a0*/  LDL.LU.64 R220, [R1+0x6d0] ;  /* 0x0006d00001dc7983 */ /* 0x000ea80000300a00 */
[----:B------:R-:W2:Y:S01]  /*196b0*/  LDL.LU.64 R224, [R1+0x6c8] ;  /* 0x0006c80001e07983 */ /* 0x000ea20000300a00 */
[----:B---3--:R-:W-:-:S04]  /*196c0*/  IMAD.WIDE R14, R184, 0x4, R230 ;  /* 0x00000004b80e7825 */ /* 0x008fc800078e02e6 */
[C---:B-1----:R-:W-:Y:S01]  /*196d0*/  IMAD.WIDE R12, R184.reuse, 0x4, R236 ;  /* 0x00000004b80c7825 */ /* 0x042fe200078e02ec */
[----:B------:R-:W-:Y:S03]  /*196e0*/  STL.64 [R1+0x570], R14 ;  /* 0x0005700e01007387 */ /* 0x000fe60000100a00 */
[----:B------:R-:W-:Y:S01]  /*196f0*/  IMAD.WIDE R2, R184, 0x4, R2 ;  /* 0x00000004b8027825 */ /* 0x000fe200078e0202 */
        /* <DEDUP_REMOVED lines=16> */
[----:B------:R-:W-:Y:S02]  /*19800*/  VIADD R185, R222, 0xfffffe19 ;  /* 0xfffffe19deb97836 */ /* 0x000fe40000000000 */
[----:B------:R-:W-:-:S03]  /*19810*/  VIADD R187, R223, 0xfffffe18 ;  /* 0xfffffe18dfbb7836 */ /* 0x000fc60000000000 */
[----:B------:R-:W-:Y:S01]  /*19820*/  ISETP.GE.U32.AND P1, PT, R185, 0x7ffffd9a, PT ;  /* 0x7ffffd9ab900780c */ /* 0x000fe20003f26070 */
[----:B------:R-:W1:Y:S01]  /*19830*/  LDC R235, c[0x0][0x230] ;  /* 0x00008c00ffeb7b82 */ /* 0x000e620000000800 */
[----:B------:R-:W-:Y:S01]  /*19840*/  ISETP.GE.U32.AND P2, PT, R187, 0x7ffffd99, PT ;  /* 0x7ffffd99bb00780c */ /* 0x000fe20003f46070 */
[----:B----4-:R-:W-:Y:S01]  /*19850*/  VIADD R187, R234, 0xfffffe76 ;  /* 0xfffffe76eabb7836 */ /* 0x010fe20000000000 */
[----:B------:R-:W-:-:S04]  /*19860*/  IADD3 R185, R228, -0x189, RZ ;  /* 0xfffffe77e4b97810 */ /* 0x000fc80007ffe0ff */
[----:B------:R-:W-:Y:S01]  /*19870*/  ISETP.GE.U32.AND P3, PT, R185, 0x7ffffdf8, PT ;  /* 0x7ffffdf8b900780c */ /* 0x000fe20003f66070 */
[----:B------:R-:W4:Y:S08]  /*19880*/  LDC R222, c[0x0][0x230] ;  /* 0x00008c00ffde7b82 */ /* 0x000f300000000800 */
[----:B------:R-:W4:Y:S01]  /*19890*/  LDC R223, c[0x0][0x230] ;  /* 0x00008c00ffdf7b82 */ /* 0x000f220000000800 */
[----:B--2---:R-:W-:-:S07]  /*198a0*/  IMAD.WIDE R12, R184, 0x4, R10 ;  /* 0x00000004b80c7825 */ /* 0x004fce00078e020a */
[----:B------:R-:W2:Y:S01]  /*198b0*/  LDC R228, c[0x0][0x230] ;  /* 0x00008c00ffe47b82 */ /* 0x000ea20000000800 */
[C---:B------:R-:W-:Y:S01]  /*198c0*/  IMAD.WIDE R10, R184.reuse, 0x4, R180 ;  /* 0x00000004b80a7825 */ /* 0x040fe200078e02b4 */
[----:B------:R-:W-:Y:S04]  /*198d0*/  STL.64 [R1+0x558], R12 ;  /* 0x0005580c01007387 */ /* 0x000fe80000100a00 */
[----:B------:R1:W-:Y:S01]  /*198e0*/  LDGSTS.E [R247+0x3800c], desc[UR60][R12.64], !P4 ;  /* 0x3800c0000cf77fae */ /* 0x0003e2000e12187c */
[----:B------:R-:W-:Y:S01]  /*198f0*/  ISETP.GE.U32.AND P4, PT, R187, 0x7ffffdf7, PT ;  /* 0x7ffffdf7bb00780c */ /* 0x000fe20003f86070 */
[----:B------:R-:W2:Y:S02]  /*19900*/  LDC R234, c[0x0][0x230] ;  /* 0x00008c00ffea7b82 */ /* 0x000ea40000000800 */
[----:B------:R4:W-:Y:S04]  /*19910*/  STL.64 [R1+0x550], R10 ;  /* 0x0005500a01007387 */ /* 0x0009e80000100a00 */
[----:B------:R-:W-:Y:S04]  /*19920*/  LDGSTS.E [R247+0x3c000], desc[UR60][R10.64], !P5 ;  /* 0x3c0000000af77fae */ /* 0x000fe8000e92187c */
[----:B----4-:R-:W4:Y:S04]  /*19930*/  LDL.LU.64 R10, [R1+0x6a8] ;  /* 0x0006a800010a7983 */ /* 0x010f280000300a00 */
[----:B------:R-:W4:Y:S01]  /*19940*/  LDL.LU.64 R180, [R1+0x6a0] ;  /* 0x0006a00001b47983 */ /* 0x000f220000300a00 */
[----:B------:R-:W-:-:S04]  /*19950*/  IMAD.WIDE R14, R184, 0x4, R220 ;  /* 0x00000004b80e7825 */ /* 0x000fc800078e02dc */
[C---:B-1----:R-:W-:Y:S01]  /*19960*/  IMAD.WIDE R12, R184.reuse, 0x4, R224 ;  /* 0x00000004b80c7825 */ /* 0x042fe200078e02e0 */
[----:B------:R3:W-:Y:S04]  /*19970*/  STL.64 [R1+0x548], R14 ;  /* 0x0005480e01007387 */ /* 0x0007e80000100a00 */
[----:B------:R3:W-:Y:S04]  /*19980*/  LDGSTS.E [R247+0x3c004], desc[UR60][R14.64], !P6 ;  /* 0x3c0040000ef77fae */ /* 0x0007e8000f12187c */
[----:B------:R1:W-:Y:S04]  /*19990*/  STL.64 [R1+0x540], R12 ;  /* 0x0005400c01007387 */ /* 0x0003e80000100a00 */
[----:B------:R1:W-:Y:S04]  /*199a0*/  LDGSTS.E [R247+0x3c008], desc[UR60][R12.64], !P1 ;  /* 0x3c0080000cf77fae */ /* 0x0003e8000c92187c */
[----:B------:R-:W4:Y:S04]  /*199b0*/  LDL.LU.64 R220, [R1+0x698] ;  /* 0x0006980001dc7983 */ /* 0x000f280000300a00 */
[----:B------:R-:W4:Y:S01]  /*199c0*/  LDL.LU.64 R224, [R1+0x690] ;  /* 0x0006900001e07983 */ /* 0x000f220000300a00 */
        /* <DEDUP_REMOVED lines=12> */
[----:B------:R-:W-:-:S02]  /*19a90*/  VIADD R185, R229, 0xfffffe75 ;  /* 0xfffffe75e5b97836 */ /* 0x000fc40000000000 */
[----:B------:R-:W-:Y:S01]  /*19aa0*/  VIADD R187, R235, 0xfffffe74 ;  /* 0xfffffe74ebbb7836 */ /* 0x000fe20000000000 */
[----:B------:R-:W1:Y:S02]  /*19ab0*/  LDC R229, c[0x0][0x230] ;  /* 0x00008c00ffe57b82 */ /* 0x000e640000000800 */
[----:B------:R-:W-:Y:S02]  /*19ac0*/  ISETP.GE.U32.AND P5, PT, R185, 0x7ffffdf6, PT ;  /* 0x7ffffdf6b900780c */ /* 0x000fe40003fa6070 */
[----:B------:R-:W-:Y:S02]  /*19ad0*/  IADD3 R185, R250, -0x1a9, RZ ;  /* 0xfffffe57fab97810 */ /* 0x000fe40007ffe0ff */
[----:B------:R-:W-:Y:S02]  /*19ae0*/  ISETP.GE.U32.AND P6, PT, R187, 0x7ffffdf5, PT ;  /* 0x7ffffdf5bb00780c */ /* 0x000fe40003fc6070 */
[----:B------:R-:W-:Y:S01]  /*19af0*/  ISETP.GE.U32.AND P1, PT, R185, 0x7ffffdd8, PT ;  /* 0x7ffffdd8b900780c */ /* 0x000fe20003f26070 */
[----:B------:R-:W-:Y:S01]  /*19b00*/  VIADD R185, R222, 0xfffffe56 ;  /* 0xfffffe56deb97836 */ /* 0x000fe20000000000 */
[----:B------:R-:W1:Y:S01]  /*19b10*/  LDC R250, c[0x0][0x230] ;  /* 0x00008c00fffa7b82 */ /* 0x000e620000000800 */
[----:B------:R-:W-:-:S03]  /*19b20*/  VIADD R187, R223, 0xfffffe55 ;  /* 0xfffffe55dfbb7836 */ /* 0x000fc60000000000 */
[----:B------:R-:W-:Y:S01]  /*19b30*/  ISETP.GE.U32.AND P2, PT, R185, 0x7ffffdd7, PT ;  /* 0x7ffffdd7b900780c */ /* 0x000fe20003f46070 */
[----:B--2---:R-:W-:Y:S01]  /*19b40*/  VIADD R185, R228, 0xfffffe54 ;  /* 0xfffffe54e4b97836 */ /* 0x004fe20000000000 */
[----:B------:R-:W-:Y:S02]  /*19b50*/  ISETP.GE.U32.AND P3, PT, R187, 0x7ffffdd6, PT ;  /* 0x7ffffdd6bb00780c */ /* 0x000fe40003f66070 */
[----:B------:R-:W-:Y:S01]  /*19b60*/  IADD3 R187, R234, -0x1c9, RZ ;  /* 0xfffffe37eabb7810 */ /* 0x000fe20007ffe0ff */
[----:B------:R-:W2:Y:S01]  /*19b70*/  LDC R235, c[0x0][0x230] ;  /* 0x00008c00ffeb7b82 */ /* 0x000ea20000000800 */
[----:B------:R-:W-:-:S07]  /*19b80*/  ISETP.GE.U32.AND P4, PT, R185, 0x7ffffdd5, PT ;  /* 0x7ffffdd5b900780c */ /* 0x000fce0003f86070 */
        /* <DEDUP_REMOVED lines=9> */
[----:B------:R-:W-:Y:S02]  /*19c20*/  LDGSTS.E [R248+0x3000c], desc[UR60][R10.64], !P6 ;  /* 0x3000c0000af87fae */ /* 0x000fe4000f12187c */
[----:B------:R-:W4:Y:S02]  /*19c30*/  LDC R234, c[0x0][0x230] ;  /* 0x00008c00ffea7b82 */ /* 0x000f240000000800 */
        /* <DEDUP_REMOVED lines=23> */
[----:B------:R-:W1:Y:S01]  /*19db0*/  LDC R229, c[0x0][0x230] ;  /* 0x00008c00ffe57b82 */ /* 0x000e620000000800 */
[----:B------:R-:W-:Y:S02]  /*19dc0*/  VIADD R187, R235, 0xfffffe35 ;  /* 0xfffffe35ebbb7836 */ /* 0x000fe40000000000 */
[----:B------:R-:W-:Y:S01]  /*19dd0*/  ISETP.GE.U32.AND P6, PT, R185, 0x7ffffdb7, PT ;  /* 0x7ffffdb7b900780c */ /* 0x000fe20003fc6070 */
[----:B------:R-:W-:Y:S02]  /*19de0*/  VIADD R185, R250, 0xfffffe34 ;  /* 0xfffffe34fab97836 */ /* 0x000fe40000000000 */
[----:B------:R-:W-:Y:S02]  /*19df0*/  ISETP.GE.U32.AND P1, PT, R187, 0x7ffffdb6, PT ;  /* 0x7ffffdb6bb00780c */ /* 0x000fe40003f26070 */
[----:B------:R-:W3:Y:S01]  /*19e00*/  LDC R250, c[0x0][0x230] ;  /* 0x00008c00fffa7b82 */ /* 0x000ee20000000800 */
[----:B------:R-:W-:Y:S02]  /*19e10*/  ISETP.GE.U32.AND P2, PT, R185, 0x7ffffdb5, PT ;  /* 0x7ffffdb5b900780c */ /* 0x000fe40003f46070 */
[----:B------:R-:W-:Y:S01]  /*19e20*/  IADD3 R185, R222, -0x1e9, RZ ;  /* 0xfffffe17deb97810 */ /* 0x000fe20007ffe0ff */
[----:B----4-:R-:W-:-:S03]  /*19e30*/  VIADD R187, R223, 0xfffffe16 ;  /* 0xfffffe16dfbb7836 */ /* 0x010fc60000000000 */
[----:B------:R-:W-:Y:S01]  /*19e40*/  ISETP.GE.U32.AND P3, PT, R185, 0x7ffffd98, PT ;  /* 0x7ffffd98b900780c */ /* 0x000fe20003f66070 */
[----:B------:R-:W-:Y:S01]  /*19e50*/  VIADD R185, R228, 0xfffffe15 ;  /* 0xfffffe15e4b97836 */ /* 0x000fe20000000000 */
[----:B------:R-:W-:Y:S01]  /*19e60*/  ISETP.GE.U32.AND P4, PT, R187, 0x7ffffd97, PT ;  /* 0x7ffffd97bb00780c */ /* 0x000fe20003f86070 */
[----:B------:R-:W4:Y:S01]  /*19e70*/  LDC R235, c[0x0][0x230] ;  /* 0x00008c00ffeb7b82 */ /* 0x000f220000000800 */
[----:B-1----:R-:W-:Y:S02]  /*19e80*/  VIADD R187, R229, 0xfffffe14 ;  /* 0xfffffe14e5bb7836 */ /* 0x002fe40000000000 */
[----:B------:R-:W-:-:S05]  /*19e90*/  ISETP.GE.U32.AND P5, PT, R185, 0x7ffffd96, PT ;  /* 0x7ffffd96b900780c */ /* 0x000fca0003fa6070 */
[----:B------:R-:W1:Y:S01]  /*19ea0*/  LDC R222, c[0x0][0x230] ;  /* 0x00008c00ffde7b82 */ /* 0x000e620000000800 */
        /* <DEDUP_REMOVED lines=8> */
[----:B------:R-:W-:Y:S02]  /*19f30*/  LDGSTS.E [R248+0x38008], desc[UR60][R10.64], !P1 ;  /* 0x380080000af87fae */ /* 0x000fe4000c92187c */
[----:B------:R-:W2:Y:S02]  /*19f40*/  LDC R229, c[0x0][0x230] ;  /* 0x00008c00ffe57b82 */ /* 0x000ea40000000800 */
[----:B-1----:R-:W2:Y:S04]  /*19f50*/  LDL.LU.64 R10, [R1+0x458] ;  /* 0x00045800010a7983 */ /* 0x002ea80000300a00 */
[----:B------:R-:W2:Y:S01]  /*19f60*/  LDL.LU.64 R180, [R1+0x450] ;  /* 0x0004500001b47983 */ /* 0x000ea20000300a00 */
[----:B------:R-:W-:-:S04]  /*19f70*/  IMAD.WIDE R14, R184, 0x4, R220 ;  /* 0x00000004b80e7825 */ /* 0x000fc800078e02dc */
[C---:B----4-:R-:W-:Y:S01]  /*19f80*/  IMAD.WIDE R12, R184.reuse, 0x4, R224 ;  /* 0x00000004b80c7825 */ /* 0x050fe200078e02e0 */
        /* <DEDUP_REMOVED lines=14> */
[----:B------:R-:W4:Y:S04]  /*1a070*/  LDL.LU.64 R230, [R1+0x438] ;  /* 0x0004380001e67983 */ /* 0x000f280000300a00 */
[----:B------:R-:W-:Y:S04]  /*1a080*/  LDGSTS.E [R248+0x3c00c], desc[UR60][R2.64], !P6 ;  /* 0x3c00c00002f87fae */ /* 0x000fe8000f12187c */
[----:B------:R-:W4:Y:S04]  /*1a090*/  LDL.LU.64 R236, [R1+0x430] ;  /* 0x0004300001ec7983 */ /* 0x000f280000300a00 */
[----:B-1----:R-:W4:Y:S01]  /*1a0a0*/  LDL.LU.64 R2, [R1+0x428] ;  /* 0x0004280001027983 */ /* 0x002f220000300a00 */
[----:B------:R-:W-:-:S02]  /*1a0b0*/  IADD3 R185, R234, -0x18d, RZ ;  /* 0xfffffe73eab97810 */ /* 0x000fc40007ffe0ff */
[----:B------:R-:W1:Y:S02]  /*1a0c0*/  LDC R234, c[0x0][0x230] ;  /* 0x00008c00ffea7b82 */ /* 0x000e640000000800 */
[----:B------:R-:W-:Y:S01]  /*1a0d0*/  ISETP.GE.U32.AND P1, PT, R185, 0x7ffffdf4, PT ;  /* 0x7ffffdf4b900780c */ /* 0x000fe20003f26070 */
[----:B------:R-:W-:Y:S02]  /*1a0e0*/  VIADD R185, R250, 0xfffffe71 ;  /* 0xfffffe71fab97836 */ /* 0x000fe40000000000 */
[----:B------:R-:W-:-:S03]  /*1a0f0*/  VIADD R187, R235, 0xfffffe72 ;  /* 0xfffffe72ebbb7836 */ /* 0x000fc60000000000 */
[----:B------:R-:W-:Y:S01]  /*1a100*/  ISETP.GE.U32.AND P3, PT, R185, 0x7ffffdf2, PT ;  /* 0x7ffffdf2b900780c */ /* 0x000fe20003f66070 */
[----:B------:R-:W-:Y:S01]  /*1a110*/  VIADD R185, R222, 0xfffffe70 ;  /* 0xfffffe70deb97836 */ /* 0x000fe20000000000 */
[----:B------:R-:W-:Y:S01]  /*1a120*/  ISETP.GE.U32.AND P2, PT, R187, 0x7ffffdf3, PT ;  /* 0x7ffffdf3bb00780c */ /* 0x000fe20003f46070 */
[----:B------:R-:W4:Y:S01]  /*1a130*/  LDC R250, c[0x0][0x230] ;  /* 0x00008c00fffa7b82 */ /* 0x000f220000000800 */
[----:B--2---:R-:W-:Y:S02]  /*1a140*/  IADD3 R187, R223, -0x1ad, RZ ;  /* 0xfffffe53dfbb7810 */ /* 0x004fe40007ffe0ff */
[----:B------:R-:W-:Y:S01]  /*1a150*/  ISETP.GE.U32.AND P4, PT, R185, 0x7ffffdf1, PT ;  /* 0x7ffffdf1b900780c */ /* 0x000fe20003f86070 */
[----:B------:R-:W-:Y:S01]  /*1a160*/  VIADD R185, R228, 0xfffffe52 ;  /* 0xfffffe52e4b97836 */ /* 0x000fe20000000000 */
[----:B------:R-:W-:-:S03]  /*1a170*/  ISETP.GE.U32.AND P5, PT, R187, 0x7ffffdd4, PT ;  /* 0x7ffffdd4bb00780c */ /* 0x000fc60003fa6070 */
[----:B------:R-:W2:Y:S01]  /*1a180*/  LDC R235, c[0x0][0x230] ;  /* 0x00008c00ffeb7b82 */ /* 0x000ea20000000800 */
[----:B------:R-:W-:Y:S01]  /*1a190*/  ISETP.GE.U32.AND P6, PT, R185, 0x7ffffdd3, PT ;  /* 0x7ffffdd3b900780c */ /* 0x000fe20003fc6070 */
[----:B-1----:R-:W-:-:S06]  /*1a1a0*/  VIADD R187, R234, 0xfffffe51 ;  /* 0xfffffe51eabb7836 */ /* 0x002fcc0000000000 */
[----:B------:R-:W1:Y:S08]  /*1a1b0*/  LDC R222, c[0x0][0x230] ;  /* 0x00008c00ffde7b82 */ /* 0x000e700000000800 */
[----:B------:R-:W1:Y:S01]  /*1a1c0*/  LDC R223, c[0x0][0x230] ;  /* 0x00008c00ffdf7b82 */ /* 0x000e620000000800 */
[----:B---3--:R-:W-:-:S07]  /*1a1d0*/  IMAD.WIDE R12, R184, 0x4, R10 ;  /* 0x00000004b80c7825 */ /* 0x008fce00078e020a */
[----:B------:R-:W3:Y:S01]  /*1a1e0*/  LDC R228, c[0x0][0x230] ;  /* 0x00008c00ffe47b82 */ /* 0x000ee20000000800 */
[C---:B------:R-:W-:Y:S01]  /*1a1f0*/  IMAD.WIDE R10, R184.reuse, 0x4, R180 ;  /* 0x00000004b80a7825 */ /* 0x040fe200078e02b4 */
[----:B------:R-:W-:Y:S04]  /*1a200*/  STL.64 [R1+0x530], R12 ;  /* 0x0005300c01007387 */ /* 0x000fe80000100a00 */
[----:B------:R1:W-:Y:S01]  /*1a210*/  LDGSTS.E [R249+0x30000], desc[UR60][R12.64], !P1 ;  /* 0x300000000cf97fae */ /* 0x0003e2000c92187c */
[----:B------:R-:W-:Y:S01]  /*1a220*/  ISETP.GE.U32.AND P1, PT, R187, 0x7ffffdd2, PT ;  /* 0x7ffffdd2bb00780c */ /* 0x000fe20003f26070 */
[----:B------:R-:W3:Y:S02]  /*1a230*/  LDC R234, c[0x0][0x230] ;  /* 0x00008c00ffea7b82 */ /* 0x000ee40000000800 */
[----:B------:R2:W-:Y:S04]  /*1a240*/  STL.64 [R1+0x4c8], R10 ;  /* 0x0004c80a01007387 */ /* 0x0005e80000100a00 */
[----:B------:R-:W-:Y:S04]  /*1a250*/  LDGSTS.E [R249+0x30004], desc[UR60][R10.64], !P2 ;  /* 0x300040000af97fae */ /* 0x000fe8000d12187c */
[----:B--2---:R-:W2:Y:S04]  /*1a260*/  LDL.LU.64 R10, [R1+0x420] ;  /* 0x00042000010a7983 */ /* 0x004ea80000300a00 */
[----:B------:R-:W2:Y:S01]  /*1a270*/  LDL.LU.64 R180, [R1+0x418] ;  /* 0x0004180001b47983 */ /* 0x000ea20000300a00 */
[----:B----4-:R-:W-:-:S04]  /*1a280*/  IMAD.WIDE R14, R184, 0x4, R220 ;  /* 0x00000004b80e7825 */ /* 0x010fc800078e02dc */
[C---:B-1----:R-:W-:Y:S01]  /*1a290*/  IMAD.WIDE R12, R184.reuse, 0x4, R224 ;  /* 0x00000004b80c7825 */ /* 0x042fe200078e02e0 */
[----:B------:R1:W-:Y:S04]  /*1a2a0*/  STL.64 [R1+0x4c0], R14 ;  /* 0x0004c00e01007387 */ /* 0x0003e80000100a00 */
[----:B------:R1:W-:Y:S04]  /*1a2b0*/  LDGSTS.E [R249+0x30008], desc[UR60][R14.64], !P3 ;  /* 0x300080000ef97fae */ /* 0x0003e8000d92187c */
[----:B------:R4:W-:Y:S04]  /*1a2c0*/  STL.64 [R1+0x4b8], R12 ;  /* 0x0004b80c01007387 */ /* 0x0009e80000100a00 */
[----:B------:R4:W-:Y:S04]  /*1a2d0*/  LDGSTS.E [R249+0x3000c], desc[UR60][R12.64], !P4 ;  /* 0x3000c0000cf97fae */ /* 0x0009e8000e12187c */
[----:B------:R-:W2:Y:S04]  /*1a2e0*/  LDL.LU.64 R220, [R1+0x410] ;  /* 0x0004100001dc7983 */ /* 0x000ea80000300a00 */
[----:B------:R-:W2:Y:S01]  /*1a2f0*/  LDL.LU.64 R224, [R1+0x408] ;  /* 0x0004080001e07983 */ /* 0x000ea20000300a00 */
[----:B-1----:R-:W-:-:S04]  /*1a300*/  IMAD.WIDE R14, R184, 0x4, R230 ;  /* 0x00000004b80e7825 */ /* 0x002fc800078e02e6 */
[C---:B----4-:R-:W-:Y:S01]  /*1a310*/  IMAD.WIDE R12, R184.reuse, 0x4, R236 ;  /* 0x00000004b80c7825 */ /* 0x050fe200078e02ec */
        /* <DEDUP_REMOVED lines=23> */
[----:B---3--:R-:W-:Y:S01]  /*1a490*/  VIADD R187, R234, 0xfffffe12 ;  /* 0xfffffe12eabb7836 */ /* 0x008fe20000000000 */
[----:B------:R-:W-:-:S04]  /*1a4a0*/  IADD3 R185, R228, -0x1ed, RZ ;  /* 0xfffffe13e4b97810 */ /* 0x000fc80007ffe0ff */
[----:B------:R-:W-:Y:S01]  /*1a4b0*/  ISETP.GE.U32.AND P1, PT, R185, 0x7ffffd94, PT ;  /* 0x7ffffd94b900780c */ /* 0x000fe20003f26070 */
[----:B------:R-:W3:Y:S08]  /*1a4c0*/  LDC R222, c[0x0][0x230] ;  /* 0x00008c00ffde7b82 */ /* 0x000ef00000000800 */
[----:B------:R-:W3:Y:S01]  /*1a4d0*/  LDC R223, c[0x0][0x230] ;  /* 0x00008c00ffdf7b82 */ /* 0x000ee20000000800 */
        /* <DEDUP_REMOVED lines=8> */
[----:B------:R-:W-:Y:S01]  /*1a560*/  LDGSTS.E [R249+0x38000], desc[UR60][R10.64], !P3 ;  /* 0x380000000af97fae */ /* 0x000fe2000d92187c */
[----:B------:R-:W-:-:S03]  /*1a570*/  IMAD.WIDE R14, R184, 0x4, R220 ;  /* 0x00000004b80e7825 */ /* 0x000fc600078e02dc */
[----:B---3--:R-:W3:Y:S01]  /*1a580*/  LDL.LU.64 R10, [R1+0x3e8] ;  /* 0x0003e800010a7983 */ /* 0x008ee20000300a00 */
[----:B-1----:R-:W-:-:S03]  /*1a590*/  IMAD.WIDE R12, R184, 0x4, R224 ;  /* 0x00000004b80c7825 */ /* 0x002fc600078e02e0 */
[----:B------:R-:W3:Y:S04]  /*1a5a0*/  LDL.LU.64 R180, [R1+0x3e0] ;  /* 0x0003e00001b47983 */ /* 0x000ee80000300a00 */
[----:B------:R4:W-:Y:S04]  /*1a5b0*/  STL.64 [R1+0x488], R14 ;  /* 0x0004880e01007387 */ /* 0x0009e80000100a00 */
[----:B------:R4:W-:Y:S04]  /*1a5c0*/  LDGSTS.E [R249+0x38004], desc[UR60][R14.64], !P4 ;  /* 0x380040000ef97fae */ /* 0x0009e8000e12187c */
[----:B------:R1:W-:Y:S04]  /*1a5d0*/  STL.64 [R1+0x480], R12 ;  /* 0x0004800c01007387 */ /* 0x0003e80000100a00 */
[----:B------:R1:W-:Y:S04]  /*1a5e0*/  LDGSTS.E [R249+0x38008], desc[UR60][R12.64], !P5 ;  /* 0x380080000cf97fae */ /* 0x0003e8000e92187c */
[----:B------:R-:W3:Y:S04]  /*1a5f0*/  LDL.LU.64 R220, [R1+0x3d8] ;  /* 0x0003d80001dc7983 */ /* 0x000ee80000300a00 */
[----:B------:R-:W3:Y:S01]  /*1a600*/  LDL.LU.64 R224, [R1+0x3d0] ;  /* 0x0003d00001e07983 */ /* 0x000ee20000300a00 */
[----:B----4-:R-:W-:-:S04]  /*1a610*/  IMAD.WIDE R14, R184, 0x4, R230 ;  /* 0x00000004b80e7825 */ /* 0x010fc800078e02e6 */
        /* <DEDUP_REMOVED lines=27> */
[----:B------:R-:W2:Y:S08]  /*1a7d0*/  LDC R222, c[0x0][0x230] ;  /* 0x00008c00ffde7b82 */ /* 0x000eb00000000800 */
[----:B------:R-:W2:Y:S01]  /*1a7e0*/  LDC R223, c[0x0][0x230] ;  /* 0x00008c00ffdf7b82 */ /* 0x000ea20000000800 */
[----:B---3--:R-:W-:-:S07]  /*1a7f0*/  IMAD.WIDE R12, R184, 0x4, R10 ;  /* 0x00000004b80c7825 */ /* 0x008fce00078e020a */
[----:B------:R-:W3:Y:S01]  /*1a800*/  LDC R228, c[0x0][0x230] ;  /* 0x00008c00ffe47b82 */ /* 0x000ee20000000800 */
[C---:B------:R-:W-:Y:S01]  /*1a810*/  IMAD.WIDE R10, R184.reuse, 0x4, R180 ;  /* 0x00000004b80a7825 */ /* 0x040fe200078e02b4 */
[----:B------:R1:W-:Y:S04]  /*1a820*/  STL.64 [R1+0x458], R12 ;  /* 0x0004580c01007387 */ /* 0x0003e80000100a00 */
[----:B------:R1:W-:Y:S01]  /*1a830*/  LDGSTS.E [R249+0x3c008], desc[UR60][R12.64], !P3 ;  /* 0x3c0080000cf97fae */ /* 0x0003e2000d92187c */
[----:B------:R-:W-:Y:S01]  /*1a840*/  ISETP.GE.U32.AND P3, PT, R187, 0x7ffffdd0, PT ;  /* 0x7ffffdd0bb00780c */ /* 0x000fe20003f66070 */
[----:B------:R-:W3:Y:S02]  /*1a850*/  LDC R234, c[0x0][0x230] ;  /* 0x00008c00ffea7b82 */ /* 0x000ee40000000800 */
[----:B------:R2:W-:Y:S04]  /*1a860*/  STL.64 [R1+0x450], R10 ;  /* 0x0004500a01007387 */ /* 0x0005e80000100a00 */
[----:B------:R-:W-:Y:S01]  /*1a870*/  LDGSTS.E [R249+0x3c00c], desc[UR60][R10.64], !P4 ;  /* 0x3c00c0000af97fae */ /* 0x000fe2000e12187c */
[----:B------:R-:W-:-:S04]  /*1a880*/  IMAD.WIDE R14, R184, 0x4, R220 ;  /* 0x00000004b80e7825 */ /* 0x000fc800078e02dc */
[C---:B-1----:R-:W-:Y:S01]  /*1a890*/  IMAD.WIDE R12, R184.reuse, 0x4, R224 ;  /* 0x00000004b80c7825 */ /* 0x042fe200078e02e0 */
[----:B--2---:R-:W2:Y:S04]  /*1a8a0*/  LDL.LU.64 R10, [R1+0x3b0] ;  /* 0x0003b000010a7983 */ /* 0x004ea80000300a00 */
[----:B------:R-:W2:Y:S04]  /*1a8b0*/  LDL.LU.64 R180, [R1+0x3a8] ;  /* 0x0003a80001b47983 */ /* 0x000ea80000300a00 */
[----:B------:R4:W-:Y:S04]  /*1a8c0*/  STL.64 [R1+0x470], R14 ;  /* 0x0004700e01007387 */ /* 0x0009e80000100a00 */
[----:B------:R4:W-:Y:S04]  /*1a8d0*/  LDGSTS.E [R245+0x30000], desc[UR60][R14.64], !P5 ;  /* 0x300000000ef57fae */ /* 0x0009e8000e92187c */
[----:B------:R1:W-:Y:S04]  /*1a8e0*/  STL.64 [R1+0x448], R12 ;  /* 0x0004480c01007387 */ /* 0x0003e80000100a00 */
[----:B------:R1:W-:Y:S04]  /*1a8f0*/  LDGSTS.E [R245+0x30004], desc[UR60][R12.64], !P6 ;  /* 0x300040000cf57fae */ /* 0x0003e8000f12187c */
[----:B------:R-:W2:Y:S04]  /*1a900*/  LDL.LU.64 R220, [R1+0x3a0] ;  /* 0x0003a00001dc7983 */ /* 0x000ea80000300a00 */
[----:B------:R-:W2:Y:S01]  /*1a910*/  LDL.LU.64 R224, [R1+0x398] ;  /* 0x0003980001e07983 */ /* 0x000ea20000300a00 */
        /* <DEDUP_REMOVED lines=15> */
[----:B------:R-:W-:Y:S01]  /*1aa10*/  ISETP.GE.U32.AND P4, PT, R185, 0x7ffffdcf, PT ;  /* 0x7ffffdcfb900780c */ /* 0x000fe20003f86070 */
[----:B------:R-:W-:Y:S01]  /*1aa20*/  VIADD R185, R250, 0xfffffe4c ;  /* 0xfffffe4cfab97836 */ /* 0x000fe20000000000 */
[----:B------:R-:W-:Y:S01]  /*1aa30*/  ISETP.GE.U32.AND P5, PT, R187, 0x7ffffdce, PT ;  /* 0x7ffffdcebb00780c */ /* 0x000fe20003fa6070 */
[----:B------:R-:W-:-:S03]  /*1aa40*/  VIADD R187, R223, 0xfffffe2e ;  /* 0xfffffe2edfbb7836 */ /* 0x000fc60000000000 */
[----:B------:R-:W-:Y:S01]  /*1aa50*/  ISETP.GE.U32.AND P6, PT, R185, 0x7ffffdcd, PT ;  /* 0x7ffffdcdb900780c */ /* 0x000fe20003fc6070 */
[----:B------:R-:W1:Y:S01]  /*1aa60*/  LDC R250, c[0x0][0x230] ;  /* 0x00008c00fffa7b82 */ /* 0x000e620000000800 */
[----:B------:R-:W-:-:S04]  /*1aa70*/  IADD3 R185, R222, -0x1d1, RZ ;  /* 0xfffffe2fdeb97810 */ /* 0x000fc80007ffe0ff */
[----:B------:R-:W-:Y:S01]  /*1aa80*/  ISETP.GE.U32.AND P1, PT, R185, 0x7ffffdb0, PT ;  /* 0x7ffffdb0b900780c */ /* 0x000fe20003f26070 */
[----:B---3--:R-:W-:Y:S01]  /*1aa90*/  VIADD R185, R228, 0xfffffe2d ;  /* 0xfffffe2de4b97836 */ /* 0x008fe20000000000 */
[----:B------:R-:W-:Y:S01]  /*1aaa0*/  ISETP.GE.U32.AND P2, PT, R187, 0x7ffffdaf, PT ;  /* 0x7ffffdafbb00780c */ /* 0x000fe20003f46070 */
[----:B------:R-:W-:Y:S01]  /*1aab0*/  VIADD R187, R234, 0xfffffe2c ;  /* 0xfffffe2ceabb7836 */ /* 0x000fe20000000000 */
[----:B------:R-:W3:Y:S02]  /*1aac0*/  LDC R235, c[0x0][0x230] ;  /* 0x00008c00ffeb7b82 */ /* 0x000ee40000000800 */
[----:B------:R-:W-:-:S06]  /*1aad0*/  ISETP.GE.U32.AND P3, PT, R185, 0x7ffffdae, PT ;  /* 0x7ffffdaeb900780c */ /* 0x000fcc0003f66070 */
[----:B------:R-:W3:Y:S08]  /*1aae0*/  LDC R222, c[0x0][0x230] ;  /* 0x00008c00ffde7b82 */ /* 0x000ef00000000800 */
[----:B------:R-:W3:Y:S01]  /*1aaf0*/  LDC R223, c[0x0][0x230] ;  /* 0x00008c00ffdf7b82 */ /* 0x000ee20000000800 */
[----:B--2---:R-:W-:-:S07]  /*1ab00*/  IMAD.WIDE R12, R184, 0x4, R10 ;  /* 0x00000004b80c7825 */ /* 0x004fce00078e020a */
[----:B------:R-:W2:Y:S01]  /*1ab10*/  LDC R228, c[0x0][0x230] ;  /* 0x00008c00ffe47b82 */ /* 0x000ea20000000800 */
[C---:B------:R-:W-:Y:S01]  /*1ab20*/  IMAD.WIDE R10, R184.reuse, 0x4, R180 ;  /* 0x00000004b80a7825 */ /* 0x040fe200078e02b4 */
[----:B------:R1:W-:Y:S04]  /*1ab30*/  STL.64 [R1+0x428], R12 ;  /* 0x0004280c01007387 */ /* 0x0003e80000100a00 */
[----:B------:R1:W-:Y:S01]  /*1ab40*/  LDGSTS.E [R245+0x34004], desc[UR60][R12.64], !P4 ;  /* 0x340040000cf57fae */ /* 0x0003e2000e12187c */
[----:B------:R-:W-:Y:S01]  /*1ab50*/  ISETP.GE.U32.AND P4, PT, R187, 0x7ffffdad, PT ;  /* 0x7ffffdadbb00780c */ /* 0x000fe20003f86070 */
[----:B------:R-:W2:Y:S02]  /*1ab60*/  LDC R234, c[0x0][0x230] ;  /* 0x00008c00ffea7b82 */ /* 0x000ea40000000800 */
[----:B------:R3:W-:Y:S04]  /*1ab70*/  STL.64 [R1+0x420], R10 ;  /* 0x0004200a01007387 */ /* 0x0007e80000100a00 */
[----:B------:R-:W-:Y:S01]  /*1ab80*/  LDGSTS.E [R245+0x34008], desc[UR60][R10.64], !P5 ;  /* 0x340080000af57fae */ /* 0x000fe2000e92187c */
[----:B------:R-:W-:-:S04]  /*1ab90*/  IMAD.WIDE R14, R184, 0x4, R220 ;  /* 0x00000004b80e7825 */ /* 0x000fc800078e02dc */
[C---:B-1----:R-:W-:Y:S01]  /*1aba0*/  IMAD.WIDE R12, R184.reuse, 0x4, R224 ;  /* 0x00000004b80c7825 */ /* 0x042fe200078e02e0 */
[----:B---3--:R-:W3:Y:S04]  /*1abb0*/  LDL.LU.64 R10, [R1+0x378] ;  /* 0x00037800010a7983 */ /* 0x008ee80000300a00 */
        /* <DEDUP_REMOVED lines=19> */
[----:B------:R-:W-:Y:S01]  /*1acf0*/  IADD3 R185, R229, -0x1f1, RZ ;  /* 0xfffffe0fe5b97810 */ /* 0x000fe20007ffe0ff */
[----:B------:R-:W-:Y:S01]  /*1ad00*/  VIADD R187, R235, 0xfffffe0e ;  /* 0xfffffe0eebbb7836 */ /* 0x000fe20000000000 */
[----:B------:R-:W1:Y:S02]  /*1ad10*/  LDC R229, c[0x0][0x230] ;  /* 0x00008c00ffe57b82 */ /* 0x000e640000000800 */
[----:B------:R-:W-:Y:S01]  /*1ad20*/  ISETP.GE.U32.AND P5, PT, R185, 0x7ffffd90, PT ;  /* 0x7ffffd90b900780c */ /* 0x000fe20003fa6070 */
[----:B------:R-:W-:Y:S01]  /*1ad30*/  VIADD R185, R250, 0xfffffe0d ;  /* 0xfffffe0dfab97836 */ /* 0x000fe20000000000 */
[----:B------:R-:W-:-:S04]  /*1ad40*/  ISETP.GE.U32.AND P6, PT, R187, 0x7ffffd8f, PT ;  /* 0x7ffffd8fbb00780c */ /* 0x000fc80003fc6070 */
[----:B------:R-:W-:Y:S01]  /*1ad50*/  ISETP.GE.U32.AND P1, PT, R185, 0x7ffffd8e, PT ;  /* 0x7ffffd8eb900780c */ /* 0x000fe20003f26070 */
[----:B------:R-:W-:Y:S01]  /*1ad60*/  VIADD R185, R222, 0xfffffe0c ;  /* 0xfffffe0cdeb97836 */ /* 0x000fe20000000000 */
[----:B------:R-:W-:Y:S01]  /*1ad70*/  IADD3 R187, R223, -0x195, RZ ;  /* 0xfffffe6bdfbb7810 */ /* 0x000fe20007ffe0ff */
[----:B------:R-:W1:Y:S03]  /*1ad80*/  LDC R235, c[0x0][0x230] ;  /* 0x00008c00ffeb7b82 */ /* 0x000e660000000800 */
[----:B------:R-:W-:Y:S01]  /*1ad90*/  ISETP.GE.U32.AND P2, PT, R185, 0x7ffffd8d, PT ;  /* 0x7ffffd8db900780c */ /* 0x000fe20003f46070 */
[----:B--2---:R-:W-:Y:S01]  /*1ada0*/  VIADD R185, R228, 0xfffffe6a ;  /* 0xfffffe6ae4b97836 */ /* 0x004fe20000000000 */
[----:B------:R-:W-:Y:S01]  /*1adb0*/  ISETP.GE.U32.AND P3, PT, R187, 0x7ffffdec, PT ;  /* 0x7ffffdecbb00780c */ /* 0x000fe20003f66070 */
[----:B------:R-:W-:Y:S02]  /*1adc0*/  VIADD R187, R234, 0xfffffe69 ;  /* 0xfffffe69eabb7836 */ /* 0x000fe40000000000 */
[----:B------:R-:W2:Y:S01]  /*1add0*/  LDC R250, c[0x0][0x230] ;  /* 0x00008c00fffa7b82 */ /* 0x000ea20000000800 */
[----:B------:R-:W-:-:S07]  /*1ade0*/  ISETP.GE.U32.AND P4, PT, R185, 0x7ffffdeb, PT ;  /* 0x7ffffdebb900780c */ /* 0x000fce0003f86070 */
        /* <DEDUP_REMOVED lines=9> */
[----:B------:R-:W-:Y:S02]  /*1ae80*/  LDGSTS.E [R245+0x3c004], desc[UR60][R10.64], !P6 ;  /* 0x3c0040000af57fae */ /* 0x000fe4000f12187c */
[----:B------:R-:W3:Y:S01]  /*1ae90*/  LDC R234, c[0x0][0x230] ;  /* 0x00008c00ffea7b82 */ /* 0x000ee20000000800 */
        /* <DEDUP_REMOVED lines=12> */
[----:B------:R-:W-:Y:S04]  /*1af60*/  STL.64 [R1+0x3d0], R14 ;  /* 0x0003d00e01007387 */ /* 0x000fe80000100a00 */
[----:B------:R-:W-:Y:S01]  /*1af70*/  LDGSTS.E [R9+0x30000], desc[UR60][R14.64], !P3 ;  /* 0x300000000e097fae */ /* 0x000fe2000d92187c */
[----:B------:R-:W-:-:S03]  /*1af80*/  IMAD.WIDE R2, R184, 0x4, R2 ;  /* 0x00000004b8027825 */ /* 0x000fc600078e0202 */
[----:B------:R-:W-:Y:S04]  /*1af90*/  STL.64 [R1+0x3c8], R12 ;  /* 0x0003c80c01007387 */ /* 0x000fe80000100a00 */
[----:B------:R1:W-:Y:S04]  /*1afa0*/  STL.64 [R1+0x3c0], R2 ;  /* 0x0003c00201007387 */ /* 0x0003e80000100a00 */
[----:B------:R2:W-:Y:S04]  /*1afb0*/  LDGSTS.E [R9+0x30004], desc[UR60][R12.64], !P4 ;  /* 0x300040000c097fae */ /* 0x0005e8000e12187c */
[----:B------:R-:W4:Y:S04]  /*1afc0*/  LDL.LU.64 R236, [R1+0x320] ;  /* 0x0003200001ec7983 */ /* 0x000f280000300a00 */
[----:B------:R-:W-:Y:S04]  /*1afd0*/  LDGSTS.E [R9+0x30008], desc[UR60][R2.64], !P5 ;  /* 0x3000800002097fae */ /* 0x000fe8000e92187c */
[----:B-1----:R-:W4:Y:S04]  /*1afe0*/  LDL.LU.64 R2, [R1+0x318] ;  /* 0x0003180001027983 */ /* 0x002f280000300a00 */
[----:B------:R-:W4:Y:S01]  /*1aff0*/  LDL.LU.64 R230, [R1+0x310] ;  /* 0x0003100001e67983 */ /* 0x000f220000300a00 */
        /* <DEDUP_REMOVED lines=9> */
[----:B---3--:R-:W-:-:S03]  /*1b090*/  VIADD R187, R223, 0xfffffe48 ;  /* 0xfffffe48dfbb7836 */ /* 0x008fc60000000000 */
[----:B------:R-:W-:Y:S01]  /*1b0a0*/  ISETP.GE.U32.AND P3, PT, R185, 0x7ffffdca, PT ;  /* 0x7ffffdcab900780c */ /* 0x000fe20003f66070 */
[----:B------:R-:W3:Y:S01]  /*1b0b0*/  LDC R250, c[0x0][0x230] ;  /* 0x00008c00fffa7b82 */ /* 0x000ee20000000800 */
[----:B------:R-:W-:Y:S02]  /*1b0c0*/  IADD3 R185, R228, -0x1d5, RZ ;  /* 0xfffffe2be4b97810 */ /* 0x000fe40007ffe0ff */
[----:B------:R-:W-:Y:S02]  /*1b0d0*/  ISETP.GE.U32.AND P4, PT, R187, 0x7ffffdc9, PT ;  /* 0x7ffffdc9bb00780c */ /* 0x000fe40003f86070 */
[----:B------:R-:W-:Y:S01]  /*1b0e0*/  ISETP.GE.U32.AND P5, PT, R185, 0x7ffffdac, PT ;  /* 0x7ffffdacb900780c */ /* 0x000fe20003fa6070 */
[C---:B--2---:R-:W-:Y:S02]  /*1b0f0*/  IMAD.WIDE R12, R184.reuse, 0x4, R10 ;  /* 0x00000004b80c7825 */ /* 0x044fe400078e020a */
[----:B------:R-:W2:Y:S02]  /*1b100*/  LDC R222, c[0x0][0x230] ;  /* 0x00008c00ffde7b82 */ /* 0x000ea40000000800 */
[C---:B------:R-:W-:Y:S01]  /*1b110*/  IMAD.WIDE R10, R184.reuse, 0x4, R180 ;  /* 0x00000004b80a7825 */ /* 0x040fe200078e02b4 */
[----:B------:R1:W-:Y:S04]  /*1b120*/  STL.64 [R1+0x3b8], R12 ;  /* 0x0003b80c01007387 */ /* 0x0003e80000100a00 */
[----:B------:R1:W-:Y:S01]  /*1b130*/  LDGSTS.E [R9+0x3000c], desc[UR60][R12.64], !P6 ;  /* 0x3000c0000c097fae */ /* 0x0003e2000f12187c */
[----:B------:R-:W2:Y:S03]  /*1b140*/  LDC R223, c[0x0][0x230] ;  /* 0x00008c00ffdf7b82 */ /* 0x000ea60000000800 */
[----:B------:R3:W-:Y:S04]  /*1b150*/  STL.64 [R1+0x3b0], R10 ;  /* 0x0003b00a01007387 */ /* 0x0007e80000100a00 */
[----:B------:R-:W-:Y:S01]  /*1b160*/  LDGSTS.E [R9+0x34000], desc[UR60][R10.64], !P1 ;  /* 0x340000000a097fae */ /* 0x000fe2000c92187c */
[----:B------:R-:W2:Y:S01]  /*1b170*/  LDC R228, c[0x0][0x230] ;  /* 0x00008c00ffe47b82 */ /* 0x000ea20000000800 */
[----:B------:R-:W-:-:S04]  /*1b180*/  IMAD.WIDE R14, R184, 0x4, R220 ;  /* 0x00000004b80e7825 */ /* 0x000fc800078e02dc */
[C---:B-1----:R-:W-:Y:S01]  /*1b190*/  IMAD.WIDE R12, R184.reuse, 0x4, R224 ;  /* 0x00000004b80c7825 */ /* 0x042fe200078e02e0 */
[----:B---3--:R-:W3:Y:S04]  /*1b1a0*/  LDL.LU.64 R10, [R1+0x308] ;  /* 0x00030800010a7983 */ /* 0x008ee80000300a00 */
[----:B------:R-:W2:Y:S04]  /*1b1b0*/  LDL.LU.64 R180, [R1+0x300] ;  /* 0x0003000001b47983 */ /* 0x000ea80000300a00 */
[----:B------:R4:W-:Y:S04]  /*1b1c0*/  STL.64 [R1+0x3a8], R14 ;  /* 0x0003a80e01007387 */ /* 0x0009e80000100a00 */
[----:B------:R4:W-:Y:S04]  /*1b1d0*/  LDGSTS.E [R9+0x34004], desc[UR60][R14.64], !P2 ;  /* 0x340040000e097fae */ /* 0x0009e8000d12187c */
[----:B------:R1:W-:Y:S04]  /*1b1e0*/  STL.64 [R1+0x3a0], R12 ;  /* 0x0003a00c01007387 */ /* 0x0003e80000100a00 */
[----:B------:R1:W-:Y:S04]  /*1b1f0*/  LDGSTS.E [R9+0x34008], desc[UR60][R12.64], !P3 ;  /* 0x340080000c097fae */ /* 0x0003e8000d92187c */
[----:B------:R-:W2:Y:S01]  /*1b200*/  LDL.LU.64 R220, [R1+0x2f8] ;  /* 0x0002f80001dc7983 */ /* 0x000ea20000300a00 */
[----:B----4-:R-:W-:-:S03]  /*1b210*/  IMAD.WIDE R14, R184, 0x4, R236 ;  /* 0x00000004b80e7825 */ /* 0x010fc600078e02ec */
[----:B------:R-:W4:Y:S04]  /*1b220*/  LDL.LU.64 R236, [R1+0x2f0] ;  /* 0x0002f00001ec7983 */ /* 0x000f280000300a00 */
[----:B------:R-:W-:Y:S04]  /*1b230*/  STL.64 [R1+0x398], R14 ;  /* 0x0003980e01007387 */ /* 0x000fe80000100a00 */
[----:B------:R-:W-:Y:S01]  /*1b240*/  LDGSTS.E [R9+0x3400c], desc[UR60][R14.64], !P4 ;  /* 0x3400c0000e097fae */ /* 0x000fe2000e12187c */
[----:B------:R-:W-:-:S04]  /*1b250*/  IMAD.WIDE R2, R184, 0x4, R2 ;  /* 0x00000004b8027825 */ /* 0x000fc800078e0202 */
[----:B-1----:R-:W-:Y:S01]  /*1b260*/  IMAD.WIDE R12, R184, 0x4, R230 ;  /* 0x00000004b80c7825 */ /* 0x002fe200078e02e6 */
[----:B------:R1:W-:Y:S04]  /*1b270*/  STL.64 [R1+0x390], R2 ;  /* 0x0003900201007387 */ /* 0x0003e80000100a00 */
[----:B------:R3:W-:Y:S04]  /*1b280*/  STL.64 [R1+0x388], R12 ;  /* 0x0003880c01007387 */ /* 0x0007e80000100a00 */
[----:B------:R-:W-:Y:S04]  /*1b290*/  LDGSTS.E [R9+0x38000], desc[UR60][R2.64], !P5 ;  /* 0x3800000002097fae */ /* 0x000fe8000e92187c */
[----:B-1----:R-:W4:Y:S01]  /*1b2a0*/  LDL.LU.64 R2, [R1+0x2e8] ;  /* 0x0002e80001027983 */ /* 0x002f220000300a00 */
[----:B------:R-:W-:-:S02]  /*1b2b0*/  VIADD R187, R234, 0xfffffe2a ;  /* 0xfffffe2aeabb7836 */ /* 0x000fc40000000000 */
[----:B------:R-:W-:Y:S01]  /*1b2c0*/  VIADD R185, R229, 0xfffffe29 ;  /* 0xfffffe29e5b97836 */ /* 0x000fe20000000000 */
[----:B------:R-:W4:Y:S01]  /*1b2d0*/  LDL.LU.64 R224, [R1+0x2e0] ;  /* 0x0002e00001e07983 */ /* 0x000f220000300a00 */
[----:B------:R-:W1:Y:S01]  /*1b2e0*/  LDC R234, c[0x0][0x230] ;  /* 0x00008c00ffea7b82 */ /* 0x000e620000000800 */
[----:B------:R-:W-:Y:S01]  /*1b2f0*/  ISETP.GE.U32.AND P6, PT, R187, 0x7ffffdab, PT ;  /* 0x7ffffdabbb00780c */ /* 0x000fe20003fc6070 */
[----:B------:R-:W-:Y:S01]  /*1b300*/  VIADD R187, R235, 0xfffffe28 ;  /* 0xfffffe28ebbb7836 */ /* 0x000fe20000000000 */
[----:B------:R-:W-:Y:S01]  /*1b310*/  ISETP.GE.U32.AND P1, PT, R185, 0x7ffffdaa, PT ;  /* 0x7ffffdaab900780c */ /* 0x000fe20003f26070 */
[----:B------:R-:W4:Y:S03]  /*1b320*/  LDL.LU.64 R230, [R1+0x2d8] ;  /* 0x0002d80001e67983 */ /* 0x000f260000300a00 */
[----:B------:R-:W-:Y:S01]  /*1b330*/  ISETP.GE.U32.AND P2, PT, R187, 0x7ffffda9, PT ;  /* 0x7ffffda9bb00780c */ /* 0x000fe20003f46070 */
[----:B------:R-:W1:Y:S06]  /*1b340*/  LDC R229, c[0x0][0x230] ;  /* 0x00008c00ffe57b82 */ /* 0x000e6c0000000800 */
[----:B------:R3:W-:Y:S02]  /*1b350*/  LDGSTS.E [R9+0x38004], desc[UR60][R12.64], !P6 ;  /* 0x380040000c097fae */ /* 0x0007e4000f12187c */
[----:B------:R-:W1:Y:S01]  /*1b360*/  LDC R235, c[0x0][0x230] ;  /* 0x00008c00ffeb7b82 */ /* 0x000e620000000800 */
[----:B---3--:R-:W-:-:S04]  /*1b370*/  IMAD.WIDE R12, R184, 0x4, R10 ;  /* 0x00000004b80c7825 */ /* 0x008fc800078e020a */
[C---:B--2---:R-:W-:Y:S01]  /*1b380*/  IMAD.WIDE R10, R184.reuse, 0x4, R180 ;  /* 0x00000004b80a7825 */ /* 0x044fe200078e02b4 */
[----:B------:R-:W-:Y:S04]  /*1b390*/  STL.64 [R1+0x380], R12 ;  /* 0x0003800c01007387 */ /* 0x000fe80000100a00 */
[----:B------:R4:W-:Y:S04]  /*1b3a0*/  LDGSTS.E [R9+0x38008], desc[UR60][R12.64], !P1 ;  /* 0x380080000c097fae */ /* 0x0009e8000c92187c */
[----:B------:R2:W-:Y:S04]  /*1b3b0*/  STL.64 [R1+0x378], R10 ;  /* 0x0003780a01007387 */ /* 0x0005e80000100a00 */
[----:B------:R-:W-:Y:S01]  /*1b3c0*/  LDGSTS.E [R9+0x3800c], desc[UR60][R10.64], !P2 ;  /* 0x3800c0000a097fae */ /* 0x000fe2000d12187c */
[----:B------:R-:W-:-:S03]  /*1b3d0*/  IMAD.WIDE R14, R184, 0x4, R220 ;  /* 0x00000004b80e7825 */ /* 0x000fc600078e02dc */
[----:B--2---:R-:W2:Y:S04]  /*1b3e0*/  LDL.LU.64 R10, [R1+0x2d0] ;  /* 0x0002d000010a7983 */ /* 0x004ea80000300a00 */
[----:B------:R-:W3:Y:S04]  /*1b3f0*/  LDL.LU.64 R180, [R1+0x2c8] ;  /* 0x0002c80001b47983 */ /* 0x000ee80000300a00 */
[----:B------:R1:W-:Y:S01]  /*1b400*/  STL.64 [R1+0x370], R14 ;  /* 0x0003700e01007387 */ /* 0x0003e20000100a00 */
[----:B----4-:R-:W-:-:S05]  /*1b410*/  IMAD.WIDE R12, R184, 0x4, R236 ;  /* 0x00000004b80c7825 */ /* 0x010fca00078e02ec */
[----:B------:R4:W-:Y:S04]  /*1b420*/  STL.64 [R1+0x368], R12 ;  /* 0x0003680c01007387 */ /* 0x0009e80000100a00 */
[----:B------:R-:W3:Y:S01]  /*1b430*/  LDL.LU.64 R236, [R1+0x2c0] ;  /* 0x0002c00001ec7983 */ /* 0x000ee20000300a00 */
[----:B------:R-:W-:-:S03]  /*1b440*/  IMAD.WIDE R16, R184, 0x4, R2 ;  /* 0x00000004b8107825 */ /* 0x000fc600078e0202 */
[----:B------:R-:W2:Y:S01]  /*1b450*/  LDL.LU.64 R2, [R1+0x2b8] ;  /* 0x0002b80001027983 */ /* 0x000ea20000300a00 */
[----:B------:R-:W-:Y:S02]  /*1b460*/  IADD3 R185, R250, -0x1f5, RZ ;  /* 0xfffffe0bfab97810 */ /* 0x000fe40007ffe0ff */
[----:B------:R-:W4:Y:S02]  /*1b470*/  LDC R250, c[0x0][0x230] ;  /* 0x00008c00fffa7b82 */ /* 0x000f240000000800 */
[----:B------:R-:W-:Y:S01]  /*1b480*/  ISETP.GE.U32.AND P3, PT, R185, 0x7ffffd8c, PT ;  /* 0x7ffffd8cb900780c */ /* 0x000fe20003f66070 */
[----:B------:R-:W-:-:S05]  /*1b490*/  VIADD R185, R222, 0xfffffe0a ;  /* 0xfffffe0adeb97836 */ /* 0x000fca0000000000 */
[----:B------:R-:W4:Y:S01]  /*1b4a0*/  LDC R222, c[0x0][0x230] ;  /* 0x00008c00ffde7b82 */ /* 0x000f220000000800 */
[----:B------:R-:W-:Y:S01]  /*1b4b0*/  VIADD R187, R223, 0xfffffe09 ;  /* 0xfffffe09dfbb7836 */ /* 0x000fe20000000000 */
[----:B------:R-:W-:Y:S01]  /*1b4c0*/  ISETP.GE.U32.AND P4, PT, R185, 0x7ffffd8b, PT ;  /* 0x7ffffd8bb900780c */ /* 0x000fe20003f86070 */
[----:B------:R-:W-:-:S03]  /*1b4d0*/  VIADD R185, R228, 0xfffffe08 ;  /* 0xfffffe08e4b97836 */ /* 0x000fc60000000000 */
[----:B------:R-:W-:Y:S01]  /*1b4e0*/  ISETP.GE.U32.AND P5, PT, R187, 0x7ffffd8a, PT ;  /* 0x7ffffd8abb00780c */ /* 0x000fe20003fa6070 */
[----:B------:R4:W-:Y:S01]  /*1b4f0*/  LDGSTS.E [R9+0x3c000], desc[UR60][R14.64], !P3 ;  /* 0x3c0000000e097fae */ /* 0x0009e2000d92187c */
[----:B------:R-:W-:Y:S01]  /*1b500*/  ISETP.GE.U32.AND P6, PT, R185, 0x7ffffd89, PT ;  /* 0x7ffffd89b900780c */ /* 0x000fe20003fc6070 */
[----:B-1----:R-:W-:Y:S01]  /*1b510*/  VIADD R185, R229, 0xfffffe66 ;  /* 0xfffffe66e5b97836 */ /* 0x002fe20000000000 */
[----:B------:R-:W-:Y:S01]  /*1b520*/  IADD3 R187, R234, -0x199, RZ ;  /* 0xfffffe67eabb7810 */ /* 0x000fe20007ffe0ff */
[----:B------:R-:W-:Y:S01]  /*1b530*/  STL.64 [R1+0x360], R16 ;  /* 0x0003601001007387 */ /* 0x000fe20000100a00 */
[----:B------:R-:W1:Y:S02]  /*1b540*/  LDC R223, c[0x0][0x230] ;  /* 0x00008c00ffdf7b82 */ /* 0x000e640000000800 */
[----:B------:R-:W-:Y:S01]  /*1b550*/  ISETP.GE.U32.AND P1, PT, R187, 0x7ffffde8, PT ;  /* 0x7ffffde8bb00780c */ /* 0x000fe20003f26070 */
[----:B------:R-:W-:Y:S01]  /*1b560*/  VIADD R187, R235, 0xfffffe65 ;  /* 0xfffffe65ebbb7836 */ /* 0x000fe20000000000 */
[----:B------:R-:W-:Y:S01]  /*1b570*/  ISETP.GE.U32.AND P2, PT, R185, 0x7ffffde7, PT ;  /* 0x7ffffde7b900780c */ /* 0x000fe20003f46070 */
[----:B----4-:R-:W-:Y:S01]  /*1b580*/  VIADD R185, R250, 0xfffffe64 ;  /* 0xfffffe64fab97836 */ /* 0x010fe20000000000 */
[----:B------:R4:W-:Y:S01]  /*1b590*/  LDGSTS.E [R9+0x3c004], desc[UR60][R12.64], !P4 ;  /* 0x3c0040000c097fae */ /* 0x0009e2000e12187c */
[----:B------:R-:W-:Y:S01]  /*1b5a0*/  IMAD.WIDE R14, R184, 0x4, R224 ;  /* 0x00000004b80e7825 */ /* 0x000fe200078e02e0 */
[----:B------:R-:W-:Y:S01]  /*1b5b0*/  ISETP.GE.U32.AND P3, PT, R187, 0x7ffffde6, PT ;  /* 0x7ffffde6bb00780c */ /* 0x000fe20003f66070 */
[----:B------:R-:W3:Y:S01]  /*1b5c0*/  LDC R228, c[0x0][0x230] ;  /* 0x00008c00ffe47b82 */ /* 0x000ee20000000800 */
[----:B------:R-:W-:Y:S01]  /*1b5d0*/  ISETP.GE.U32.AND P4, PT, R185, 0x7ffffde5, PT ;  /* 0x7ffffde5b900780c */ /* 0x000fe20003f86070 */
[----:B------:R-:W-:Y:S01]  /*1b5e0*/  LDGSTS.E [R9+0x3c008], desc[UR60][R16.64], !P5 ;  /* 0x3c00800010097fae */ /* 0x000fe2000e92187c */
[----:B------:R-:W-:-:S05]  /*1b5f0*/  IADD3 R185, R222, -0x1b9, RZ ;  /* 0xfffffe47deb97810 */ /* 0x000fca0007ffe0ff */
[----:B------:R-:W3:Y:S01]  /*1b600*/  LDC R234, c[0x0][0x230] ;  /* 0x00008c00ffea7b82 */ /* 0x000ee20000000800 */
[----:B----4-:R-:W-:Y:S01]  /*1b610*/  IMAD.WIDE R12, R184, 0x4, R230 ;  /* 0x00000004b80c7825 */ /* 0x010fe200078e02e6 */
[----:B------:R-:W-:Y:S01]  /*1b620*/  STL.64 [R1+0x358], R14 ;  /* 0x0003580e01007387 */ /* 0x000fe20000100a00 */
[----:B------:R-:W-:-:S03]  /*1b630*/  ISETP.GE.U32.AND P5, PT, R185, 0x7ffffdc8, PT ;  /* 0x7ffffdc8b900780c */ /* 0x000fc60003fa6070 */
[----:B------:R4:W-:Y:S02]  /*1b640*/  STL.64 [R1+0x350], R12 ;  /* 0x0003500c01007387 */ /* 0x0009e40000100a00 */
[----:B------:R-:W3:Y:S02]  /*1b650*/  LDC R229, c[0x0][0x230] ;  /* 0x00008c00ffe57b82 */ /* 0x000ee40000000800 */
[----:B------:R-:W3:Y:S04]  /*1b660*/  LDL.LU.64 R220, [R1+0x2b0] ;  /* 0x0002b00001dc7983 */ /* 0x000ee80000300a00 */
[----:B------:R-:W-:Y:S01]  /*1b670*/  LDGSTS.E [R9+0x3c00c], desc[UR60][R14.64], !P6 ;  /* 0x3c00c0000e097fae */ /* 0x000fe2000f12187c */
[----:B--2---:R-:W-:-:S03]  /*1b680*/  IMAD.WIDE R2, R184, 0x4, R2 ;  /* 0x00000004b8027825 */ /* 0x004fc600078e0202 */
[----:B------:R-:W2:Y:S01]  /*1b690*/  LDL.LU.64 R224, [R1+0x2a8] ;  /* 0x0002a80001e07983 */ /* 0x000ea20000300a00 */
[----:B------:R-:W2:Y:S03]  /*1b6a0*/  LDC R235, c[0x0][0x230] ;  /* 0x00008c00ffeb7b82 */ /* 0x000ea60000000800 */
[----:B------:R4:W-:Y:S04]  /*1b6b0*/  LDGSTS.E [R8+0x30000], desc[UR60][R12.64], !P1 ;  /* 0x300000000c087fae */ /* 0x0009e8000c92187c */
[----:B------:R-:W2:Y:S01]  /*1b6c0*/  LDL.LU.64 R230, [R1+0x2a0] ;  /* 0x0002a00001e67983 */ /* 0x000ea20000300a00 */
[----:B-1----:R-:W-:Y:S01]  /*1b6d0*/  VIADD R187, R223, 0xfffffe46 ;  /* 0xfffffe46dfbb7836 */ /* 0x002fe20000000000 */
[----:B------:R-:W1:Y:S01]  /*1b6e0*/  LDC R250, c[0x0][0x230] ;  /* 0x00008c00fffa7b82 */ /* 0x000e620000000800 */
[----:B----4-:R-:W-:-:S07]  /*1b6f0*/  IMAD.WIDE R12, R184, 0x4, R10 ;  /* 0x00000004b80c7825 */ /* 0x010fce00078e020a */
[----:B------:R-:W4:Y:S01]  /*1b700*/  LDC R222, c[0x0][0x230] ;  /* 0x00008c00ffde7b82 */ /* 0x000f220000000800 */
[----:B---3--:R-:W-:Y:S01]  /*1b710*/  IMAD.WIDE R10, R184, 0x4, R180 ;  /* 0x00000004b80a7825 */ /* 0x008fe200078e02b4 */
[----:B------:R3:W-:Y:S04]  /*1b720*/  STL.64 [R1+0x348], R12 ;  /* 0x0003480c01007387 */ /* 0x0007e80000100a00 */
[----:B------:R3:W-:Y:S01]  /*1b730*/  LDGSTS.E [R8+0x30004], desc[UR60][R12.64], !P2 ;  /* 0x300040000c087fae */ /* 0x0007e2000d12187c */
[----:B------:R-:W-:Y:S01]  /*1b740*/  VIADD R185, R228, 0xfffffe45 ;  /* 0xfffffe45e4b97836 */ /* 0x000fe20000000000 */
[----:B------:R-:W-:Y:S01]  /*1b750*/  ISETP.GE.U32.AND P6, PT, R187, 0x7ffffdc7, PT ;  /* 0x7ffffdc7bb00780c */ /* 0x000fe20003fc6070 */
[----:B------:R-:W4:Y:S01]  /*1b760*/  LDC R223, c[0x0][0x230] ;  /* 0x00008c00ffdf7b82 */ /* 0x000f220000000800 */
[----:B------:R3:W-:Y:S04]  /*1b770*/  STL.64 [R1+0x340], R10 ;  /* 0x0003400a01007387 */ /* 0x0007e80000100a00 */
[----:B------:R-:W-:Y:S03]  /*1b780*/  LDGSTS.E [R8+0x30008], desc[UR60][R10.64], !P3 ;  /* 0x300080000a087fae */ /* 0x000fe6000d92187c */
[----:B------:R-:W4:Y:S01]  /*1b790*/  LDC R228, c[0x0][0x230] ;  /* 0x00008c00ffe47b82 */ /* 0x000f220000000800 */
[----:B---3--:R-:W-:-:S05]  /*1b7a0*/  IMAD.WIDE R12, R184, 0x4, R236 ;  /* 0x00000004b80c7825 */ /* 0x008fca00078e02ec */
[----:B------:R3:W-:Y:S04]  /*1b7b0*/  LDGSTS.E [R8+0x3000c], desc[UR60][R12.64], !P4 ;  /* 0x3000c0000c087fae */ /* 0x0007e8000e12187c */
[----:B------:R-:W4:Y:S04]  /*1b7c0*/  LDL.LU.64 R10, [R1+0x298] ;  /* 0x00029800010a7983 */ /* 0x000f280000300a00 */
[----:B------:R-:W4:Y:S04]  /*1b7d0*/  LDL.LU.64 R236, [R1+0x290] ;  /* 0x0002900001ec7983 */ /* 0x000f280000300a00 */
[----:B------:R-:W-:Y:S04]  /*1b7e0*/  STL.64 [R1+0x338], R12 ;  /* 0x0003380c01007387 */ /* 0x000fe80000100a00 */
[----:B------:R1:W-:Y:S04]  /*1b7f0*/  STL.64 [R1+0x330], R2 ;  /* 0x0003300201007387 */ /* 0x0003e80000100a00 */
[----:B------:R-:W-:Y:S04]  /*1b800*/  LDGSTS.E [R8+0x34000], desc[UR60][R2.64], !P5 ;  /* 0x3400000002087fae */ /* 0x000fe8000e92187c */
[----:B-1----:R-:W4:Y:S01]  /*1b810*/  LDL.LU.64 R2, [R1+0x288] ;  /* 0x0002880001027983 */ /* 0x002f220000300a00 */
[----:B------:R-:W-:Y:S01]  /*1b820*/  VIADD R187, R234, 0xfffffe44 ;  /* 0xfffffe44eabb7836 */ /* 0x000fe20000000000 */
[----:B------:R-:W-:Y:S01]  /*1b830*/  ISETP.GE.U32.AND P1, PT, R185, 0x7ffffdc6, PT ;  /* 0x7ffffdc6b900780c */ /* 0x000fe20003f26070 */
[C---:B------:R-:W-:Y:S01]  /*1b840*/  IMAD.WIDE R16, R184.reuse, 0x4, R220 ;  /* 0x00000004b8107825 */ /* 0x040fe200078e02dc */
[----:B------:R-:W-:Y:S01]  /*1b850*/  IADD3 R185, R229, -0x1d9, RZ ;  /* 0xfffffe27e5b97810 */ /* 0x000fe20007ffe0ff */
[----:B------:R-:W4:Y:S01]  /*1b860*/  LDL.LU.64 R180, [R1+0x280] ;  /* 0x0002800001b47983 */ /* 0x000f220000300a00 */
[----:B------:R-:W-:Y:S01]  /*1b870*/  ISETP.GE.U32.AND P2, PT, R187, 0x7ffffdc5, PT ;  /* 0x7ffffdc5bb00780c */ /* 0x000fe20003f46070 */
[----:B------:R-:W1:Y:S01]  /*1b880*/  LDC R234, c[0x0][0x230] ;  /* 0x00008c00ffea7b82 */ /* 0x000e620000000800 */
[----:B------:R-:W-:Y:S01]  /*1b890*/  ISETP.GE.U32.AND P3, PT, R185, 0x7ffffda8, PT ;  /* 0x7ffffda8b900780c */ /* 0x000fe20003f66070 */
[----:B------:R-:W-:Y:S04]  /*1b8a0*/  STL.64 [R1+0x328], R16 ;  /* 0x0003281001007387 */ /* 0x000fe80000100a00 */
[----:B------:R-:W-:Y:S02]  /*1b8b0*/  LDGSTS.E [R8+0x34004], desc[UR60][R16.64], !P6 ;  /* 0x3400400010087fae */ /* 0x000fe4000f12187c */
[----:B------:R-:W1:Y:S01]  /*1b8c0*/  LDC R229, c[0x0][0x230] ;  /* 0x00008c00ffe57b82 */ /* 0x000e620000000800 */
[----:B--2---:R-:W-:-:S04]  /*1b8d0*/  IMAD.WIDE R14, R184, 0x4, R224 ;  /* 0x00000004b80e7825 */ /* 0x004fc800078e02e0 */
[C---:B---3--:R-:W-:Y:S01]  /*1b8e0*/  IMAD.WIDE R12, R184.reuse, 0x4, R230 ;  /* 0x00000004b80c7825 */ /* 0x048fe200078e02e6 */
[----:B------:R-:W-:Y:S04]  /*1b8f0*/  STL.64 [R1+0x320], R14 ;  /* 0x0003200e01007387 */ /* 0x000fe80000100a00 */
[----:B------:R4:W-:Y:S04]  /*1b900*/  STL.64 [R1+0x318], R12 ;  /* 0x0003180c01007387 */ /* 0x0009e80000100a00 */
[----:B------:R-:W-:Y:S04]  /*1b910*/  LDGSTS.E [R8+0x34008], desc[UR60][R14.64], !P1 ;  /* 0x340080000e087fae */ /* 0x000fe8000c92187c */
[----:B------:R-:W2:Y:S04]  /*1b920*/  LDL.LU.64 R220, [R1+0x278] ;  /* 0x0002780001dc7983 */ /* 0x000ea80000300a00 */
[----:B------:R4:W-:Y:S04]  /*1b930*/  LDGSTS.E [R8+0x3400c], desc[UR60][R12.64], !P2 ;  /* 0x3400c0000c087fae */ /* 0x0009e8000d12187c */
[----:B------:R-:W3:Y:S04]  /*1b940*/  LDL.LU.64 R224, [R1+0x270] ;  /* 0x0002700001e07983 */ /* 0x000ee80000300a00 */
[----:B------:R-:W3:Y:S01]  /*1b950*/  LDL.LU.64 R230, [R1+0x268] ;  /* 0x0002680001e67983 */ /* 0x000ee20000300a00 */
[----:B----4-:R-:W-:-:S04]  /*1b960*/  IMAD.WIDE R12, R184, 0x4, R10 ;  /* 0x00000004b80c7825 */ /* 0x010fc800078e020a */
[C---:B------:R-:W-:Y:S01]  /*1b970*/  IMAD.WIDE R10, R184.reuse, 0x4, R236 ;  /* 0x00000004b80a7825 */ /* 0x040fe200078e02ec */
[----:B------:R4:W-:Y:S04]  /*1b980*/  STL.64 [R1+0x310], R12 ;  /* 0x0003100c01007387 */ /* 0x0009e80000100a00 */
[----:B------:R4:W-:Y:S04]  /*1b990*/  LDGSTS.E [R8+0x38000], desc[UR60][R12.64], !P3 ;  /* 0x380000000c087fae */ /* 0x0009e8000d92187c */
[----:B------:R1:W-:Y:S01]  /*1b9a0*/  STL.64 [R1+0x308], R10 ;  /* 0x0003080a01007387 */ /* 0x0003e20000100a00 */
[----:B----4-:R-:W-:-:S03]  /*1b9b0*/  IMAD.WIDE R12, R184, 0x4, R2 ;  /* 0x00000004b80c7825 */ /* 0x010fc600078e0202 */
[----:B------:R-:W4:Y:S04]  /*1b9c0*/  LDL.LU.64 R2, [R1+0x260] ;  /* 0x0002600001027983 */ /* 0x000f280000300a00 */
[----:B------:R-:W4:Y:S01]  /*1b9d0*/  LDL.LU.64 R236, [R1+0x258] ;  /* 0x0002580001ec7983 */ /* 0x000f220000300a00 */
[----:B------:R-:W-:Y:S02]  /*1b9e0*/  VIADD R187, R235, 0xfffffe26 ;  /* 0xfffffe26ebbb7836 */ /* 0x000fe40000000000 */
[----:B------:R-:W-:Y:S01]  /*1b9f0*/  VIADD R185, R250, 0xfffffe25 ;  /* 0xfffffe25fab97836 */ /* 0x000fe20000000000 */
[----:B------:R1:W-:Y:S01]  /*1ba00*/  STL.64 [R1+0x300], R12 ;  /* 0x0003000c01007387 */ /* 0x0003e20000100a00 */
[----:B------:R-:W4:Y:S01]  /*1ba10*/  LDC R235, c[0x0][0x230] ;  /* 0x00008c00ffeb7b82 */ /* 0x000f220000000800 */
[----:B------:R-:W-:-:S02]  /*1ba20*/  ISETP.GE.U32.AND P4, PT, R187, 0x7ffffda7, PT ;  /* 0x7ffffda7bb00780c */ /* 0x000fc40003f86070 */
[----:B------:R-:W-:Y:S01]  /*1ba30*/  ISETP.GE.U32.AND P5, PT, R185, 0x7ffffda6, PT ;  /* 0x7ffffda6b900780c */ /* 0x000fe20003fa6070 */
[----:B------:R-:W-:Y:S01]  /*1ba40*/  VIADD R185, R222, 0xfffffe24 ;  /* 0xfffffe24deb97836 */ /* 0x000fe20000000000 */
[----:B------:R-:W-:-:S03]  /*1ba50*/  IADD3 R187, R223, -0x1f9, RZ ;  /* 0xfffffe07dfbb7810 */ /* 0x000fc60007ffe0ff */
[----:B------:R-:W4:Y:S01]  /*1ba60*/  LDC R250, c[0x0][0x230] ;  /* 0x00008c00fffa7b82 */ /* 0x000f220000000800 */
[----:B------:R-:W-:Y:S01]  /*1ba70*/  ISETP.GE.U32.AND P6, PT, R185, 0x7ffffda5, PT ;  /* 0x7ffffda5b900780c */ /* 0x000fe20003fc6070 */
[----:B------:R-:W-:Y:S01]  /*1ba80*/  VIADD R185, R228, 0xfffffe06 ;  /* 0xfffffe06e4b97836 */ /* 0x000fe20000000000 */
[----:B------:R-:W-:Y:S01]  /*1ba90*/  ISETP.GE.U32.AND P1, PT, R187, 0x7ffffd88, PT ;  /* 0x7ffffd88bb00780c */ /* 0x000fe20003f26070 */
[----:B-1----:R-:W-:Y:S02]  /*1baa0*/  VIADD R187, R234, 0xfffffe05 ;  /* 0xfffffe05eabb7836 */ /* 0x002fe40000000000 */
[----:B------:R1:W-:Y:S01]  /*1bab0*/  LDGSTS.E [R8+0x38004], desc[UR60][R10.64], !P4 ;  /* 0x380040000a087fae */ /* 0x0003e2000e12187c */
[----:B------:R-:W-:Y:S01]  /*1bac0*/  ISETP.GE.U32.AND P2, PT, R185, 0x7ffffd87, PT ;  /* 0x7ffffd87b900780c */ /* 0x000fe20003f46070 */
[----:B------:R-:W-:Y:S01]  /*1bad0*/  VIADD R185, R229, 0xfffffe04 ;  /* 0xfffffe04e5b97836 */ /* 0x000fe20000000000 */
[----:B------:R-:W-:Y:S01]  /*1bae0*/  ISETP.GE.U32.AND P3, PT, R187, 0x7ffffd86, PT ;  /* 0x7ffffd86bb00780c */ /* 0x000fe20003f66070 */
[----:B------:R-:W-:Y:S01]  /*1baf0*/  LDGSTS.E [R8+0x38008], desc[UR60][R12.64], !P5 ;  /* 0x380080000c087fae */ /* 0x000fe2000e92187c */
[----:B------:R-:W4:Y:S01]  /*1bb00*/  LDC R222, c[0x0][0x230] ;  /* 0x00008c00ffde7b82 */ /* 0x000f220000000800 */
[----:B-1----:R-:W-:Y:S01]  /*1bb10*/  IMAD.WIDE R10, R184, 0x4, R180 ;  /* 0x00000004b80a7825 */ /* 0x002fe200078e02b4 */
[----:B------:R-:W-:-:S06]  /*1bb20*/  ISETP.GE.U32.AND P4, PT, R185, 0x7ffffd85, PT ;  /* 0x7ffffd85b900780c */ /* 0x000fcc0003f86070 */
[----:B------:R-:W1:Y:S01]  /*1bb30*/  LDC R228, c[0x0][0x230] ;  /* 0x00008c00ffe47b82 */ /* 0x000e620000000800 */
[----:B------:R1:W-:Y:S04]  /*1bb40*/  STL.64 [R1+0x2f8], R10 ;  /* 0x0002f80a01007387 */ /* 0x0003e80000100a00 */
[----:B------:R-:W-:Y:S03]  /*1bb50*/  LDGSTS.E [R8+0x3800c], desc[UR60][R10.64], !P6 ;  /* 0x3800c0000a087fae */ /* 0x000fe6000f12187c */
[----:B------:R-:W4:Y:S01]  /*1bb60*/  LDC R223, c[0x0][0x230] ;  /* 0x00008c00ffdf7b82 */ /* 0x000f220000000800 */
[----:B------:R-:W4:Y:S07]  /*1bb70*/  LDL.LU.64 R12, [R1+0x250] ;  /* 0x00025000010c7983 */ /* 0x000f2e0000300a00 */
[----:B------:R-:W4:Y:S01]  /*1bb80*/  LDC R229, c[0x0][0x230] ;  /* 0x00008c00ffe57b82 */ /* 0x000f220000000800 */
[----:B-1----:R-:W4:Y:S07]  /*1bb90*/  LDL.LU.64 R10, [R1+0x248] ;  /* 0x00024800010a7983 */ /* 0x002f2e0000300a00 */
[----:B------:R-:W1:Y:S01]  /*1bba0*/  LDC R234, c[0x0][0x230] ;  /* 0x00008c00ffea7b82 */ /* 0x000e620000000800 */
[----:B--2---:R-:W-:-:S04]  /*1bbb0*/  IMAD.WIDE R180, R184, 0x4, R220 ;  /* 0x00000004b8b47825 */ /* 0x004fc800078e02dc */
[C---:B---3--:R-:W-:Y:S01]  /*1bbc0*/  IMAD.WIDE R16, R184.reuse, 0x4, R224 ;  /* 0x00000004b8107825 */ /* 0x048fe200078e02e0 */
[----:B------:R2:W-:Y:S03]  /*1bbd0*/  STL.64 [R1+0x2f0], R180 ;  /* 0x0002f0b401007387 */ /* 0x0005e60000100a00 */
[C---:B------:R-:W-:Y:S01]  /*1bbe0*/  IMAD.WIDE R14, R184.reuse, 0x4, R230 ;  /* 0x00000004b80e7825 */ /* 0x040fe200078e02e6 */
[----:B------:R-:W-:Y:S04]  /*1bbf0*/  STL.64 [R1+0x2e8], R16 ;  /* 0x0002e81001007387 */ /* 0x000fe80000100a00 */
[----:B------:R-:W-:Y:S04]  /*1bc00*/  LDGSTS.E [R8+0x3c000], desc[UR60][R180.64], !P1 ;  /* 0x3c000000b4087fae */ /* 0x000fe8000c92187c */
[----:B------:R3:W-:Y:S04]  /*1bc10*/  STL.64 [R1+0x2e0], R14 ;  /* 0x0002e00e01007387 */ /* 0x0007e80000100a00 */
[----:B------:R-:W-:Y:S04]  /*1bc20*/  LDGSTS.E [R8+0x3c004], desc[UR60][R16.64], !P2 ;  /* 0x3c00400010087fae */ /* 0x000fe8000d12187c */
[----:B--2---:R-:W2:Y:S04]  /*1bc30*/  LDL.LU.64 R180, [R1+0x240] ;  /* 0x0002400001b47983 */ /* 0x004ea80000300a00 */
[----:B------:R3:W-:Y:S04]  /*1bc40*/  LDGSTS.E [R8+0x3c008], desc[UR60][R14.64], !P3 ;  /* 0x3c0080000e087fae */ /* 0x0007e8000d92187c */
[----:B------:R-:W2:Y:S04]  /*1bc50*/  LDL.LU.64 R220, [R1+0x238] ;  /* 0x0002380001dc7983 */ /* 0x000ea80000300a00 */
[----:B------:R-:W2:Y:S01]  /*1bc60*/  LDL.LU.64 R224, [R1+0x230] ;  /* 0x0002300001e07983 */ /* 0x000ea20000300a00 */
[----:B----4-:R-:W-:-:S04]  /*1bc70*/  IMAD.WIDE R2, R184, 0x4, R2 ;  /* 0x00000004b8027825 */ /* 0x010fc800078e0202 */
[----:B---3--:R-:W-:Y:S01]  /*1bc80*/  IMAD.WIDE R14, R184, 0x4, R236 ;  /* 0x00000004b80e7825 */ /* 0x008fe200078e02ec */
[----:B------:R3:W-:Y:S04]  /*1bc90*/  STL.64 [R1+0x2d8], R2 ;  /* 0x0002d80201007387 */ /* 0x0007e80000100a00 */
[----:B------:R-:W-:Y:S04]  /*1bca0*/  LDGSTS.E [R8+0x3c00c], desc[UR60][R2.64], !P4 ;  /* 0x3c00c00002087fae */ /* 0x000fe8000e12187c */
[----:B------:R2:W-:Y:S04]  /*1bcb0*/  STL.64 [R1+0x2d0], R14 ;  /* 0x0002d00e01007387 */ /* 0x0005e80000100a00 */
[----:B---3--:R-:W3:Y:S04]  /*1bcc0*/  LDL.LU.64 R2, [R1+0x228] ;  /* 0x0002280001027983 */ /* 0x008ee80000300a00 */
[----:B------:R-:W4:Y:S04]  /*1bcd0*/  LDL.LU.64 R230, [R1+0x220] ;  /* 0x0002200001e67983 */ /* 0x000f280000300a00 */
[----:B------:R-:W4:Y:S01]  /*1bce0*/  LDL.LU.64 R236, [R1+0x218] ;  /* 0x0002180001ec7983 */ /* 0x000f220000300a00 */
[----:B------:R-:W-:Y:S01]  /*1bcf0*/  IADD3 R187, R235, -0x19d, RZ ;  /* 0xfffffe63ebbb7810 */ /* 0x000fe20007ffe0ff */
[----:B------:R-:W-:Y:S01]  /*1bd00*/  VIADD R185, R250, 0xfffffe62 ;  /* 0xfffffe62fab97836 */ /* 0x000fe20000000000 */
[----:B------:R-:W1:Y:S04]  /*1bd10*/  LDC R235, c[0x0][0x230] ;  /* 0x00008c00ffeb7b82 */ /* 0x000e680000000800 */
[----:B------:R-:W-:-:S04]  /*1bd20*/  ISETP.GE.U32.AND P6, PT, R185, 0x7ffffde3, PT ;  /* 0x7ffffde3b900780c */ /* 0x000fc80003fc6070 */
[----:B------:R-:W1:Y:S01]  /*1bd30*/  LDC R250, c[0x0][0x230] ;  /* 0x00008c00fffa7b82 */ /* 0x000e620000000800 */
[----:B------:R-:W-:Y:S01]  /*1bd40*/  VIADD R185, R222, 0xfffffe61 ;  /* 0xfffffe61deb97836 */ /* 0x000fe20000000000 */
[----:B------:R-:W-:-:S06]  /*1bd50*/  ISETP.GE.U32.AND P5, PT, R187, 0x7ffffde4, PT ;  /* 0x7ffffde4bb00780c */ /* 0x000fcc0003fa6070 */
[----:B------:R-:W1:Y:S01]  /*1bd60*/  LDC R222, c[0x0][0x230] ;  /* 0x00008c00ffde7b82 */ /* 0x000e620000000800 */
[----:B------:R-:W-:Y:S01]  /*1bd70*/  ISETP.GE.U32.AND P1, PT, R185, 0x7ffffde2, PT ;  /* 0x7ffffde2b900780c */ /* 0x000fe20003f26070 */
[----:B------:R-:W-:Y:S01]  /*1bd80*/  VIADD R187, R223, 0xfffffe60 ;  /* 0xfffffe60dfbb7836 */ /* 0x000fe20000000000 */
[----:B------:R-:W-:Y:S01]  /*1bd90*/  IADD3 R185, R228, -0x1bd, RZ ;  /* 0xfffffe43e4b97810 */ /* 0x000fe20007ffe0ff */
[----:B------:R-:W-:-:S03]  /*1bda0*/  IMAD.WIDE R12, R184, 0x4, R12 ;  /* 0x00000004b80c7825 */ /* 0x000fc600078e020c */
[----:B------:R2:W-:Y:S01]  /*1bdb0*/  LDGSTS.E [R7+0x30000], desc[UR60][R14.64], !P5 ;  /* 0x300000000e077fae */ /* 0x0005e2000e92187c */
[----:B------:R-:W2:Y:S01]  /*1bdc0*/  LDC R228, c[0x0][0x230] ;  /* 0x00008c00ffe47b82 */ /* 0x000ea20000000800 */
[----:B------:R-:W-:Y:S01]  /*1bdd0*/  ISETP.GE.U32.AND P3, PT, R185, 0x7ffffdc4, PT ;  /* 0x7ffffdc4b900780c */ /* 0x000fe20003f66070 */
[----:B------:R-:W-:Y:S01]  /*1bde0*/  VIADD R185, R229, 0xfffffe41 ;  /* 0xfffffe41e5b97836 */ /* 0x000fe20000000000 */
[----:B------:R-:W-:Y:S01]  /*1bdf0*/  ISETP.GE.U32.AND P2, PT, R187, 0x7ffffde1, PT ;  /* 0x7ffffde1bb00780c */ /* 0x000fe20003f46070 */
[----:B-1----:R-:W-:Y:S01]  /*1be00*/  VIADD R187, R234, 0xfffffe42 ;  /* 0xfffffe42eabb7836 */ /* 0x002fe20000000000 */
[----:B------:R1:W-:Y:S03]  /*1be10*/  LDGSTS.E [R7+0x30004], desc[UR60][R12.64], !P6 ;  /* 0x300040000c077fae */ /* 0x0003e6000f12187c */
[----:B------:R-:W1:Y:S01]  /*1be20*/  LDC R229, c[0x0][0x230] ;  /* 0x00008c00ffe57b82 */ /* 0x000e620000000800 */
[----:B------:R-:W-:Y:S01]  /*1be30*/  ISETP.GE.U32.AND P4, PT, R187, 0x7ffffdc3, PT ;  /* 0x7ffffdc3bb00780c */ /* 0x000fe20003f86070 */
[----:B------:R-:W-:Y:S01]  /*1be40*/  IMAD.WIDE R10, R184, 0x4, R10 ;  /* 0x00000004b80a7825 */ /* 0x000fe200078e020a */
[----:B------:R-:W-:-:S05]  /*1be50*/  ISETP.GE.U32.AND P5, PT, R185, 0x7ffffdc2, PT ;  /* 0x7ffffdc2b900780c */ /* 0x000fca0003fa6070 */
[----:B------:R-:W1:Y:S01]  /*1be60*/  LDC R223, c[0x0][0x230] ;  /* 0x00008c00ffdf7b82 */ /* 0x000e620000000800 */
[----:B------:R-:W-:Y:S01]  /*1be70*/  VIADD R187, R235, 0xfffffe40 ;  /* 0xfffffe40ebbb7836 */ /* 0x000fe20000000000 */
[----:B------:R-:W-:Y:S01]  /*1be80*/  IADD3 R185, R250, -0x1dd, RZ ;  /* 0xfffffe23fab97810 */ /* 0x000fe20007ffe0ff */
[----:B------:R2:W-:Y:S05]  /*1be90*/  LDGSTS.E [R7+0x30008], desc[UR60][R10.64], !P1 ;  /* 0x300080000a077fae */ /* 0x0005ea000c92187c */
[----:B------:R-:W4:Y:S01]  /*1bea0*/  LDC R234, c[0x0][0x230] ;  /* 0x00008c00ffea7b82 */ /* 0x000f220000000800 */
[----:B------:R-:W-:Y:S01]  /*1beb0*/  ISETP.GE.U32.AND P1, PT, R185, 0x7ffffda4, PT ;  /* 0x7ffffda4b900780c */ /* 0x000fe20003f26070 */
[----:B------:R2:W-:Y:S01]  /*1bec0*/  STL.64 [R1+0x2c8], R12 ;  /* 0x0002c80c01007387 */ /* 0x0005e20000100a00 */
[----:B------:R-:W-:-:S05]  /*1bed0*/  VIADD R185, R222, 0xfffffe22 ;  /* 0xfffffe22deb97836 */ /* 0x000fca0000000000 */
[----:B------:R-:W1:Y:S01]  /*1bee0*/  LDC R235, c[0x0][0x230] ;  /* 0x00008c00ffeb7b82 */ /* 0x000e620000000800 */
[----:B------:R2:W-:Y:S01]  /*1bef0*/  STL.64 [R1+0x2c0], R10 ;  /* 0x0002c00a01007387 */ /* 0x0005e20000100a00 */
[----:B------:R-:W-:Y:S01]  /*1bf00*/  ISETP.GE.U32.AND P6, PT, R187, 0x7ffffdc1, PT ;  /* 0x7ffffdc1bb00780c */ /* 0x000fe20003fc6070 */
[----:B-1----:R-:W-:-:S05]  /*1bf10*/  VIADD R187, R223, 0xfffffe21 ;  /* 0xfffffe21dfbb7836 */ /* 0x002fca0000000000 */
[----:B------:R-:W1:Y:S01]  /*1bf20*/  LDC R250, c[0x0][0x230] ;  /* 0x00008c00fffa7b82 */ /* 0x000e620000000800 */
[----:B------:R-:W-:Y:S02]  /*1bf30*/  VIADD R223, R235, 0xfffffe02 ;  /* 0xfffffe02ebdf7836 */ /* 0x000fe40000000000 */
[----:B--2---:R-:W-:-:S05]  /*1bf40*/  IMAD.WIDE R14, R184, 0x4, R180 ;  /* 0x00000004b80e7825 */ /* 0x004fca00078e02b4 */
[----:B------:R-:W-:Y:S01]  /*1bf50*/  STL.64 [R1+0x2b8], R14 ;  /* 0x0002b80e01007387 */ /* 0x000fe20000100a00 */
[----:B------:R-:W-:-:S03]  /*1bf60*/  IMAD.WIDE R12, R184, 0x4, R220 ;  /* 0x00000004b80c7825 */ /* 0x000fc600078e02dc */
[----:B------:R-:W2:Y:S01]  /*1bf70*/  LDL.LU.64 R180, [R1+0x210] ;  /* 0x0002100001b47983 */ /* 0x000ea20000300a00 */
[----:B------:R-:W-:-:S03]  /*1bf80*/  IMAD.WIDE R10, R184, 0x4, R224 ;  /* 0x00000004b80a7825 */ /* 0x000fc600078e02e0 */
[----:B------:R-:W-:Y:S01]  /*1bf90*/  LDGSTS.E [R7+0x3000c], desc[UR60][R14.64], !P2 ;  /* 0x3000c0000e077fae */ /* 0x000fe2000d12187c */
[----:B------:R-:W-:Y:S01]  /*1bfa0*/  ISETP.GE.U32.AND P2, PT, R185, 0x7ffffda3, PT ;  /* 0x7ffffda3b900780c */ /* 0x000fe20003f46070 */
[----:B------:R-:W-:Y:S02]  /*1bfb0*/  VIADD R185, R228, 0xfffffe20 ;  /* 0xfffffe20e4b97836 */ /* 0x000fe40000000000 */
[----:B------:R-:W2:Y:S04]  /*1bfc0*/  LDL.LU.64 R220, [R1+0x208] ;  /* 0x0002080001dc7983 */ /* 0x000ea80000300a00 */
[----:B------:R4:W-:Y:S04]  /*1bfd0*/  STL.64 [R1+0x2b0], R12 ;  /* 0x0002b00c01007387 */ /* 0x0009e80000100a00 */
[----:B------:R4:W-:Y:S04]  /*1bfe0*/  LDGSTS.E [R7+0x34000], desc[UR60][R12.64], !P3 ;  /* 0x340000000c077fae */ /* 0x0009e8000d92187c */
[----:B------:R1:W-:Y:S04]  /*1bff0*/  STL.64 [R1+0x2a8], R10 ;  /* 0x0002a80a01007387 */ /* 0x0003e80000100a00 */
[----:B------:R1:W-:Y:S01]  /*1c000*/  LDGSTS.E [R7+0x34004], desc[UR60][R10.64], !P4 ;  /* 0x340040000a077fae */ /* 0x0003e2000e12187c */
[----:B------:R-:W-:-:S02]  /*1c010*/  ISETP.GE.U32.AND P4, PT, R185, 0x7ffffda1, PT ;  /* 0x7ffffda1b900780c */ /* 0x000fc40003f86070 */
[----:B------:R-:W-:Y:S01]  /*1c020*/  IADD3 R185, R229, -0x1fd, RZ ;  /* 0xfffffe03e5b97810 */ /* 0x000fe20007ffe0ff */
[----:B---3--:R-:W-:-:S04]  /*1c030*/  IMAD.WIDE R2, R184, 0x4, R2 ;  /* 0x00000004b8027825 */ /* 0x008fc800078e0202 */
[C---:B----4-:R-:W-:Y:S01]  /*1c040*/  IMAD.WIDE R12, R184.reuse, 0x4, R230 ;  /* 0x00000004b80c7825 */ /* 0x050fe200078e02e6 */
[----:B------:R3:W-:Y:S03]  /*1c050*/  STL.64 [R1+0x2a0], R2 ;  /* 0x0002a00201007387 */ /* 0x0007e60000100a00 */
[----:B-1----:R-:W-:Y:S01]  /*1c060*/  IMAD.WIDE R10, R184, 0x4, R236 ;  /* 0x00000004b80a7825 */ /* 0x002fe200078e02ec */
[----:B------:R2:W-:Y:S04]  /*1c070*/  STL.64 [R1+0x298], R12 ;  /* 0x0002980c01007387 */ /* 0x0005e80000100a00 */
[----:B------:R-:W-:Y:S04]  /*1c080*/  LDGSTS.E [R7+0x34008], desc[UR60][R2.64], !P5 ;  /* 0x3400800002077fae */ /* 0x000fe8000e92187c */
[----:B------:R-:W4:Y:S01]  /*1c090*/  LDL.LU.64 R228, [R1+0x1f8] ;  /* 0x0001f80001e47983 */ /* 0x000f220000300a00 */
[----:B------:R-:W-:Y:S01]  /*1c0a0*/  ISETP.GE.U32.AND P3, PT, R187, 0x7ffffda2, PT ;  /* 0x7ffffda2bb00780c */ /* 0x000fe20003f66070 */
[----:B------:R-:W-:-:S02]  /*1c0b0*/  VIADD R187, R234, 0xfffffe00 ;  /* 0xfffffe00eabb7836 */ /* 0x000fc40000000000 */
[----:B------:R2:W-:Y:S04]  /*1c0c0*/  LDGSTS.E [R7+0x3400c], desc[UR60][R12.64], !P6 ;  /* 0x3400c0000c077fae */ /* 0x0005e8000f12187c */
[----:B---3--:R-:W3:Y:S04]  /*1c0d0*/  LDL.LU.64 R2, [R1+0x1f0] ;  /* 0x0001f00001027983 */ /* 0x008ee80000300a00 */
[----:B------:R1:W-:Y:S04]  /*1c0e0*/  STL.64 [R1+0x290], R10 ;  /* 0x0002900a01007387 */ /* 0x0003e80000100a00 */
[----:B------:R-:W3:Y:S04]  /*1c0f0*/  LDL.LU.64 R14, [R1+0x1e8] ;  /* 0x0001e800010e7983 */ /* 0x000ee80000300a00 */
[----:B------:R-:W3:Y:S04]  /*1c100*/  LDL.LU.64 R224, [R1+0x1d8] ;  /* 0x0001d80001e07983 */ /* 0x000ee80000300a00 */
[----:B------:R-:W3:Y:S04]  /*1c110*/  LDL.LU.64 R16, [R1+0x1c8] ;  /* 0x0001c80001107983 */ /* 0x000ee80000300a00 */
[----:B------:R-:W3:Y:S04]  /*1c120*/  LDL.LU.64 R234, [R1+0x1b8] ;  /* 0x0001b80001ea7983 */ /* 0x000ee80000300a00 */
[----:B------:R-:W3:Y:S04]  /*1c130*/  LDL.LU.64 R230, [R1+0x1a8] ;  /* 0x0001a80001e67983 */ /* 0x000ee80000300a00 */
[----:B------:R-:W3:Y:S01]  /*1c140*/  LDL.LU.64 R236, [R1+0x198] ;  /* 0x0001980001ec7983 */ /* 0x000ee20000300a00 */
[----:B------:R-:W-:Y:S01]  /*1c150*/  ISETP.GE.AND P6, PT, R252, R187, PT ;  /* 0x000000bbfc00720c */ /* 0x000fe20003fc6270 */
[----:B------:R-:W-:Y:S01]  /*1c160*/  VIADD R222, R250, 0xfffffe01 ;  /* 0xfffffe01fade7836 */ /* 0x000fe20000000000 */
[----:B------:R-:W-:Y:S01]  /*1c170*/  ISETP.GE.U32.AND P5, PT, R185, 0x7ffffd84, PT ;  /* 0x7ffffd84b900780c */ /* 0x000fe20003fa6070 */
[----:B------:R1:W-:Y:S01]  /*1c180*/  LDGSTS.E [R7+0x38000], desc[UR60][R10.64], !P1 ;  /* 0x380000000a077fae */ /* 0x0003e2000c92187c */
[----:B------:R-:W-:Y:S01]  /*1c190*/  SEL R185, RZ, 0x4, P6 ;  /* 0x00000004ffb97807 */ /* 0x000fe20003000000 */
[----:B------:R-:W-:Y:S01]  /*1c1a0*/  IMAD.WIDE R182, R186, 0x4, R182 ;  /* 0x00000004bab67825 */ /* 0x000fe200078e02b6 */
[----:B------:R-:W-:Y:S01]  /*1c1b0*/  ISETP.GE.U32.AND P6, PT, R223, 0x7ffffd83, PT ;  /* 0x7ffffd83df00780c */ /* 0x000fe20003fc6070 */
[----:B------:R-:W3:Y:S01]  /*1c1c0*/  LDC R252, c[0x0][0x230] ;  /* 0x00008c00fffc7b82 */ /* 0x000ee20000000800 */
[----:B------:R-:W-:-:S04]  /*1c1d0*/  ISETP.GT.AND P1, PT, R0, 0x27f, PT ;  /* 0x0000027f0000780c */ /* 0x000fc80003f24270 */
[----:B------:R-:W-:Y:S01]  /*1c1e0*/  SEL R185, R185, RZ, P1 ;  /* 0x000000ffb9b97207 */ /* 0x000fe20000800000 */
[C---:B--2---:R-:W-:Y:S02]  /*1c1f0*/  IMAD.WIDE R12, R184.reuse, 0x4, R180 ;  /* 0x00000004b80c7825 */ /* 0x044fe400078e02b4 */
[----:B------:R-:W2:Y:S02]  /*1c200*/  LDC R0, c[0x0][0x230] ;  /* 0x00008c00ff007b82 */ /* 0x000ea40000000800 */
[----:B-1----:R-:W-:Y:S01]  /*1c210*/  IMAD.WIDE R10, R184, 0x4, R220 ;  /* 0x00000004b80a7825 */ /* 0x002fe200078e02dc */
[----:B------:R1:W-:Y:S04]  /*1c220*/  STL.64 [R1+0x288], R12 ;  /* 0x0002880c01007387 */ /* 0x0003e80000100a00 */
[----:B------:R-:W-:Y:S01]  /*1c230*/  LDGSTS.E [R7+0x38004], desc[UR60][R12.64], !P2 ;  /* 0x380040000c077fae */ /* 0x000fe2000d12187c */
[----:B------:R-:W-:-:S03]  /*1c240*/  ISETP.GE.U32.AND P2, PT, R222, 0x7ffffd82, PT ;  /* 0x7ffffd82de00780c */ /* 0x000fc60003f46070 */
[----:B------:R1:W-:Y:S04]  /*1c250*/  STL.64 [R1+0x280], R10 ;  /* 0x0002800a01007387 */ /* 0x0003e80000100a00 */
[----:B------:R-:W-:Y:S01]  /*1c260*/  LDGSTS.E [R7+0x38008], desc[UR60][R10.64], !P3 ;  /* 0x380080000a077fae */ /* 0x000fe2000d92187c */
[----:B------:R-:W-:-:S03]  /*1c270*/  ISETP.GE.U32.AND P3, PT, R187, 0x7ffffd81, PT ;  /* 0x7ffffd81bb00780c */ /* 0x000fc60003f66070 */
[----:B-1----:R-:W2:Y:S04]  /*1c280*/  LDL.LU.64 R12, [R1+0x188] ;  /* 0x00018800010c7983 */ /* 0x002ea80000300a00 */
[----:B------:R-:W2:Y:S04]  /*1c290*/  LDL.LU.64 R10, [R1+0x178] ;  /* 0x00017800010a7983 */ /* 0x000ea80000300a00 */
[----:B------:R-:W2:Y:S04]  /*1c2a0*/  LDL.LU.64 R220, [R1+0x168] ;  /* 0x0001680001dc7983 */ /* 0x000ea80000300a00 */
[----:B------:R-:W2:Y:S01]  /*1c2b0*/  LDL.LU.64 R180, [R1+0x158] ;  /* 0x0001580001b47983 */ /* 0x000ea20000300a00 */
[----:B------:R-:W-:Y:S01]  /*1c2c0*/  ISETP.NE.U32.AND P1, PT, R185, RZ, PT ;  /* 0x000000ffb900720c */ /* 0x000fe20003f25070 */
[C---:B------:R-:W-:Y:S01]  /*1c2d0*/  VIADD R185, R244.reuse, 0x100000 ;  /* 0x00100000f4b97836 */ /* 0x040fe20000000000 */
[----:B------:R-:W-:Y:S01]  /*1c2e0*/  IADD3 R187, R244, 0x100000, RZ ;  /* 0x00100000f4bb7810 */ /* 0x000fe20007ffe0ff */
[----:B----4-:R-:W-:-:S04]  /*1c2f0*/  IMAD.WIDE R228, R186, 0x4, R228 ;  /* 0x00000004bae47825 */ /* 0x010fc800078e02e4 */
[C---:B---3--:R-:W-:Y:S01]  /*1c300*/  IMAD.WIDE R2, R186.reuse, 0x4, R2 ;  /* 0x00000004ba027825 */ /* 0x048fe200078e0202 */
[----:B------:R-:W-:Y:S04]  /*1c310*/  STL.64 [R1+0x278], R228 ;  /* 0x000278e401007387 */ /* 0x000fe80000100a00 */
[----:B------:R-:W-:Y:S01]  /*1c320*/  STL.64 [R1+0x270], R2 ;  /* 0x0002700201007387 */ /* 0x000fe20000100a00 */
[----:B------:R-:W-:-:S04]  /*1c330*/  IMAD.WIDE R14, R186, 0x4, R14 ;  /* 0x00000004ba0e7825 */ /* 0x000fc800078e020e */
[----:B------:R-:W-:-:S04]  /*1c340*/  IMAD.WIDE R224, R184, 0x4, R224 ;  /* 0x00000004b8e07825 */ /* 0x000fc800078e02e0 */
[C---:B------:R-:W-:Y:S01]  /*1c350*/  IMAD.WIDE R16, R184.reuse, 0x4, R16 ;  /* 0x00000004b8107825 */ /* 0x040fe200078e0210 */
[----:B------:R1:W-:Y:S03]  /*1c360*/  STL.64 [R1+0x268], R224 ;  /* 0x000268e001007387 */ /* 0x0003e60000100a00 */
[C---:B------:R-:W-:Y:S01]  /*1c370*/  IMAD.WIDE R250, R184.reuse, 0x4, R234 ;  /* 0x00000004b8fa7825 */ /* 0x040fe200078e02ea */
[----:B------:R-:W-:Y:S03]  /*1c380*/  STL.64 [R1+0x698], R14 ;  /* 0x0006980e01007387 */ /* 0x000fe60000100a00 */
[C---:B------:R-:W-:Y:S01]  /*1c390*/  IMAD.WIDE R234, R184.reuse, 0x4, R230 ;  /* 0x00000004b8ea7825 */ /* 0x040fe200078e02e6 */
[----:B------:R3:W-:Y:S03]  /*1c3a0*/  STL.64 [R1+0x260], R16 ;  /* 0x0002601001007387 */ /* 0x0007e60000100a00 */
[----:B------:R-:W-:Y:S01]  /*1c3b0*/  IMAD.WIDE R230, R184, 0x4, R236 ;  /* 0x00000004b8e67825 */ /* 0x000fe200078e02ec */
[----:B------:R-:W-:Y:S04]  /*1c3c0*/  LDGSTS.E [R7+0x3800c], desc[UR60][R224.64], !P4 ;  /* 0x3800c000e0077fae */ /* 0x000fe8000e12187c */
[----:B------:R-:W-:Y:S04]  /*1c3d0*/  STL.64 [R1+0x258], R250 ;  /* 0x000258fa01007387 */ /* 0x000fe80000100a00 */
[----:B------:R-:W-:Y:S04]  /*1c3e0*/  LDGSTS.E [R7+0x3c000], desc[UR60][R16.64], !P5 ;  /* 0x3c00000010077fae */ /* 0x000fe8000e92187c */
[----:B-1----:R-:W4:Y:S04]  /*1c3f0*/  LDL.LU.64 R224, [R1+0x148] ;  /* 0x0001480001e07983 */ /* 0x002f280000300a00 */
[----:B------:R-:W-:Y:S04]  /*1c400*/  LDGSTS.E [R7+0x3c004], desc[UR60][R250.64], !P6 ;  /* 0x3c004000fa077fae */ /* 0x000fe8000f12187c */
[----:B------:R-:W-:Y:S04]  /*1c410*/  STL.64 [R1+0x250], R234 ;  /* 0x000250ea01007387 */ /* 0x000fe80000100a00 */
[----:B------:R2:W-:Y:S04]  /*1c420*/  LDGSTS.E [R7+0x3c008], desc[UR60][R234.64], !P2 ;  /* 0x3c008000ea077fae */ /* 0x0005e8000d12187c */
[----:B------:R-:W4:Y:S04]  /*1c430*/  LDL.LU.64 R236, [R1+0x138] ;  /* 0x0001380001ec7983 */ /* 0x000f280000300a00 */
[----:B------:R-:W-:Y:S04]  /*1c440*/  LDGSTS.E [R7+0x3c00c], desc[UR60][R230.64], !P3 ;  /* 0x3c00c000e6077fae */ /* 0x000fe8000d92187c */
[----:B------:R1:W-:Y:S04]  /*1c450*/  STL.64 [R1+0x248], R230 ;  /* 0x000248e601007387 */ /* 0x0003e80000100a00 */
[----:B------:R-:W0:Y:S04]  /*1c460*/  LDGDEPBAR ;  /* 0x00000000000079af */ /* 0x000e280000000000 */
[----:B---3--:R-:W3:Y:S04]  /*1c470*/  LDL.LU.64 R16, [R1+0xa88] ;  /* 0x000a880001107983 */ /* 0x008ee80000300a00 */
[----:B------:R-:W-:Y:S04]  /*1c480*/  LDGSTS.E [R187+-0x60000], desc[UR60][R228.64], P0 ;  /* 0xa0000000e4bb7fae */ /* 0x000fe8000812187c */
[----:B-1----:R-:W3:Y:S04]  /*1c490*/  LDL.LU.64 R230, [R1+0x128] ;  /* 0x0001280001e67983 */ /* 0x002ee80000300a00 */
[----:B------:R-:W-:Y:S04]  /*1c4a0*/  LDGSTS.E [R185+-0x5fc00], desc[UR60][R2.64], P0 ;  /* 0xa040000002b97fae */ /* 0x000fe8000812187c */
[----:B------:R-:W3:Y:S01]  /*1c4b0*/  LDL.LU.64 R2, [R1+0x118] ;  /* 0x0001180001027983 */ /* 0x000ee20000300a00 */
[----:B------:R-:W-:-:S02]  /*1c4c0*/  VIADD R222, R244, 0x100000 ;  /* 0x00100000f4de7836 */ /* 0x000fc40000000000 */
[----:B------:R-:W-:-:S03]  /*1c4d0*/  VIADD R223, R244, 0x100000 ;  /* 0x00100000f4df7836 */ /* 0x000fc60000000000 */
[----:B------:R-:W-:Y:S01]  /*1c4e0*/  LDGSTS.E [R222+-0x5f800], desc[UR60][R14.64], P0 ;  /* 0xa08000000ede7fae */ /* 0x000fe2000812187c */
[----:B--2---:R-:W-:-:S04]  /*1c4f0*/  IMAD.WIDE R234, R186, 0x4, R12 ;  /* 0x00000004baea7825 */ /* 0x004fc800078e020c */
[C---:B------:R-:W-:Y:S01]  /*1c500*/  IMAD.WIDE R10, R186.reuse, 0x4, R10 ;  /* 0x00000004ba0a7825 */ /* 0x040fe200078e020a */
[----:B------:R-:W-:Y:S03]  /*1c510*/  STL.64 [R1+0x240], R234 ;  /* 0x000240ea01007387 */ /* 0x000fe60000100a00 */
[C---:B------:R-:W-:Y:S01]  /*1c520*/  IMAD.WIDE R220, R186.reuse, 0x4, R220 ;  /* 0x00000004badc7825 */ /* 0x040fe200078e02dc */
[----:B------:R1:W-:Y:S03]  /*1c530*/  STL.64 [R1+0x238], R10 ;  /* 0x0002380a01007387 */ /* 0x0003e60000100a00 */
[C---:B------:R-:W-:Y:S01]  /*1c540*/  IMAD.WIDE R180, R186.reuse, 0x4, R180 ;  /* 0x00000004bab47825 */ /* 0x040fe200078e02b4 */
[----:B------:R-:W2:Y:S04]  /*1c550*/  LDL.LU.64 R228, [R1+0x108] ;  /* 0x0001080001e47983 */ /* 0x000ea80000300a00 */
[----:B------:R-:W-:Y:S04]  /*1c560*/  STL.64 [R1+0x230], R220 ;  /* 0x000230dc01007387 */ /* 0x000fe80000100a00 */
[----:B------:R-:W2:Y:S04]  /*1c570*/  LDL.LU.64 R14, [R1+0xf8] ;  /* 0x0000f800010e7983 */ /* 0x000ea80000300a00 */
[----:B------:R-:W2:Y:S04]  /*1c580*/  LDL.LU.64 R12, [R1+0xe8] ;  /* 0x0000e800010c7983 */ /* 0x000ea80000300a00 */
[----:B------:R3:W-:Y:S04]  /*1c590*/  LDGSTS.E [R223+-0x5f400], desc[UR60][R234.64], P0 ;  /* 0xa0c00000eadf7fae */ /* 0x0007e8000812187c */
[----:B------:R1:W-:Y:S04]  /*1c5a0*/  STL.64 [R1+0x228], R180 ;  /* 0x000228b401007387 */ /* 0x0003e80000100a00 */
[----:B------:R2:W-:Y:S04]  /*1c5b0*/  LDGSTS.E [R222+-0x5f000], desc[UR60][R10.64], P0 ;  /* 0xa10000000ade7fae */ /* 0x0005e8000812187c */
[----:B------:R-:W-:Y:S04]  /*1c5c0*/  LDGSTS.E [R187+-0x5ec00], desc[UR60][R220.64], P0 ;  /* 0xa1400000dcbb7fae */ /* 0x000fe8000812187c */
[----:B------:R-:W-:Y:S04]  /*1c5d0*/  LDGSTS.E [R185+-0x5e800], desc[UR60][R180.64], P0 ;  /* 0xa1800000b4b97fae */ /* 0x000fe8000812187c */
[----:B-1----:R-:W2:Y:S04]  /*1c5e0*/  LDL.LU.64 R10, [R1+0xd8] ;  /* 0x0000d800010a7983 */ /* 0x002ea80000300a00 */
[----:B------:R-:W2:Y:S04]  /*1c5f0*/  LDL.LU.64 R180, [R1+0xc8] ;  /* 0x0000c80001b47983 */ /* 0x000ea80000300a00 */
[----:B------:R-:W2:Y:S01]  /*1c600*/  LDL.LU.64 R220, [R1+0xb8] ;  /* 0x0000b80001dc7983 */ /* 0x000ea20000300a00 */
[----:B----4-:R-:W-:-:S05]  /*1c610*/  IMAD.WIDE R250, R186, 0x4, R224 ;  /* 0x00000004bafa7825 */ /* 0x010fca00078e02e0 */
[----:B------:R-:W-:Y:S04]  /*1c620*/  STL.64 [R1+0x220], R250 ;  /* 0x000220fa01007387 */ /* 0x000fe80000100a00 */
[----:B------:R-:W4:Y:S04]  /*1c630*/  LDL.LU.64 R224, [R1+0xa8] ;  /* 0x0000a80001e07983 */ /* 0x000f280000300a00 */
[----:B------:R-:W-:Y:S01]  /*1c640*/  LDGSTS.E [R223+-0x5e400], desc[UR60][R250.64], P0 ;  /* 0xa1c00000fadf7fae */ /* 0x000fe2000812187c */
[----:B------:R-:W-:-:S05]  /*1c650*/  IMAD.WIDE R236, R186, 0x4, R236 ;  /* 0x00000004baec7825 */ /* 0x000fca00078e02ec */
[----:B------:R1:W-:Y:S04]  /*1c660*/  STL.64 [R1+0x218], R236 ;  /* 0x000218ec01007387 */ /* 0x0003e80000100a00 */
[----:B------:R-:W-:Y:S01]  /*1c670*/  LDGSTS.E [R222+-0x5e000], desc[UR60][R236.64], P0 ;  /* 0xa2000000ecde7fae */ /* 0x000fe2000812187c */
[----:B---3--:R-:W-:-:S03]  /*1c680*/  IMAD.WIDE R234, R186, 0x4, R230 ;  /* 0x00000004baea7825 */ /* 0x008fc600078e02e6 */
[----:B------:R-:W3:Y:S04]  /*1c690*/  LDL.LU.64 R230, [R1+0x90] ;  /* 0x0000900001e67983 */ /* 0x000ee80000300a00 */
[----:B------:R-:W-:Y:S04]  /*1c6a0*/  STL.64 [R1+0x210], R234 ;  /* 0x000210ea01007387 */ /* 0x000fe80000100a00 */
[----:B------:R-:W-:Y:S01]  /*1c6b0*/  LDGSTS.E [R187+-0x5dc00], desc[UR60][R234.64], P0 ;  /* 0xa2400000eabb7fae */ /* 0x000fe2000812187c */
[----:B------:R-:W-:-:S05]  /*1c6c0*/  IMAD.WIDE R2, R186, 0x4, R2 ;  /* 0x00000004ba027825 */ /* 0x000fca00078e0202 */
[----:B------:R1:W-:Y:S04]  /*1c6d0*/  STL.64 [R1+0x208], R2 ;  /* 0x0002080201007387 */ /* 0x0003e80000100a00 */
[----:B------:R-:W-:Y:S04]  /*1c6e0*/  LDGSTS.E [R185+-0x5d800], desc[UR60][R2.64], P0 ;  /* 0xa280000002b97fae */ /* 0x000fe8000812187c */
[----:B-1----:R-:W3:Y:S04]  /*1c6f0*/  LDL.LU.64 R236, [R1+0x78] ;  /* 0x0000780001ec7983 */ /* 0x002ee80000300a00 */
[----:B------:R-:W3:Y:S04]  /*1c700*/  LDL.LU.64 R2, [R1+0x60] ;  /* 0x0000600001027983 */ /* 0x000ee80000300a00 */
[----:B------:R-:W3:Y:S04]  /*1c710*/  LDL.LU.64 R250, [R1+0x48] ;  /* 0x0000480001fa7983 */ /* 0x000ee80000300a00 */
[----:B------:R-:W3:Y:S01]  /*1c720*/  LDL.LU.64 R234, [R1+0x30] ;  /* 0x0000300001ea7983 */ /* 0x000ee20000300a00 */
[----:B--2---:R-:W-:-:S04]  /*1c730*/  IMAD.WIDE R228, R186, 0x4, R228 ;  /* 0x00000004bae47825 */ /* 0x004fc800078e02e4 */
[C---:B------:R-:W-:Y:S01]  /*1c740*/  IMAD.WIDE R14, R186.reuse, 0x4, R14 ;  /* 0x00000004ba0e7825 */ /* 0x040fe200078e020e */
[----:B------:R1:W-:Y:S03]  /*1c750*/  STL.64 [R1+0x200], R228 ;  /* 0x000200e401007387 */ /* 0x0003e60000100a00 */
[C---:B------:R-:W-:Y:S01]  /*1c760*/  IMAD.WIDE R12, R186.reuse, 0x4, R12 ;  /* 0x00000004ba0c7825 */ /* 0x040fe200078e020c */
[----:B------:R2:W-:Y:S04]  /*1c770*/  STL.64 [R1+0x1f8], R14 ;  /* 0x0001f80e01007387 */ /* 0x0005e80000100a00 */
[----:B------:R-:W-:Y:S04]  /*1c780*/  LDGSTS.E [R223+-0x5d400], desc[UR60][R228.64], P0 ;  /* 0xa2c00000e4df7fae */ /* 0x000fe8000812187c */
[----:B------:R2:W-:Y:S04]  /*1c790*/  STL.64 [R1+0x1f0], R12 ;  /* 0x0001f00c01007387 */ /* 0x0005e80000100a00 */
[----:B------:R2:W-:Y:S04]  /*1c7a0*/  LDGSTS.E [R222+-0x5d000], desc[UR60][R14.64], P0 ;  /* 0xa30000000ede7fae */ /* 0x0005e8000812187c */
[----:B-1----:R-:W3:Y:S04]  /*1c7b0*/  LDL.LU.64 R228, [R1+0x18] ;  /* 0x0000180001e47983 */ /* 0x002ee80000300a00 */
[----:B------:R1:W-:Y:S01]  /*1c7c0*/  LDGSTS.E [R187+-0x5cc00], desc[UR60][R12.64], P0 ;  /* 0xa34000000cbb7fae */ /* 0x0003e2000812187c */
[----:B------:R-:W-:-:S03]  /*1c7d0*/  IMAD.WIDE R10, R186, 0x4, R10 ;  /* 0x00000004ba0a7825 */ /* 0x000fc600078e020a */
[----:B--2---:R-:W2:Y:S01]  /*1c7e0*/  LDL.LU.64 R14, [R1+0xa80] ;  /* 0x000a8000010e7983 */ /* 0x004ea20000300a00 */
[----:B------:R-:W-:-:S03]  /*1c7f0*/  IADD3 R222, R243, 0x100000, RZ ;  /* 0x00100000f3de7810 */ /* 0x000fc60007ffe0ff */
[----:B------:R1:W-:Y:S01]  /*1c800*/  STL.64 [R1+0x1e8], R10 ;  /* 0x0001e80a01007387 */ /* 0x0003e20000100a00 */
[----:B------:R-:W-:-:S03]  /*1c810*/  IMAD.WIDE R180, R186, 0x4, R180 ;  /* 0x00000004bab47825 */ /* 0x000fc600078e02b4 */
[----:B------:R-:W2:Y:S01]  /*1c820*/  LDL.LU.64 R12, [R1+0xa78] ;  /* 0x000a7800010c7983 */ /* 0x000ea20000300a00 */
[----:B------:R-:W-:-:S03]  /*1c830*/  IMAD.WIDE R220, R186, 0x4, R220 ;  /* 0x00000004badc7825 */ /* 0x000fc600078e02dc */
[----:B------:R4:W-:Y:S01]  /*1c840*/  LDGSTS.E [R185+-0x5c800], desc[UR60][R10.64], P0 ;  /* 0xa38000000ab97fae */ /* 0x0009e2000812187c */
[----:B-1----:R-:W-:-:S03]  /*1c850*/  VIADD R187, R243, 0x100000 ;  /* 0x00100000f3bb7836 */ /* 0x002fc60000000000 */
[----:B------:R1:W-:Y:S04]  /*1c860*/  LDGSTS.E [R223+-0x5c400], desc[UR60][R180.64], P0 ;  /* 0xa3c00000b4df7fae */ /* 0x0003e8000812187c */
[----:B------:R-:W-:Y:S04]  /*1c870*/  LDGSTS.E [R222+-0x5ff80], desc[UR60][R220.64], P0 ;  /* 0xa0080000dcde7fae */ /* 0x000fe8000812187c */
[----:B------:R-:W2:Y:S01]  /*1c880*/  LDL.LU.64 R10, [R1+0xa70] ;  /* 0x000a7000010a7983 */ /* 0x000ea20000300a00 */
[----:B----4-:R-:W-:-:S03]  /*1c890*/  VIADD R185, R243, 0x100000 ;  /* 0x00100000f3b97836 */ /* 0x010fc60000000000 */
[----:B------:R4:W-:Y:S01]  /*1c8a0*/  STL.64 [R1+0x1e0], R180 ;  /* 0x0001e0b401007387 */ /* 0x0009e20000100a00 */
[----:B------:R-:W-:-:S03]  /*1c8b0*/  IMAD.WIDE R224, R186, 0x4, R224 ;  /* 0x00000004bae07825 */ /* 0x000fc600078e02e0 */
[----:B------:R4:W-:Y:S01]  /*1c8c0*/  STL.64 [R1+0x1d8], R220 ;  /* 0x0001d8dc01007387 */ /* 0x0009e20000100a00 */
[----:B-1----:R-:W-:-:S03]  /*1c8d0*/  VIADD R223, R243, 0x100000 ;  /* 0x00100000f3df7836 */ /* 0x002fc60000000000 */
[----:B------:R-:W-:Y:S04]  /*1c8e0*/  LDGSTS.E [R187+-0x5fb80], desc[UR60][R224.64], P0 ;  /* 0xa0480000e0bb7fae */ /* 0x000fe8000812187c */
[----:B----4-:R-:W4:Y:S04]  /*1c8f0*/  LDL.LU.64 R180, [R1+0xa68] ;  /* 0x000a680001b47983 */ /* 0x010f280000300a00 */
[----:B------:R1:W-:Y:S04]  /*1c900*/  STL.64 [R1+0x1d0], R224 ;  /* 0x0001d0e001007387 */ /* 0x0003e80000100a00 */
[----:B------:R-:W4:Y:S04]  /*1c910*/  LDL.LU.64 R220, [R1+0xa60] ;  /* 0x000a600001dc7983 */ /* 0x000f280000300a00 */
[----:B-1----:R-:W4:Y:S01]  /*1c920*/  LDL.LU.64 R224, [R1+0xa58] ;  /* 0x000a580001e07983 */ /* 0x002f220000300a00 */
[----:B---3--:R-:W-:-:S05]  /*1c930*/  IMAD.WIDE R230, R186, 0x4, R230 ;  /* 0x00000004bae67825 */ /* 0x008fca00078e02e6 */
[----:B------:R1:W-:Y:S04]  /*1c940*/  STL.64 [R1+0x1c8], R230 ;  /* 0x0001c8e601007387 */ /* 0x0003e80000100a00 */
[----:B------:R-:W-:Y:S04]  /*1c950*/  LDGSTS.E [R185+-0x5f780], desc[UR60][R230.64], P0 ;  /* 0xa0880000e6b97fae */ /* 0x000fe8000812187c */
[----:B-1----:R-:W3:Y:S01]  /*1c960*/  LDL.LU.64 R230, [R1+0xa50] ;  /* 0x000a500001e67983 */ /* 0x002ee20000300a00 */
[----:B------:R-:W-:-:S04]  /*1c970*/  IMAD.WIDE R236, R186, 0x4, R236 ;  /* 0x00000004baec7825 */ /* 0x000fc800078e02ec */
[C---:B------:R-:W-:Y:S01]  /*1c980*/  IMAD.WIDE R2, R186.reuse, 0x4, R2 ;  /* 0x00000004ba027825 */ /* 0x040fe200078e0202 */
[----:B------:R1:W-:Y:S03]  /*1c990*/  STL.64 [R1+0x1c0], R236 ;  /* 0x0001c0ec01007387 */ /* 0x0003e60000100a00 */
[C---:B------:R-:W-:Y:S01]  /*1c9a0*/  IMAD.WIDE R250, R186.reuse, 0x4, R250 ;  /* 0x00000004bafa7825 */ /* 0x040fe200078e02fa */
[----:B------:R1:W-:Y:S04]  /*1c9b0*/  STL.64 [R1+0x1b8], R2 ;  /* 0x0001b80201007387 */ /* 0x0003e80000100a00 */
[----:B------:R-:W-:Y:S04]  /*1c9c0*/  LDGSTS.E [R223+-0x5f380], desc[UR60][R236.64], P0 ;  /* 0xa0c80000ecdf7fae */ /* 0x000fe8000812187c */
[----:B------:R-:W-:Y:S01]  /*1c9d0*/  LDGSTS.E [R222+-0x5ef80], desc[UR60][R2.64], P0 ;  /* 0xa108000002de7fae */ /* 0x000fe2000812187c */
[----:B------:R-:W-:-:S03]  /*1c9e0*/  IMAD.WIDE R234, R186, 0x4, R234 ;  /* 0x00000004baea7825 */ /* 0x000fc600078e02ea */
[----:B------:R1:W-:Y:S04]  /*1c9f0*/  LDGSTS.E [R187+-0x5eb80], desc[UR60][R250.64], P0 ;  /* 0xa1480000fabb7fae */ /* 0x0003e8000812187c */
[----:B-1----:R-:W3:Y:S04]  /*1ca00*/  LDL.LU.64 R236, [R1+0xa48] ;  /* 0x000a480001ec7983 */ /* 0x002ee80000300a00 */
[----:B------:R1:W-:Y:S04]  /*1ca10*/  STL.64 [R1+0x1b0], R250 ;  /* 0x0001b0fa01007387 */ /* 0x0003e80000100a00 */
[----:B------:R-:W3:Y:S04]  /*1ca20*/  LDL.LU.64 R2, [R1+0xa40] ;  /* 0x000a400001027983 */ /* 0x000ee80000300a00 */
[----:B------:R3:W-:Y:S04]  /*1ca30*/  STL.64 [R1+0x1a8], R234 ;  /* 0x0001a8ea01007387 */ /* 0x0007e80000100a00 */
[----:B------:R3:W-:Y:S01]  /*1ca40*/  LDGSTS.E [R185+-0x5e780], desc[UR60][R234.64], P0 ;  /* 0xa1880000eab97fae */ /* 0x0007e2000812187c */
[----:B------:R-:W-:-:S04]  /*1ca50*/  IMAD.WIDE R16, R186, 0x4, R16 ;  /* 0x00000004ba107825 */ /* 0x000fc800078e0210 */
[----:B------:R-:W-:-:S04]  /*1ca60*/  IMAD.WIDE R190, R186, 0x4, R190 ;  /* 0x00000004babe7825 */ /* 0x000fc800078e02be */
[----:B------:R-:W-:-:S04]  /*1ca70*/  IMAD.WIDE R194, R186, 0x4, R194 ;  /* 0x00000004bac27825 */ /* 0x000fc800078e02c2 */
[----:B-1----:R-:W-:-:S05]  /*1ca80*/  IMAD.WIDE R250, R186, 0x4, R228 ;  /* 0x00000004bafa7825 */ /* 0x002fca00078e02e4 */
[----:B------:R-:W-:Y:S04]  /*1ca90*/  STL.64 [R1+0x1a0], R250 ;  /* 0x0001a0fa01007387 */ /* 0x000fe80000100a00 */
[----:B------:R-:W-:Y:S01]  /*1caa0*/  LDGSTS.E [R223+-0x5e380], desc[UR60][R250.64], P0 ;  /* 0xa1c80000fadf7fae */ /* 0x000fe2000812187c */
[----:B--2---:R-:W-:-:S04]  /*1cab0*/  IMAD.WIDE R14, R186, 0x4, R14 ;  /* 0x00000004ba0e7825 */ /* 0x004fc800078e020e */
[----:B------:R-:W-:-:S04]  /*1cac0*/  IMAD.WIDE R12, R186, 0x4, R12 ;  /* 0x00000004ba0c7825 */ /* 0x000fc800078e020c */
[----:B----4-:R-:W-:-:S04]  /*1cad0*/  IMAD.WIDE R220, R186, 0x4, R220 ;  /* 0x00000004badc7825 */ /* 0x010fc800078e02dc */
[----:B------:R-:W-:-:S04]  /*1cae0*/  IMAD.WIDE R224, R186, 0x4, R224 ;  /* 0x00000004bae07825 */ /* 0x000fc800078e02e0 */
[----:B---3--:R-:W-:-:S04]  /*1caf0*/  IMAD.WIDE R228, R186, 0x4, R236 ;  /* 0x00000004bae47825 */ /* 0x008fc800078e02ec */
[----:B------:R-:W-:-:S04]  /*1cb00*/  IMAD.WIDE R234, R186, 0x4, R2 ;  /* 0x00000004baea7825 */ /* 0x000fc800078e0202 */
[C---:B------:R-:W-:Y:S01]  /*1cb10*/  IMAD.WIDE R2, R186.reuse, 0x4, R230 ;  /* 0x00000004ba027825 */ /* 0x040fe200078e02e6 */
[----:B------:R-:W-:Y:S04]  /*1cb20*/  STL.64 [R1+0x198], R234 ;  /* 0x000198ea01007387 */ /* 0x000fe80000100a00 */
[----:B------:R-:W-:Y:S04]  /*1cb30*/  LDGSTS.E [R222+-0x5df80], desc[UR60][R234.64], P0 ;  /* 0xa2080000eade7fae */ /* 0x000fe8000812187c */
[----:B------:R1:W-:Y:S04]  /*1cb40*/  STL.64 [R1+0x190], R228 ;  /* 0x000190e401007387 */ /* 0x0003e80000100a00 */
[----:B------:R1:W-:Y:S04]  /*1cb50*/  LDGSTS.E [R187+-0x5db80], desc[UR60][R228.64], P0 ;  /* 0xa2480000e4bb7fae */ /* 0x0003e8000812187c */
[----:B------:R2:W-:Y:S04]  /*1cb60*/  STL.64 [R1+0x188], R2 ;  /* 0x0001880201007387 */ /* 0x0005e80000100a00 */
[----:B------:R2:W-:Y:S01]  /*1cb70*/  LDGSTS.E [R185+-0x5d780], desc[UR60][R2.64], P0 ;  /* 0xa288000002b97fae */ /* 0x0005e2000812187c */
[----:B-1----:R-:W-:Y:S01]  /*1cb80*/  IMAD.WIDE R228, R186, 0x4, R180 ;  /* 0x00000004bae47825 */ /* 0x002fe200078e02b4 */
[----:B------:R-:W-:-:S02]  /*1cb90*/  IADD3 R180, R243, 0x100000, RZ ;  /* 0x00100000f3b47810 */ /* 0x000fc40007ffe0ff */
[----:B------:R-:W-:Y:S01]  /*1cba0*/  LDGSTS.E [R222+-0x5d380], desc[UR60][R224.64], P0 ;  /* 0xa2c80000e0de7fae */ /* 0x000fe2000812187c */
[----:B--2---:R-:W-:-:S03]  /*1cbb0*/  IMAD.WIDE R2, R186, 0x4, R10 ;  /* 0x00000004ba027825 */ /* 0x004fc600078e020a */
[----:B------:R1:W-:Y:S01]  /*1cbc0*/  LDGSTS.E [R187+-0x5cf80], desc[UR60][R220.64], P0 ;  /* 0xa3080000dcbb7fae */ /* 0x0003e2000812187c */
[----:B------:R-:W-:-:S03]  /*1cbd0*/  VIADD R181, R243, 0x100000 ;  /* 0x00100000f3b57836 */ /* 0x000fc60000000000 */
[----:B------:R2:W-:Y:S01]  /*1cbe0*/  LDGSTS.E [R185+-0x5cb80], desc[UR60][R228.64], P0 ;  /* 0xa3480000e4b97fae */ /* 0x0005e2000812187c */
[----:B------:R-:W-:-:S03]  /*1cbf0*/  VIADD R11, R242, 0x100000 ;  /* 0x00100000f20b7836 */ /* 0x000fc60000000000 */
[----:B------:R-:W-:Y:S04]  /*1cc00*/  STL.64 [R1+0x180], R224 ;  /* 0x000180e001007387 */ /* 0x000fe80000100a00 */
[----:B------:R3:W-:Y:S01]  /*1cc10*/  LDGSTS.E [R180+-0x5c780], desc[UR60][R2.64], P0 ;  /* 0xa388000002b47fae */ /* 0x0007e2000812187c */
[----:B------:R-:W-:Y:S01]  /*1cc20*/  IADD3 R10, R242, 0x100000, RZ ;  /* 0x00100000f20a7810 */ /* 0x000fe20007ffe0ff */
[C---:B------:R-:W-:Y:S01]  /*1cc30*/  IMAD.WIDE R250, R186.reuse, 0x4, R158 ;  /* 0x00000004bafa7825 */ /* 0x040fe200078e029e */
[----:B-1----:R-:W1:Y:S01]  /*1cc40*/  LDC R187, c[0x0][0x230] ;  /* 0x00008c00ffbb7b82 */ /* 0x002e620000000800 */
[----:B------:R-:W-:Y:S04]  /*1cc50*/  STL.64 [R1+0x178], R220 ;  /* 0x000178dc01007387 */ /* 0x000fe80000100a00 */
[----:B------:R-:W-:Y:S01]  /*1cc60*/  STL.64 [R1+0x170], R228 ;  /* 0x000170e401007387 */ /* 0x000fe20000100a00 */
[----:B------:R-:W-:-:S02]  /*1cc70*/  IMAD.WIDE R236, R186, 0x4, R160 ;  /* 0x00000004baec7825 */ /* 0x000fc400078e02a0 */
[----:B--2---:R-:W2:Y:S02]  /*1cc80*/  LDC R185, c[0x0][0x230] ;  /* 0x00008c00ffb97b82 */ /* 0x004ea40000000800 */
[----:B---3--:R-:W-:Y:S01]  /*1cc90*/  VIADD R180, R242, 0x100000 ;  /* 0x00100000f2b47836 */ /* 0x008fe20000000000 */
[----:B------:R3:W-:Y:S04]  /*1cca0*/  STL.64 [R1+0x168], R2 ;  /* 0x0001680201007387 */ /* 0x0007e80000100a00 */
[----:B------:R4:W-:Y:S04]  /*1ccb0*/  STL.64 [R1+0x160], R12 ;  /* 0x0001600c01007387 */ /* 0x0009e80000100a00 */
[----:B------:R4:W-:Y:S01]  /*1ccc0*/  LDGSTS.E [R181+-0x5c380], desc[UR60][R12.64], P0 ;  /* 0xa3c800000cb57fae */ /* 0x0009e2000812187c */
[----:B---3--:R-:W-:-:S03]  /*1ccd0*/  IMAD.WIDE R2, R186, 0x4, R18 ;  /* 0x00000004ba027825 */ /* 0x008fc600078e0212 */
[----:B------:R3:W-:Y:S01]  /*1cce0*/  STL.64 [R1+0x158], R14 ;  /* 0x0001580e01007387 */ /* 0x0007e20000100a00 */
[----:B------:R-:W-:-:S03]  /*1ccf0*/  IMAD.WIDE R18, R186, 0x4, R20 ;  /* 0x00000004ba127825 */ /* 0x000fc600078e0214 */
[----:B------:R3:W-:Y:S01]  /*1cd00*/  LDGSTS.E [R180+-0x5ff00], desc[UR60][R14.64], P0 ;  /* 0xa01000000eb47fae */ /* 0x0007e2000812187c */
[----:B------:R-:W1:Y:S01]  /*1cd10*/  LDC R21, c[0x0][0x230] ;  /* 0x00008c00ff157b82 */ /* 0x000e620000000800 */
[C---:B----4-:R-:W-:Y:S02]  /*1cd20*/  VIADD R13, R242.reuse, 0x100000 ;  /* 0x00100000f20d7836 */ /* 0x050fe40000000000 */
[----:B------:R4:W-:Y:S01]  /*1cd30*/  STL.64 [R1+0x150], R16 ;  /* 0x0001501001007387 */ /* 0x0009e20000100a00 */
[----:B------:R-:W-:-:S03]  /*1cd40*/  VIADD R12, R242, 0x100000 ;  /* 0x00100000f20c7836 */ /* 0x000fc60000000000 */
[----:B------:R4:W-:Y:S01]  /*1cd50*/  LDGSTS.E [R11+-0x5fb00], desc[UR60][R16.64], P0 ;  /* 0xa0500000100b7fae */ /* 0x0009e2000812187c */
[C---:B------:R-:W-:Y:S01]  /*1cd60*/  IMAD.WIDE R234, R186.reuse, 0x4, R162 ;  /* 0x00000004baea7825 */ /* 0x040fe200078e02a2 */
[----:B------:R-:W2:Y:S02]  /*1cd70*/  LDC R20, c[0x0][0x230] ;  /* 0x00008c00ff147b82 */ /* 0x000ea40000000800 */
[----:B------:R4:W-:Y:S01]  /*1cd80*/  STL.64 [R1+0x148], R2 ;  /* 0x0001480201007387 */ /* 0x0009e20000100a00 */
[----:B---3--:R-:W-:-:S03]  /*1cd90*/  IMAD.WIDE R14, R186, 0x4, R24 ;  /* 0x00000004ba0e7825 */ /* 0x008fc600078e0218 */
[----:B------:R3:W-:Y:S01]  /*1cda0*/  LDGSTS.E [R10+-0x5f700], desc[UR60][R2.64], P0 ;  /* 0xa0900000020a7fae */ /* 0x0007e2000812187c */
[----:B----4-:R-:W-:-:S03]  /*1cdb0*/  IMAD.WIDE R16, R186, 0x4, R22 ;  /* 0x00000004ba107825 */ /* 0x010fc600078e0216 */
[----:B------:R4:W-:Y:S01]  /*1cdc0*/  STL.64 [R1+0x140], R18 ;  /* 0x0001401201007387 */ /* 0x0009e20000100a00 */
[----:B------:R-:W2:Y:S03]  /*1cdd0*/  LDC R22, c[0x0][0x230] ;  /* 0x00008c00ff167b82 */ /* 0x000ea60000000800 */
[----:B------:R4:W-:Y:S01]  /*1cde0*/  LDGSTS.E [R13+-0x5f300], desc[UR60][R18.64], P0 ;  /* 0xa0d00000120d7fae */ /* 0x0009e2000812187c */
[----:B---3--:R-:W-:-:S03]  /*1cdf0*/  IMAD.WIDE R2, R186, 0x4, R98 ;  /* 0x00000004ba027825 */ /* 0x008fc600078e0262 */
[----:B------:R3:W-:Y:S01]  /*1ce00*/  STL.64 [R1+0x138], R16 ;  /* 0x0001381001007387 */ /* 0x0007e20000100a00 */
[----:B------:R-:W2:Y:S03]  /*1ce10*/  LDC R23, c[0x0][0x230] ;  /* 0x00008c00ff177b82 */ /* 0x000ea60000000800 */
        /* <DEDUP_REMOVED lines=37> */
[----:B-1----:R-:W-:-:S03]  /*1d070*/  VIADD R12, R241, 0x100000 ;  /* 0x00100000f10c7836 */ /* 0x002fc60000000000 */
[----:B------:R1:W-:Y:S01]  /*1d080*/  STL.64 [R1+0xe8], R2 ;  /* 0x0000e80201007387 */ /* 0x0003e20000100a00 */
[----:B---3--:R-:W-:-:S03]  /*1d090*/  IMAD.WIDE R16, R186, 0x4, R118 ;  /* 0x00000004ba107825 */ /* 0x008fc600078e0276 */
[----:B------:R3:W-:Y:S01]  /*1d0a0*/  LDGSTS.E [R10+-0x5c700], desc[UR60][R2.64], P0 ;  /* 0xa3900000020a7fae */ /* 0x0007e2000812187c */
[C---:B----4-:R-:W-:Y:S01]  /*1d0b0*/  IADD3 R11, R241.reuse, 0x100000, RZ ;  /* 0x00100000f10b7810 */ /* 0x050fe20007ffe0ff */
[C---:B------:R-:W-:Y:S02]  /*1d0c0*/  IMAD.WIDE R14, R186.reuse, 0x4, R120 ;  /* 0x00000004ba0e7825 */ /* 0x040fe400078e0278 */
[----:B------:R4:W-:Y:S04]  /*1d0d0*/  STL.64 [R1+0xe0], R18 ;  /* 0x0000e01201007387 */ /* 0x0009e80000100a00 */
[----:B------:R4:W-:Y:S01]  /*1d0e0*/  LDGSTS.E [R13+-0x5c300], desc[UR60][R18.64], P0 ;  /* 0xa3d00000120d7fae */ /* 0x0009e2000812187c */
[C---:B---3--:R-:W-:Y:S02]  /*1d0f0*/  VIADD R10, R241.reuse, 0x100000 ;  /* 0x00100000f10a7836 */ /* 0x048fe40000000000 */
[----:B-1----:R-:W-:Y:S01]  /*1d100*/  IMAD.WIDE R2, R186, 0x4, R122 ;  /* 0x00000004ba027825 */ /* 0x002fe200078e027a */
[----:B------:R1:W-:Y:S04]  /*1d110*/  STL.64 [R1+0xd8], R16 ;  /* 0x0000d81001007387 */ /* 0x0003e80000100a00 */
[----:B------:R1:W-:Y:S01]  /*1d120*/  LDGSTS.E [R12+-0x5fe80], desc[UR60][R16.64], P0 ;  /* 0xa0180000100c7fae */ /* 0x0003e2000812187c */
[----:B----4-:R-:W-:-:S03]  /*1d130*/  VIADD R13, R241, 0x100000 ;  /* 0x00100000f10d7836 */ /* 0x010fc60000000000 */
[----:B------:R3:W-:Y:S01]  /*1d140*/  STL.64 [R1+0xd0], R14 ;  /* 0x0000d00e01007387 */ /* 0x0007e20000100a00 */
[----:B------:R-:W-:-:S03]  /*1d150*/  IMAD.WIDE R18, R186, 0x4, R124 ;  /* 0x00000004ba127825 */ /* 0x000fc600078e027c */
        /* <DEDUP_REMOVED lines=37> */
[----:B----4-:R-:W-:-:S03]  /*1d3b0*/  VIADD R12, R240, 0x100000 ;  /* 0x00100000f00c7836 */ /* 0x010fc60000000000 */
[----:B------:R4:W-:Y:S01]  /*1d3c0*/  STL.64 [R1+0x40], R2 ;  /* 0x0000400201007387 */ /* 0x0009e20000100a00 */
[----:B-1----:R-:W-:-:S03]  /*1d3d0*/  IMAD.WIDE R16, R186, 0x4, R150 ;  /* 0x00000004ba107825 */ /* 0x002fc600078e0296 */
[----:B------:R1:W-:Y:S01]  /*1d3e0*/  LDGSTS.E [R10+-0x5c680], desc[UR60][R2.64], P0 ;  /* 0xa3980000020a7fae */ /* 0x0003e2000812187c */
[----:B--2---:R-:W-:Y:S01]  /*1d3f0*/  IADD3 R11, R240, 0x100000, RZ ;  /* 0x00100000f00b7810 */ /* 0x004fe20007ffe0ff */
[----:B---3--:R-:W-:Y:S02]  /*1d400*/  IMAD.WIDE R14, R186, 0x4, R152 ;  /* 0x00000004ba0e7825 */ /* 0x008fe400078e0298 */
[----:B------:R2:W-:Y:S04]  /*1d410*/  STL.64 [R1+0x30], R18 ;  /* 0x0000301201007387 */ /* 0x0005e80000100a00 */
[----:B------:R2:W-:Y:S01]  /*1d420*/  LDGSTS.E [R13+-0x5c280], desc[UR60][R18.64], P0 ;  /* 0xa3d80000120d7fae */ /* 0x0005e2000812187c */
[----:B-1----:R-:W-:Y:S02]  /*1d430*/  VIADD R10, R240, 0x100000 ;  /* 0x00100000f00a7836 */ /* 0x002fe40000000000 */
[C---:B----4-:R-:W-:Y:S01]  /*1d440*/  IMAD.WIDE R2, R186.reuse, 0x4, R154 ;  /* 0x00000004ba027825 */ /* 0x050fe200078e029a */
[----:B------:R1:W-:Y:S04]  /*1d450*/  STL.64 [R1+0x28], R16 ;  /* 0x0000281001007387 */ /* 0x0003e80000100a00 */
[----:B------:R1:W-:Y:S01]  /*1d460*/  LDGSTS.E [R12+-0x5fe00], desc[UR60][R16.64], P0 ;  /* 0xa0200000100c7fae */ /* 0x0003e2000812187c */
[C---:B------:R-:W-:Y:S01]  /*1d470*/  IMAD.WIDE R230, R186.reuse, 0x4, R164 ;  /* 0x00000004bae67825 */ /* 0x040fe200078e02a4 */
[----:B--2---:R-:W2:Y:S02]  /*1d480*/  LDC R19, c[0x0][0x230] ;  /* 0x00008c00ff137b82 */ /* 0x004ea40000000800 */
[----:B------:R3:W-:Y:S04]  /*1d490*/  STL.64 [R1+0x18], R14 ;  /* 0x0000180e01007387 */ /* 0x0007e80000100a00 */
[----:B------:R3:W-:Y:S01]  /*1d4a0*/  LDGSTS.E [R11+-0x5fa00], desc[UR60][R14.64], P0 ;  /* 0xa06000000e0b7fae */ /* 0x0007e2000812187c */
[C---:B------:R-:W-:Y:S01]  /*1d4b0*/  IMAD.WIDE R228, R186.reuse, 0x4, R166 ;  /* 0x00000004bae47825 */ /* 0x040fe200078e02a6 */
[----:B------:R-:W4:Y:S02]  /*1d4c0*/  LDC R18, c[0x0][0x230] ;  /* 0x00008c00ff127b82 */ /* 0x000f240000000800 */
[----:B------:R3:W-:Y:S04]  /*1d4d0*/  STL.64 [R1+0x10], R2 ;  /* 0x0000100201007387 */ /* 0x0007e80000100a00 */
[----:B------:R3:W-:Y:S01]  /*1d4e0*/  LDGSTS.E [R10+-0x5f600], desc[UR60][R2.64], P0 ;  /* 0xa0a00000020a7fae */ /* 0x0007e2000812187c */
[C---:B------:R-:W-:Y:S01]  /*1d4f0*/  IMAD.WIDE R224, R186.reuse, 0x4, R168 ;  /* 0x00000004bae07825 */ /* 0x040fe200078e02a8 */
[----:B-1----:R-:W1:Y:S02]  /*1d500*/  LDC R16, c[0x0][0x230] ;  /* 0x00008c00ff107b82 */ /* 0x002e640000000800 */
[----:B------:R-:W4:Y:S01]  /*1d510*/  LDL.LU.64 R180, [R1+0x5d8] ;  /* 0x0005d80001b47983 */ /* 0x000f220000300a00 */
[----:B------:R-:W-:-:S04]  /*1d520*/  IMAD.WIDE R222, R186, 0x4, R170 ;  /* 0x00000004bade7825 */ /* 0x000fc800078e02aa */
[C---:B------:R-:W-:Y:S01]  /*1d530*/  IMAD.WIDE R220, R186.reuse, 0x4, R172 ;  /* 0x00000004badc7825 */ /* 0x040fe200078e02ac */
[----:B---3--:R-:W3:Y:S03]  /*1d540*/  LDC R15, c[0x0][0x230] ;  /* 0x00008c00ff0f7b82 */ /* 0x008ee60000000800 */
[----:B------:R-:W-:Y:S02]  /*1d550*/  IMAD.WIDE R2, R186, 0x4, R156 ;  /* 0x00000004ba027825 */ /* 0x000fe400078e029c */
[----:B------:R-:W2:Y:S02]  /*1d560*/  LDL.LU.64 R156, [R1+0x8] ;  /* 0x00000800019c7983 */ /* 0x000ea40000300a00 */
[----:B------:R-:W-:Y:S01]  /*1d570*/  VIADD R13, R240, 0x100000 ;  /* 0x00100000f00d7836 */ /* 0x000fe20000000000 */
[----:B------:R-:W4:Y:S01]  /*1d580*/  LDC R17, c[0x0][0x230] ;  /* 0x00008c00ff117b82 */ /* 0x000f220000000800 */
[----:B------:R-:W-:Y:S04]  /*1d590*/  STL.64 [R1+0x9e8], R2 ;  /* 0x0009e80201007387 */ /* 0x000fe80000100a00 */
[----:B------:R-:W-:Y:S04]  /*1d5a0*/  STL.64 [R1+0x9f0], R250 ;  /* 0x0009f0fa01007387 */ /* 0x000fe80000100a00 */
[----:B------:R1:W-:Y:S04]  /*1d5b0*/  STL.64 [R1+0xa00], R236 ;  /* 0x000a00ec01007387 */ /* 0x0003e80000100a00 */
[----:B------:R-:W-:Y:S04]  /*1d5c0*/  STL.64 [R1+0x9e0], R234 ;  /* 0x0009e0ea01007387 */ /* 0x000fe80000100a00 */
[----:B------:R4:W-:Y:S04]  /*1d5d0*/  STL.64 [R1+0xa08], R230 ;  /* 0x000a08e601007387 */ /* 0x0009e80000100a00 */
[----:B------:R4:W-:Y:S04]  /*1d5e0*/  STL.64 [R1+0xa10], R228 ;  /* 0x000a10e401007387 */ /* 0x0009e80000100a00 */
[----:B------:R4:W-:Y:S04]  /*1d5f0*/  STL.64 [R1+0x9d8], R224 ;  /* 0x0009d8e001007387 */ /* 0x0009e80000100a00 */
[----:B------:R-:W-:Y:S04]  /*1d600*/  STL.64 [R1+0xa18], R222 ;  /* 0x000a18de01007387 */ /* 0x000fe80000100a00 */
[----:B------:R-:W-:Y:S04]  /*1d610*/  STL.64 [R1+0xa20], R220 ;  /* 0x000a20dc01007387 */ /* 0x000fe80000100a00 */
[----:B------:R-:W-:Y:S04]  /*1d620*/  STL.64 [R1+0xa28], R182 ;  /* 0x000a28b601007387 */ /* 0x000fe80000100a00 */
[----:B------:R4:W-:Y:S04]  /*1d630*/  STL.64 [R1+0xa30], R190 ;  /* 0x000a30be01007387 */ /* 0x0009e80000100a00 */
[----:B------:R-:W-:Y:S04]  /*1d640*/  STL.64 [R1+0xa38], R194 ;  /* 0x000a38c201007387 */ /* 0x000fe80000100a00 */
[----:B------:R-:W3:Y:S04]  /*1d650*/  LDL.LU.64 R152, [R1+0x20] ;  /* 0x0000200001987983 */ /* 0x000ee80000300a00 */
[----:B------:R-:W4:Y:S04]  /*1d660*/  LDL.LU.64 R162, [R1+0x38] ;  /* 0x0000380001a27983 */ /* 0x000f280000300a00 */
[----:B------:R-:W4:Y:S04]  /*1d670*/  LDL.LU.64 R160, [R1+0x50] ;  /* 0x0000500001a07983 */ /* 0x000f280000300a00 */
[----:B------:R-:W4:Y:S04]  /*1d680*/  LDL.LU.64 R154, [R1+0x68] ;  /* 0x00006800019a7983 */ /* 0x000f280000300a00 */
[----:B------:R-:W4:Y:S04]  /*1d690*/  LDL.LU.64 R158, [R1+0x80] ;  /* 0x00008000019e7983 */ /* 0x000f280000300a00 */
[----:B------:R-:W-:Y:S04]  /*1d6a0*/  LDGSTS.E [R13+-0x5f200], desc[UR60][R2.64], P0 ;  /* 0xa0e00000020d7fae */ /* 0x000fe8000812187c */
[----:B------:R-:W-:Y:S04]  /*1d6b0*/  LDGSTS.E [R12+-0x5ee00], desc[UR60][R250.64], P0 ;  /* 0xa1200000fa0c7fae */ /* 0x000fe8000812187c */
[----:B------:R-:W-:Y:S01]  /*1d6c0*/  LDGSTS.E [R11+-0x5ea00], desc[UR60][R236.64], P0 ;  /* 0xa1600000ec0b7fae */ /* 0x000fe2000812187c */
[----:B------:R-:W-:-:S03]  /*1d6d0*/  IMAD.WIDE R24, R186, 0x4, R174 ;  /* 0x00000004ba187825 */ /* 0x000fc600078e02ae */
[----:B------:R-:W-:Y:S04]  /*1d6e0*/  LDGSTS.E [R10+-0x5e600], desc[UR60][R234.64], P0 ;  /* 0xa1a00000ea0a7fae */ /* 0x000fe8000812187c */
[----:B------:R-:W-:Y:S04]  /*1d6f0*/  LDGSTS.E [R13+-0x5e200], desc[UR60][R230.64], P0 ;  /* 0xa1e00000e60d7fae */ /* 0x000fe8000812187c */
[----:B------:R-:W-:Y:S04]  /*1d700*/  LDGSTS.E [R12+-0x5de00], desc[UR60][R228.64], P0 ;  /* 0xa2200000e40c7fae */ /* 0x000fe8000812187c */
[----:B------:R-:W-:Y:S01]  /*1d710*/  LDGSTS.E [R11+-0x5da00], desc[UR60][R224.64], P0 ;  /* 0xa2600000e00b7fae */ /* 0x000fe2000812187c */
[----:B------:R-:W-:-:S03]  /*1d720*/  IMAD.WIDE R196, R186, 0x4, R196 ;  /* 0x00000004bac47825 */ /* 0x000fc600078e02c4 */
[----:B------:R-:W-:Y:S01]  /*1d730*/  LDGSTS.E [R10+-0x5d600], desc[UR60][R222.64], P0 ;  /* 0xa2a00000de0a7fae */ /* 0x000fe2000812187c */
[----:B------:R-:W-:-:S03]  /*1d740*/  IMAD.WIDE R198, R186, 0x4, R198 ;  /* 0x00000004bac67825 */ /* 0x000fc600078e02c6 */
[----:B------:R-:W-:Y:S01]  /*1d750*/  LDGSTS.E [R13+-0x5d200], desc[UR60][R220.64], P0 ;  /* 0xa2e00000dc0d7fae */ /* 0x000fe2000812187c */
[----:B------:R-:W-:-:S03]  /*1d760*/  IMAD.WIDE R200, R186, 0x4, R200 ;  /* 0x00000004bac87825 */ /* 0x000fc600078e02c8 */
[----:B------:R1:W-:Y:S01]  /*1d770*/  LDGSTS.E [R12+-0x5ce00], desc[UR60][R24.64], P0 ;  /* 0xa3200000180c7fae */ /* 0x0003e2000812187c */
[----:B------:R-:W-:-:S03]  /*1d780*/  IMAD.WIDE R202, R186, 0x4, R202 ;  /* 0x00000004baca7825 */ /* 0x000fc600078e02ca */
[----:B------:R1:W-:Y:S01]  /*1d790*/  LDGSTS.E [R11+-0x5ca00], desc[UR60][R182.64], P0 ;  /* 0xa3600000b60b7fae */ /* 0x0003e2000812187c */
[----:B------:R-:W-:-:S03]  /*1d7a0*/  IMAD.WIDE R204, R186, 0x4, R204 ;  /* 0x00000004bacc7825 */ /* 0x000fc600078e02cc */
[----:B------:R1:W-:Y:S02]  /*1d7b0*/  LDGSTS.E [R10+-0x5c600], desc[UR60][R190.64], P0 ;  /* 0xa3a00000be0a7fae */ /* 0x0003e4000812187c */
[C---:B-1----:R-:W-:Y:S02]  /*1d7c0*/  VIADD R12, R6.reuse, 0x100000 ;  /* 0x00100000060c7836 */ /* 0x042fe40000000000 */
[----:B------:R1:W-:Y:S01]  /*1d7d0*/  LDGSTS.E [R13+-0x5c200], desc[UR60][R194.64], P0 ;  /* 0xa3e00000c20d7fae */ /* 0x0003e2000812187c */
[----:B------:R-:W-:-:S03]  /*1d7e0*/  IADD3 R11, R6, 0x100000, RZ ;  /* 0x00100000060b7810 */ /* 0x000fc60007ffe0ff */
[----:B------:R-:W-:Y:S01]  /*1d7f0*/  LDGSTS.E [R12+-0x5fd80], desc[UR60][R196.64], P0 ;  /* 0xa0280000c40c7fae */ /* 0x000fe2000812187c */
[----:B------:R-:W-:-:S03]  /*1d800*/  VIADD R10, R6, 0x100000 ;  /* 0x00100000060a7836 */ /* 0x000fc60000000000 */
[----:B------:R-:W-:Y:S01]  /*1d810*/  LDGSTS.E [R11+-0x5f980], desc[UR60][R198.64], P0 ;  /* 0xa0680000c60b7fae */ /* 0x000fe2000812187c */
[----:B--2---:R-:W-:-:S03]  /*1d820*/  IMAD.WIDE R170, R184, 0x4, R156 ;  /* 0x00000004b8aa7825 */ /* 0x004fc600078e029c */
[----:B------:R-:W-:Y:S04]  /*1d830*/  LDGSTS.E [R10+-0x5f580], desc[UR60][R200.64], P0 ;  /* 0xa0a80000c80a7fae */ /* 0x000fe8000812187c */
[----:B------:R-:W2:Y:S01]  /*1d840*/  LDL.LU.64 R156, [R1+0x98] ;  /* 0x00009800019c7983 */ /* 0x000ea20000300a00 */
[----:B---3--:R-:W-:-:S03]  /*1d850*/  IMAD.WIDE R168, R184, 0x4, R152 ;  /* 0x00000004b8a87825 */ /* 0x008fc600078e0298 */
[----:B------:R-:W3:Y:S04]  /*1d860*/  LDL.LU.64 R152, [R1+0xb0] ;  /* 0x0000b00001987983 */ /* 0x000ee80000300a00 */
[----:B------:R-:W3:Y:S01]  /*1d870*/  LDL.LU.64 R236, [R1+0x5d0] ;  /* 0x0005d00001ec7983 */ /* 0x000ee20000300a00 */
[----:B----4-:R-:W-:-:S04]  /*1d880*/  IMAD.WIDE R166, R184, 0x4, R162 ;  /* 0x00000004b8a67825 */ /* 0x010fc800078e02a2 */
[----:B------:R-:W-:Y:S02]  /*1d890*/  IMAD.WIDE R162, R184, 0x4, R154 ;  /* 0x00000004b8a27825 */ /* 0x000fe400078e029a */
[----:B------:R-:W4:Y:S04]  /*1d8a0*/  LDL.LU.64 R154, [R1+0x5c8] ;  /* 0x0005c800019a7983 */ /* 0x000f280000300a00 */
[----:B------:R-:W4:Y:S04]  /*1d8b0*/  LDL.LU.64 R250, [R1+0x5c0] ;  /* 0x0005c00001fa7983 */ /* 0x000f280000300a00 */
[----:B------:R-:W4:Y:S01]  /*1d8c0*/  LDL.LU.64 R2, [R1+0x5b8] ;  /* 0x0005b80001027983 */ /* 0x000f220000300a00 */
[----:B-1----:R-:W-:-:S02]  /*1d8d0*/  VIADD R13, R6, 0x100000 ;  /* 0x00100000060d7836 */ /* 0x002fc40000000000 */
[----:B------:R-:W-:-:S03]  /*1d8e0*/  IMAD.WIDE R206, R186, 0x4, R206 ;  /* 0x00000004bace7825 */ /* 0x000fc600078e02ce */
[----:B------:R-:W-:Y:S01]  /*1d8f0*/  LDGSTS.E [R13+-0x5f180], desc[UR60][R202.64], P0 ;  /* 0xa0e80000ca0d7fae */ /* 0x000fe2000812187c */
        /* <DEDUP_REMOVED lines=21> */
[----:B------:R1:W-:Y:S01]  /*1da50*/  LDGSTS.E [R10+-0x5c580], desc[UR60][R30.64], P0 ;  /* 0xa3a800001e0a7fae */ /* 0x0003e2000812187c */
[----:B------:R-:W-:-:S03]  /*1da60*/  IMAD.WIDE R36, R186, 0x4, R36 ;  /* 0x00000004ba247825 */ /* 0x000fc600078e0224 */
[----:B------:R1:W-:Y:S02]  /*1da70*/  LDGSTS.E [R13+-0x5c180], desc[UR60][R32.64], P0 ;  /* 0xa3e80000200d7fae */ /* 0x0003e4000812187c */
[C---:B-1----:R-:W-:Y:S02]  /*1da80*/  VIADD R12, R5.reuse, 0x100000 ;  /* 0x00100000050c7836 */ /* 0x042fe40000000000 */
[C---:B------:R-:W-:Y:S01]  /*1da90*/  IMAD.WIDE R38, R186.reuse, 0x4, R38 ;  /* 0x00000004ba267825 */ /* 0x040fe200078e0226 */
[----:B------:R-:W-:Y:S02]  /*1daa0*/  IADD3 R11, R5, 0x100000, RZ ;  /* 0x00100000050b7810 */ /* 0x000fe40007ffe0ff */
[----:B------:R-:W-:Y:S01]  /*1dab0*/  LDGSTS.E [R12+-0x5fd00], desc[UR60][R34.64], P0 ;  /* 0xa0300000220c7fae */ /* 0x000fe2000812187c */
[----:B------:R-:W-:-:S03]  /*1dac0*/  IMAD.WIDE R40, R186, 0x4, R40 ;  /* 0x00000004ba287825 */ /* 0x000fc600078e0228 */
[----:B------:R-:W-:Y:S01]  /*1dad0*/  LDGSTS.E [R11+-0x5f900], desc[UR60][R36.64], P0 ;  /* 0xa0700000240b7fae */ /* 0x000fe2000812187c */
[C---:B------:R-:W-:Y:S02]  /*1dae0*/  VIADD R10, R5.reuse, 0x100000 ;  /* 0x00100000050a7836 */ /* 0x040fe40000000000 */
[----:B------:R-:W-:Y:S02]  /*1daf0*/  VIADD R13, R5, 0x100000 ;  /* 0x00100000050d7836 */ /* 0x000fe40000000000 */
        /* <DEDUP_REMOVED lines=27> */
[----:B------:R1:W-:Y:S03]  /*1dcb0*/  LDGSTS.E [R13+-0x5c100], desc[UR60][R64.64], P0 ;  /* 0xa3f00000400d7fae */ /* 0x0003e6000812187c */
[C---:B-1----:R-:W-:Y:S01]  /*1dcc0*/  VIADD R12, R4.reuse, 0x100000 ;  /* 0x00100000040c7836 */ /* 0x042fe20000000000 */
[----:B------:R-:W-:Y:S01]  /*1dcd0*/  IADD3 R11, R4, 0x100000, RZ ;  /* 0x00100000040b7810 */ /* 0x000fe20007ffe0ff */
[----:B------:R-:W-:-:S03]  /*1dce0*/  IMAD.WIDE R70, R186, 0x4, R70 ;  /* 0x00000004ba467825 */ /* 0x000fc600078e0246 */
[----:B------:R-:W-:Y:S01]  /*1dcf0*/  LDGSTS.E [R12+-0x5fc80], desc[UR60][R66.64], P0 ;  /* 0xa0380000420c7fae */ /* 0x000fe2000812187c */
[----:B------:R-:W-:Y:S02]  /*1dd00*/  VIADD R10, R4, 0x100000 ;  /* 0x00100000040a7836 */ /* 0x000fe40000000000 */
[----:B------:R-:W-:Y:S01]  /*1dd10*/  IMAD.WIDE R72, R186, 0x4, R72 ;  /* 0x00000004ba487825 */ /* 0x000fe200078e0248 */
[----:B------:R-:W-:Y:S03]  /*1dd20*/  LDGSTS.E [R11+-0x5f880], desc[UR60][R68.64], P0 ;  /* 0xa0780000440b7fae */ /* 0x000fe6000812187c */
[----:B------:R-:W-:Y:S01]  /*1dd30*/  VIADD R13, R4, 0x100000 ;  /* 0x00100000040d7836 */ /* 0x000fe20000000000 */
        /* <DEDUP_REMOVED lines=15> */
[----:B------:R-:W-:Y:S02]  /*1de30*/  VIADD R14, R4, 0x100000 ;  /* 0x00100000040e7836 */ /* 0x000fe40000000000 */
        /* <DEDUP_REMOVED lines=9> */
[----:B------:R-:W-:Y:S01]  /*1ded0*/  LDGSTS.E [R11+-0x5c480], desc[UR60][R94.64], P0 ;  /* 0xa3b800005e0b7fae */ /* 0x000fe2000812187c */
[----:B-1----:R-:W1:Y:S03]  /*1dee0*/  LDC R14, c[0x0][0x230] ;  /* 0x00008c00ff0e7b82 */ /* 0x002e660000000800 */
[----:B------:R2:W-:Y:S04]  /*1def0*/  LDGSTS.E [R10+-0x5c080], desc[UR60][R96.64], P0 ;  /* 0xa3f80000600a7fae */ /* 0x0005e8000812187c */
[----:B------:R-:W0:Y:S01]  /*1df00*/  LDGDEPBAR ;  /* 0x00000000000079af */ /* 0x000e220000000000 */
[----:B------:R-:W-:Y:S01]  /*1df10*/  IADD3 R13, R16, -0x201, RZ ;  /* 0xfffffdff100d7810 */ /* 0x000fe20007ffe0ff */
[----:B------:R-:W-:Y:S01]  /*1df20*/  VIADD R12, R15, 0xfffffdfe ;  /* 0xfffffdfe0f0c7836 */ /* 0x000fe20000000000 */
[----:B------:R-:W1:Y:S02]  /*1df30*/  LDC R16, c[0x0][0x230] ;  /* 0x00008c00ff107b82 */ /* 0x000e640000000800 */
[----:B------:R-:W-:Y:S01]  /*1df40*/  ISETP.GE.U32.AND P5, PT, R13, 0x7ffffd80, PT ;  /* 0x7ffffd800d00780c */ /* 0x000fe20003fa6070 */
[----:B--2---:R-:W-:Y:S01]  /*1df50*/  VIADD R10, R19, 0xfffffdfc ;  /* 0xfffffdfc130a7836 */ /* 0x004fe20000000000 */
[----:B------:R-:W-:-:S04]  /*1df60*/  ISETP.GE.U32.AND P6, PT, R12, 0x7ffffd7f, PT ;  /* 0x7ffffd7f0c00780c */ /* 0x000fc80003fc6070 */
[----:B------:R-:W2:Y:S01]  /*1df70*/  LDC R12, c[0x0][0x230] ;  /* 0x00008c00ff0c7b82 */ /* 0x000ea20000000800 */
[----:B------:R-:W-:Y:S01]  /*1df80*/  ISETP.GE.U32.AND P2, PT, R10, 0x7ffffd7d, PT ;  /* 0x7ffffd7d0a00780c */ /* 0x000fe20003f46070 */
[----:B------:R-:W-:Y:S02]  /*1df90*/  VIADD R10, R21, 0xfffffdde ;  /* 0xfffffdde150a7836 */ /* 0x000fe40000000000 */
[----:B------:R-:W-:-:S04]  /*1dfa0*/  VIADD R11, R18, 0xfffffdfd ;  /* 0xfffffdfd120b7836 */ /* 0x000fc80000000000 */
[----:B------:R-:W2:Y:S01]  /*1dfb0*/  LDC R13, c[0x0][0x230] ;  /* 0x00008c00ff0d7b82 */ /* 0x000ea20000000800 */
[----:B------:R-:W-:Y:S01]  /*1dfc0*/  ISETP.GE.U32.AND P4, PT, R10, 0x7ffffd5f, PT ;  /* 0x7ffffd5f0a00780c */ /* 0x000fe20003f86070 */
[----:B------:R-:W-:-:S06]  /*1dfd0*/  IMAD.WIDE R192, R184, 0x4, R192 ;  /* 0x00000004b8c07825 */ /* 0x000fcc00078e02c0 */
[----:B------:R-:W-:Y:S01]  /*1dfe0*/  BAR.SYNC.DEFER_BLOCKING 0x0 ;  /* 0x0000000000007b1d */ /* 0x000fe20000010000 */
[----:B------:R-:W-:Y:S01]  /*1dff0*/  ISETP.GE.U32.AND P0, PT, R11, 0x7ffffd7e, PT ;  /* 0x7ffffd7e0b00780c */ /* 0x000fe20003f06070 */
[----:B------:R-:W-:-:S06]  /*1e000*/  VIADD R10, R22, 0xfffffddd ;  /* 0xfffffddd160a7836 */ /* 0x000fcc0000000000 */
[----:B------:R-:W3:Y:S01]  /*1e010*/  LDC R15, c[0x0][0x230] ;  /* 0x00008c00ff0f7b82 */ /* 0x000ee20000000800 */
[----:B------:R-:W-:Y:S01]  /*1e020*/  IADD3 R11, R20, -0x221, RZ ;  /* 0xfffffddf140b7810 */ /* 0x000fe20007ffe0ff */
[----:B------:R-:W-:-:S06]  /*1e030*/  IMAD.WIDE R188, R184, 0x4, R188 ;  /* 0x00000004b8bc7825 */ /* 0x000fcc00078e02bc */
[----:B------:R-:W3:Y:S01]  /*1e040*/  LDC R18, c[0x0][0x230] ;  /* 0x00008c00ff127b82 */ /* 0x000ee20000000800 */
[----:B------:R-:W-:Y:S01]  /*1e050*/  ISETP.GE.U32.AND P3, PT, R11, 0x7ffffd60, PT ;  /* 0x7ffffd600b00780c */ /* 0x000fe20003f66070 */
[----:B------:R-:W-:-:S06]  /*1e060*/  IMAD.WIDE R178, R184, 0x4, R178 ;  /* 0x00000004b8b27825 */ /* 0x000fcc00078e02b2 */
[----:B------:R-:W4:Y:S01]  /*1e070*/  LDC R19, c[0x0][0x230] ;  /* 0x00008c00ff137b82 */ /* 0x000f220000000800 */
[----:B------:R-:W-:Y:S01]  /*1e080*/  @!PT LDS RZ, [RZ] ;  /* 0x00000000fffff984 */ /* 0x000fe20000000800 */
[----:B------:R-:W-:Y:S01]  /*1e090*/  @!PT LDS RZ, [RZ] ;  /* 0x00000000fffff984 */ /* 0x000fe20000000800 */
[----:B------:R-:W-:Y:S01]  /*1e0a0*/  @!PT LDS RZ, [RZ] ;  /* 0x00000000fffff984 */ /* 0x000fe20000000800 */
[----:B------:R-:W-:Y:S01]  /*1e0b0*/  LDGSTS.E [R246+0x40000], desc[UR60][R192.64], !P5 ;  /* 0x40000000c0f67fae */ /* 0x000fe2000e92187c */
[----:B------:R-:W-:Y:S02]  /*1e0c0*/  ISETP.GE.U32.AND P5, PT, R10, 0x7ffffd5e, PT ;  /* 0x7ffffd5e0a00780c */ /* 0x000fe40003fa6070 */
[----:B------:R-:W-:Y:S01]  /*1e0d0*/  IADD3 R10, R17, -0x241, RZ ;  /* 0xfffffdbf110a7810 */ /* 0x000fe20007ffe0ff */
[----:B-1----:R-:W-:Y:S01]  /*1e0e0*/  VIADD R11, R14, 0xfffffddc ;  /* 0xfffffddc0e0b7836 */ /* 0x002fe20000000000 */
[----:B------:R-:W-:Y:S02]  /*1e0f0*/  LDGSTS.E [R246+0x40004], desc[UR60][R188.64], !P6 ;  /* 0x40004000bcf67fae */ /* 0x000fe4000f12187c */
[----:B------:R-:W1:Y:S02]  /*1e100*/  LDC R17, c[0x0][0x230] ;  /* 0x00008c00ff117b82 */ /* 0x000e640000000800 */
[----:B------:R-:W-:Y:S01]  /*1e110*/  LDGSTS.E [R246+0x40008], desc[UR60][R178.64], !P0 ;  /* 0x40008000b2f67fae */ /* 0x000fe2000c12187c */
[----:B------:R-:W-:-:S02]  /*1e120*/  ISETP.GE.U32.AND P6, PT, R11, 0x7ffffd5d, PT ;  /* 0x7ffffd5d0b00780c */ /* 0x000fc40003fc6070 */
[----:B------:R-:W-:Y:S01]  /*1e130*/  ISETP.GE.U32.AND P0, PT, R10, 0x7ffffd40, PT ;  /* 0x7ffffd400a00780c */ /* 0x000fe20003f06070 */
[----:B------:R-:W-:Y:S02]  /*1e140*/  IMAD.WIDE R10, R184, 0x4, R180 ;  /* 0x00000004b80a7825 */ /* 0x000fe400078e02b4 */
[----:B------:R-:W4:Y:S02]  /*1e150*/  LDC R14, c[0x0][0x230] ;  /* 0x00008c00ff0e7b82 */ /* 0x000f240000000800 */
[----:B--2---:R-:W-:Y:S01]  /*1e160*/  VIADD R12, R12, 0xfffffdbe ;  /* 0xfffffdbe0c0c7836 */ /* 0x004fe20000000000 */
[----:B------:R-:W-:Y:S01]  /*1e170*/  LDGSTS.E [R246+0x4000c], desc[UR60][R10.64], !P2 ;  /* 0x4000c0000af67fae */ /* 0x000fe2000d12187c */
[----:B------:R-:W-:-:S04]  /*1e180*/  IMAD.WIDE R180, R184, 0x4, R176 ;  /* 0x00000004b8b47825 */ /* 0x000fc800078e02b0 */
[----:B------:R-:W2:Y:S01]  /*1e190*/  LDC R21, c[0x0][0x230] ;  /* 0x00008c00ff157b82 */ /* 0x000ea20000000800 */
[----:B------:R-:W-:Y:S01]  /*1e1a0*/  VIADD R13, R13, 0xfffffdbd ;  /* 0xfffffdbd0d0d7836 */ /* 0x000fe20000000000 */
[----:B------:R-:W-:Y:S01]  /*1e1b0*/  ISETP.GE.U32.AND P2, PT, R12, 0x7ffffd3f, PT ;  /* 0x7ffffd3f0c00780c */ /* 0x000fe20003f46070 */
[----:B------:R-:W-:Y:S01]  /*1e1c0*/  IMAD.WIDE R176, R184, 0x4, R226 ;  /* 0x00000004b8b07825 */ /* 0x000fe200078e02e2 */
[----:B------:R-:W-:Y:S02]  /*1e1d0*/  LDGSTS.E [R246+0x44000], desc[UR60][R180.64], !P3 ;  /* 0x44000000b4f67fae */ /* 0x000fe4000d92187c */
[----:B------:R-:W-:Y:S01]  /*1e1e0*/  ISETP.GE.U32.AND P3, PT, R13, 0x7ffffd3e, PT ;  /* 0x7ffffd3e0d00780c */ /* 0x000fe20003f66070 */
[----:B---3--:R-:W-:Y:S01]  /*1e1f0*/  VIADD R12, R15, 0xfffffdbc ;  /* 0xfffffdbc0f0c7836 */ /* 0x008fe20000000000 */
[----:B------:R-:W-:Y:S01]  /*1e200*/  IADD3 R13, R16, -0x261, RZ ;  /* 0xfffffd9f100d7810 */ /* 0x000fe20007ffe0ff */
[----:B------:R-:W-:Y:S01]  /*1e210*/  IMAD.WIDE R174, R184, 0x4, R232 ;  /* 0x00000004b8ae7825 */ /* 0x000fe200078e02e8 */
[----:B------:R-:W3:Y:S01]  /*1e220*/  LDC R15, c[0x0][0x230] ;  /* 0x00008c00ff0f7b82 */ /* 0x000ee20000000800 */
[----:B------:R-:W-:Y:S01]  /*1e230*/  LDGSTS.E [R246+0x44004], desc[UR60][R176.64], !P4 ;  /* 0x44004000b0f67fae */ /* 0x000fe2000e12187c */
[----:B------:R-:W-:Y:S01]  /*1e240*/  ISETP.GE.U32.AND P4, PT, R12, 0x7ffffd3d, PT ;  /* 0x7ffffd3d0c00780c */ /* 0x000fe20003f86070 */
[----:B------:R-:W-:-:S02]  /*1e250*/  IMAD.WIDE R172, R184, 0x4, R238 ;  /* 0x00000004b8ac7825 */ /* 0x000fc400078e02ee */
[----:B------:R-:W-:Y:S03]  /*1e260*/  LDGSTS.E [R246+0x44008], desc[UR60][R174.64], !P5 ;  /* 0x44008000aef67fae */ /* 0x000fe6000e92187c */
[----:B------:R-:W2:Y:S01]  /*1e270*/  LDC R16, c[0x0][0x230] ;  /* 0x00008c00ff107b82 */ /* 0x000ea20000000800 */
[----:B------:R-:W-:Y:S01]  /*1e280*/  VIADD R12, R18, 0xfffffd9e ;  /* 0xfffffd9e120c7836 */ /* 0x000fe20000000000 */
[----:B------:R-:W-:Y:S01]  /*1e290*/  ISETP.GE.U32.AND P5, PT, R13, 0x7ffffd20, PT ;  /* 0x7ffffd200d00780c */ /* 0x000fe20003fa6070 */
[----:B-1----:R-:W-:Y:S01]  /*1e2a0*/  VIADD R13, R17, 0xfffffd9d ;  /* 0xfffffd9d110d7836 */ /* 0x002fe20000000000 */
[----:B------:R-:W-:Y:S04]  /*1e2b0*/  LDGSTS.E [R246+0x4400c], desc[UR60][R172.64], !P6 ;  /* 0x4400c000acf67fae */ /* 0x000fe8000f12187c */
[----:B------:R-:W1:Y:S01]  /*1e2c0*/  LDC R18, c[0x0][0x230] ;  /* 0x00008c00ff127b82 */ /* 0x000e620000000800 */
[----:B------:R-:W-:Y:S01]  /*1e2d0*/  ISETP.GE.U32.AND P6, PT, R12, 0x7ffffd1f, PT ;  /* 0x7ffffd1f0c00780c */ /* 0x000fe20003fc6070 */
[----:B----4-:R-:W-:Y:S01]  /*1e2e0*/  VIADD R12, R19, 0xfffffd9c ;  /* 0xfffffd9c130c7836 */ /* 0x010fe20000000000 */
[----:B------:R-:W-:Y:S05]  /*1e2f0*/  LDGSTS.E [R246+0x48000], desc[UR60][R170.64], !P0 ;  /* 0x48000000aaf67fae */ /* 0x000fea000c12187c */
[----:B------:R-:W4:Y:S01]  /*1e300*/  LDC R17, c[0x0][0x230] ;  /* 0x00008c00ff117b82 */ /* 0x000f220000000800 */
[----:B------:R-:W-:Y:S01]  /*1e310*/  LDGSTS.E [R246+0x48004], desc[UR60][R168.64], !P2 ;  /* 0x48004000a8f67fae */ /* 0x000fe2000d12187c */
[----:B------:R-:W-:-:S06]  /*1e320*/  ISETP.GE.U32.AND P2, PT, R12, 0x7ffffd1d, PT ;  /* 0x7ffffd1d0c00780c */ /* 0x000fcc0003f46070 */
[----:B------:R-:W1:Y:S01]  /*1e330*/  LDC R19, c[0x0][0x230] ;  /* 0x00008c00ff137b82 */ /* 0x000e620000000800 */
[----:B------:R-:W-:Y:S01]  /*1e340*/  IADD3 R12, R14, -0x205, RZ ;  /* 0xfffffdfb0e0c7810 */ /* 0x000fe20007ffe0ff */
[----:B------:R-:W-:Y:S01]  /*1e350*/  IMAD.WIDE R164, R184, 0x4, R160 ;  /* 0x00000004b8a47825 */ /* 0x000fe200078e02a0 */
[----:B------:R-:W-:Y:S01]  /*1e360*/  ISETP.GE.U32.AND P0, PT, R13, 0x7ffffd1e, PT ;  /* 0x7ffffd1e0d00780c */ /* 0x000fe20003f06070 */
[----:B------:R-:W-:Y:S01]  /*1e370*/  LDGSTS.E [R246+0x48008], desc[UR60][R166.64], !P3 ;  /* 0x48008000a6f67fae */ /* 0x000fe2000d92187c */
[----:B------:R-:W-:Y:S01]  /*1e380*/  ISETP.GE.U32.AND P3, PT, R12, 0x7ffffd7c, PT ;  /* 0x7ffffd7c0c00780c */ /* 0x000fe20003f66070 */
[----:B---3--:R-:W-:Y:S02]  /*1e390*/  VIADD R13, R15, 0xfffffdfa ;  /* 0xfffffdfa0f0d7836 */ /* 0x008fe40000000000 */
[----:B--2---:R-:W-:Y:S01]  /*1e3a0*/  VIADD R12, R16, 0xfffffdf9 ;  /* 0xfffffdf9100c7836 */ /* 0x004fe20000000000 */
[----:B------:R-:W-:Y:S01]  /*1e3b0*/  LDGSTS.E [R246+0x4800c], desc[UR60][R164.64], !P4 ;  /* 0x4800c000a4f67fae */ /* 0x000fe2000e12187c */
[C---:B------:R-:W-:Y:S01]  /*1e3c0*/  IMAD.WIDE R160, R184.reuse, 0x4, R158 ;  /* 0x00000004b8a07825 */ /* 0x040fe200078e029e */
[----:B------:R-:W-:Y:S01]  /*1e3d0*/  ISETP.GE.U32.AND P4, PT, R13, 0x7ffffd7b, PT ;  /* 0x7ffffd7b0d00780c */ /* 0x000fe20003f86070 */
[----:B------:R-:W2:Y:S01]  /*1e3e0*/  LDC R20, c[0x0][0x230] ;  /* 0x00008c00ff147b82 */ /* 0x000ea20000000800 */
[----:B------:R-:W-:Y:S01]  /*1e3f0*/  LDGSTS.E [R246+0x4c000], desc[UR60][R162.64], !P5 ;  /* 0x4c000000a2f67fae */ /* 0x000fe2000e92187c */
[----:B------:R-:W-:Y:S01]  /*1e400*/  IMAD.WIDE R158, R184, 0x4, R156 ;  /* 0x00000004b89e7825 */ /* 0x000fe200078e029c */
[----:B------:R-:W-:-:S02]  /*1e410*/  ISETP.GE.U32.AND P5, PT, R12, 0x7ffffd7a, PT ;  /* 0x7ffffd7a0c00780c */ /* 0x000fc40003fa6070 */
[----:B----4-:R-:W-:Y:S01]  /*1e420*/  IADD3 R12, R17, -0x225, RZ ;  /* 0xfffffddb110c7810 */ /* 0x010fe20007ffe0ff */
[----:B-1----:R-:W-:Y:S01]  /*1e430*/  VIADD R13, R18, 0xfffffdf8 ;  /* 0xfffffdf8120d7836 */ /* 0x002fe20000000000 */
[----:B------:R-:W-:Y:S01]  /*1e440*/  LDGSTS.E [R246+0x4c004], desc[UR60][R160.64], !P6 ;  /* 0x4c004000a0f67fae */ /* 0x000fe2000f12187c */
[----:B------:R-:W-:Y:S01]  /*1e450*/  IMAD.WIDE R156, R184, 0x4, R152 ;  /* 0x00000004b89c7825 */ /* 0x000fe200078e0298 */
[----:B------:R-:W1:Y:S02]  /*1e460*/  LDC R22, c[0x0][0x230] ;  /* 0x00008c00ff167b82 */ /* 0x000e640000000800 */
[----:B------:R-:W-:Y:S01]  /*1e470*/  LDGSTS.E [R246+0x4c008], desc[UR60][R158.64], !P0 ;  /* 0x4c0080009ef67fae */ /* 0x000fe2000c12187c */
[----:B------:R-:W-:Y:S02]  /*1e480*/  ISETP.GE.U32.AND P6, PT, R13, 0x7ffffd79, PT ;  /* 0x7ffffd790d00780c */ /* 0x000fe40003fc6070 */
[----:B------:R-:W-:Y:S01]  /*1e490*/  ISETP.GE.U32.AND P0, PT, R12, 0x7ffffd5c, PT ;  /* 0x7ffffd5c0c00780c */ /* 0x000fe20003f06070 */
[----:B------:R-:W-:Y:S01]  /*1e4a0*/  IMAD.WIDE R12, R184, 0x4, R236 ;  /* 0x00000004b80c7825 */ /* 0x000fe200078e02ec */
[----:B------:R-:W-:Y:S03]  /*1e4b0*/  LDGSTS.E [R246+0x4c00c], desc[UR60][R156.64], !P2 ;  /* 0x4c00c0009cf67fae */ /* 0x000fe6000d12187c */
[----:B------:R-:W-:Y:S01]  /*1e4c0*/  VIADD R15, R19, 0xfffffdda ;  /* 0xfffffdda130f7836 */ /* 0x000fe20000000000 */
[----:B------:R-:W3:Y:S01]  /*1e4d0*/  LDL.LU.64 R152, [R1+0x590] ;  /* 0x0005900001987983 */ /* 0x000ee20000300a00 */
[----:B------:R-:W-:-:S03]  /*1e4e0*/  VIADD R14, R23, 0xfffffdd9 ;  /* 0xfffffdd9170e7836 */ /* 0x000fc60000000000 */
[----:B------:R-:W-:Y:S01]  /*1e4f0*/  LDGSTS.E [R247+0x40000], desc[UR60][R12.64], !P3 ;  /* 0x400000000cf77fae */ /* 0x000fe2000d92187c */
[----:B------:R-:W-:Y:S01]  /*1e500*/  ISETP.GE.U32.AND P2, PT, R15, 0x7ffffd5b, PT ;  /* 0x7ffffd5b0f00780c */ /* 0x000fe20003f46070 */
[----:B------:R-:W-:Y:S01]  /*1e510*/  IMAD.WIDE R16, R184, 0x4, R250 ;  /* 0x00000004b8107825 */ /* 0x000fe200078e02fa */
[----:B------:R-:W-:Y:S01]  /*1e520*/  ISETP.GE.U32.AND P3, PT, R14, 0x7ffffd5a, PT ;  /* 0x7ffffd5a0e00780c */ /* 0x000fe20003f66070 */
[----:B------:R-:W4:Y:S01]  /*1e530*/  LDL.LU.64 R230, [R1+0x588] ;  /* 0x0005880001e67983 */ /* 0x000f220000300a00 */
[----:B------:R-:W-:Y:S01]  /*1e540*/  IADD3 R21, R21, -0x245, RZ ;  /* 0xfffffdbb15157810 */ /* 0x000fe20007ffe0ff */
[C---:B------:R-:W-:Y:S01]  /*1e550*/  IMAD.WIDE R14, R184.reuse, 0x4, R154 ;  /* 0x00000004b80e7825 */ /* 0x040fe200078e029a */
[----:B------:R-:W3:Y:S01]  /*1e560*/  LDC R23, c[0x0][0x230] ;  /* 0x00008c00ff177b82 */ /* 0x000ee20000000800 */
[----:B------:R-:W3:Y:S04]  /*1e570*/  LDL.LU.64 R234, [R1+0x580] ;  /* 0x0005800001ea7983 */ /* 0x000ee80000300a00 */
[----:B------:R-:W3:Y:S01]  /*1e580*/  LDL.LU.64 R154, [R1+0x578] ;  /* 0x00057800019a7983 */ /* 0x000ee20000300a00 */
[----:B------:R-:W-:-:S03]  /*1e590*/  IMAD.WIDE R18, R184, 0x4, R2 ;  /* 0x00000004b8127825 */ /* 0x000fc600078e0202 */
[----:B------:R-:W3:Y:S04]  /*1e5a0*/  LDL.LU.64 R236, [R1+0x570] ;  /* 0x0005700001ec7983 */ /* 0x000ee80000300a00 */
[----:B------:R-:W3:Y:S04]  /*1e5b0*/  LDL.LU.64 R250, [R1+0x568] ;  /* 0x0005680001fa7983 */ /* 0x000ee80000300a00 */
[----:B------:R-:W3:Y:S04]  /*1e5c0*/  LDL.LU.64 R2, [R1+0x560] ;  /* 0x0005600001027983 */ /* 0x000ee80000300a00 */
[----:B------:R-:W3:Y:S01]  /*1e5d0*/  LDL.LU.64 R228, [R1+0x558] ;  /* 0x0005580001e47983 */ /* 0x000ee20000300a00 */
[----:B--2---:R-:W-:-:S03]  /*1e5e0*/  VIADD R20, R20, 0xfffffdd8 ;  /* 0xfffffdd814147836 */ /* 0x004fc60000000000 */
[----:B------:R-:W-:Y:S02]  /*1e5f0*/  LDGSTS.E [R247+0x40004], desc[UR60][R14.64], !P4 ;  /* 0x400040000ef77fae */ /* 0x000fe4000e12187c */
[----:B------:R-:W-:Y:S01]  /*1e600*/  ISETP.GE.U32.AND P4, PT, R20, 0x7ffffd59, PT ;  /* 0x7ffffd591400780c */ /* 0x000fe20003f86070 */
[----:B-1----:R-:W-:Y:S01]  /*1e610*/  VIADD R20, R22, 0xfffffdba ;  /* 0xfffffdba16147836 */ /* 0x002fe20000000000 */
[----:B------:R-:W-:Y:S01]  /*1e620*/  LDGSTS.E [R247+0x40008], desc[UR60][R16.64], !P5 ;  /* 0x4000800010f77fae */ /* 0x000fe2000e92187c */
[----:B------:R-:W1:Y:S01]  /*1e630*/  LDC R22, c[0x0][0x230] ;  /* 0x00008c00ff167b82 */ /* 0x000e620000000800 */
[----:B----4-:R-:W-:-:S04]  /*1e640*/  IMAD.WIDE R150, R184, 0x4, R230 ;  /* 0x00000004b8967825 */ /* 0x010fc800078e02e6 */
[C---:B---3--:R-:W-:Y:S01]  /*1e650*/  IMAD.WIDE R146, R184.reuse, 0x4, R154 ;  /* 0x00000004b8927825 */ /* 0x048fe200078e029a */
[----:B------:R-:W2:Y:S04]  /*1e660*/  LDL.LU.64 R230, [R1+0x550] ;  /* 0x0005500001e67983 */ /* 0x000ea80000300a00 */
[----:B------:R-:W3:Y:S01]  /*1e670*/  LDL.LU.64 R154, [R1+0x548] ;  /* 0x00054800019a7983 */ /* 0x000ee20000300a00 */
[----:B------:R-:W-:-:S03]  /*1e680*/  IMAD.WIDE R148, R184, 0x4, R234 ;  /* 0x00000004b8947825 */ /* 0x000fc600078e02ea */
[----:B------:R-:W4:Y:S01]  /*1e690*/  LDL.LU.64 R234, [R1+0x540] ;  /* 0x0005400001ea7983 */ /* 0x000f220000300a00 */
[----:B------:R-:W-:-:S03]  /*1e6a0*/  IMAD.WIDE R144, R184, 0x4, R236 ;  /* 0x00000004b8907825 */ /* 0x000fc600078e02ec */
[----:B------:R-:W4:Y:S01]  /*1e6b0*/  LDL.LU.64 R236, [R1+0x538] ;  /* 0x0005380001ec7983 */ /* 0x000f220000300a00 */
[----:B------:R-:W-:-:S03]  /*1e6c0*/  IMAD.WIDE R142, R184, 0x4, R250 ;  /* 0x00000004b88e7825 */ /* 0x000fc600078e02fa */
[----:B------:R-:W4:Y:S01]  /*1e6d0*/  LDL.LU.64 R250, [R1+0x5b0] ;  /* 0x0005b00001fa7983 */ /* 0x000f220000300a00 */
[----:B------:R-:W-:-:S03]  /*1e6e0*/  IMAD.WIDE R140, R184, 0x4, R2 ;  /* 0x00000004b88c7825 */ /* 0x000fc600078e0202 */
[----:B------:R-:W4:Y:S01]  /*1e6f0*/  LDL.LU.64 R2, [R1+0x5a8] ;  /* 0x0005a80001027983 */ /* 0x000f220000300a00 */
[----:B------:R-:W-:Y:S01]  /*1e700*/  ISETP.GE.U32.AND P5, PT, R21, 0x7ffffd3c, PT ;  /* 0x7ffffd3c1500780c */ /* 0x000fe20003fa6070 */
[----:B------:R-:W-:Y:S02]  /*1e710*/  IMAD.WIDE R152, R184, 0x4, R152 ;  /* 0x00000004b8987825 */ /* 0x000fe400078e0298 */
[----:B------:R-:W-:Y:S02]  /*1e720*/  LDGSTS.E [R247+0x4000c], desc[UR60][R18.64], !P6 ;  /* 0x4000c00012f77fae */ /* 0x000fe4000f12187c */
[----:B------:R-:W-:Y:S02]  /*1e730*/  VIADD R21, R98, 0xfffffdb9 ;  /* 0xfffffdb962157836 */ /* 0x000fe40000000000 */
[----:B------:R-:W1:Y:S01]  /*1e740*/  LDC R98, c[0x0][0x230] ;  /* 0x00008c00ff627b82 */ /* 0x000e620000000800 */
[----:B------:R-:W-:Y:S02]  /*1e750*/  LDGSTS.E [R247+0x44000], desc[UR60][R152.64], !P0 ;  /* 0x4400000098f77fae */ /* 0x000fe4000c12187c */
[----:B------:R-:W-:-:S02]  /*1e760*/  ISETP.GE.U32.AND P0, PT, R21, 0x7ffffd3a, PT ;  /* 0x7ffffd3a1500780c */ /* 0x000fc40003f06070 */
[----:B------:R-:W-:Y:S01]  /*1e770*/  IADD3 R21, R101, -0x265, RZ ;  /* 0xfffffd9b65157810 */ /* 0x000fe20007ffe0ff */
[----:B------:R-:W-:Y:S01]  /*1e780*/  LDGSTS.E [R247+0x44004], desc[UR60][R150.64], !P2 ;  /* 0x4400400096f77fae */ /* 0x000fe2000d12187c */
        /* <DEDUP_REMOVED lines=8> */
[----:B------:R-:W-:Y:S01]  /*1e810*/  IMAD.WIDE R138, R184, 0x4, R228 ;  /* 0x00000004b88a7825 */ /* 0x000fe200078e02e4 */
[----:B------:R-:W4:Y:S01]  /*1e820*/  LDC R99, c[0x0][0x230] ;  /* 0x00008c00ff637b82 */ /* 0x000f220000000800 */
[----:B------:R-:W-:Y:S01]  /*1e830*/  ISETP.GE.U32.AND P4, PT, R20, 0x7ffffd1b, PT ;  /* 0x7ffffd1b1400780c */ /* 0x000fe20003f86070 */
[----:B------:R-:W-:Y:S01]  /*1e840*/  LDGSTS.E [R247+0x48000], desc[UR60][R144.64], !P5 ;  /* 0x4800000090f77fae */ /* 0x000fe2000e92187c */
[----:B-1----:R-:W-:-:S02]  /*1e850*/  VIADD R20, R22, 0xfffffd99 ;  /* 0xfffffd9916147836 */ /* 0x002fc40000000000 */
[----:B------:R-:W-:Y:S01]  /*1e860*/  VIADD R21, R23, 0xfffffd98 ;  /* 0xfffffd9817157836 */ /* 0x000fe20000000000 */
[----:B------:R-:W-:Y:S02]  /*1e870*/  LDGSTS.E [R247+0x48004], desc[UR60][R142.64], !P6 ;  /* 0x480040008ef77fae */ /* 0x000fe4000f12187c */
[----:B------:R-:W-:Y:S01]  /*1e880*/  ISETP.GE.U32.AND P5, PT, R20, 0x7ffffd1a, PT ;  /* 0x7ffffd1a1400780c */ /* 0x000fe20003fa6070 */
[----:B------:R-:W1:Y:S01]  /*1e890*/  LDC R102, c[0x0][0x230] ;  /* 0x00008c00ff667b82 */ /* 0x000e620000000800 */
[----:B------:R-:W-:Y:S01]  /*1e8a0*/  IADD3 R20, R98, -0x209, RZ ;  /* 0xfffffdf762147810 */ /* 0x000fe20007ffe0ff */
[----:B------:R-:W-:Y:S01]  /*1e8b0*/  LDGSTS.E [R247+0x48008], desc[UR60][R140.64], !P0 ;  /* 0x480080008cf77fae */ /* 0x000fe2000c12187c */
[----:B------:R-:W-:Y:S01]  /*1e8c0*/  ISETP.GE.U32.AND P6, PT, R21, 0x7ffffd19, PT ;  /* 0x7ffffd191500780c */ /* 0x000fe20003fc6070 */
[----:B------:R-:W-:Y:S01]  /*1e8d0*/  VIADD R21, R100, 0xfffffdf6 ;  /* 0xfffffdf664157836 */ /* 0x000fe20000000000 */
[----:B------:R-:W-:Y:S01]  /*1e8e0*/  ISETP.GE.U32.AND P0, PT, R20, 0x7ffffd78, PT ;  /* 0x7ffffd781400780c */ /* 0x000fe20003f06070 */
[----:B------:R-:W-:Y:S01]  /*1e8f0*/  VIADD R20, R101, 0xfffffdf5 ;  /* 0xfffffdf565147836 */ /* 0x000fe20000000000 */
[----:B------:R-:W-:Y:S01]  /*1e900*/  LDGSTS.E [R247+0x4800c], desc[UR60][R138.64], !P2 ;  /* 0x4800c0008af77fae */ /* 0x000fe2000d12187c */
[----:B------:R-:W1:Y:S01]  /*1e910*/  LDC R98, c[0x0][0x230] ;  /* 0x00008c00ff627b82 */ /* 0x000e620000000800 */
[----:B------:R-:W-:Y:S01]  /*1e920*/  ISETP.GE.U32.AND P2, PT, R21, 0x7ffffd77, PT ;  /* 0x7ffffd771500780c */ /* 0x000fe20003f46070 */
[----:B------:R-:W-:-:S06]  /*1e930*/  VIADD R21, R103, 0xfffffdf4 ;  /* 0xfffffdf467157836 */ /* 0x000fcc0000000000 */
[----:B------:R-:W1:Y:S08]  /*1e940*/  LDC R100, c[0x0][0x230] ;  /* 0x00008c00ff647b82 */ /* 0x000e700000000800 */
[----:B------:R-:W1:Y:S01]  /*1e950*/  LDC R103, c[0x0][0x230] ;  /* 0x00008c00ff677b82 */ /* 0x000e620000000800 */
[----:B--2---:R-:W-:-:S07]  /*1e960*/  IMAD.WIDE R136, R184, 0x4, R230 ;  /* 0x00000004b8887825 */ /* 0x004fce00078e02e6 */
[----:B------:R-:W2:Y:S01]  /*1e970*/  LDC R101, c[0x0][0x230] ;  /* 0x00008c00ff657b82 */ /* 0x000ea20000000800 */
[C---:B---3--:R-:W-:Y:S01]  /*1e980*/  IMAD.WIDE R134, R184.reuse, 0x4, R154 ;  /* 0x00000004b8867825 */ /* 0x048fe200078e029a */
[----:B------:R-:W-:Y:S04]  /*1e990*/  LDGSTS.E [R247+0x4c000], desc[UR60][R136.64], !P3 ;  /* 0x4c00000088f77fae */ /* 0x000fe8000d92187c */
[----:B------:R-:W3:Y:S04]  /*1e9a0*/  LDL.LU.64 R154, [R1+0x5a0] ;  /* 0x0005a000019a7983 */ /* 0x000ee80000300a00 */
[----:B------:R-:W2:Y:S01]  /*1e9b0*/  LDL.LU.64 R228, [R1+0x598] ;  /* 0x0005980001e47983 */ /* 0x000ea20000300a00 */
[----:B----4-:R-:W-:Y:S01]  /*1e9c0*/  IMAD.WIDE R132, R184, 0x4, R234 ;  /* 0x00000004b8847825 */ /* 0x010fe200078e02ea */
[----:B------:R-:W-:-:S02]  /*1e9d0*/  ISETP.GE.U32.AND P3, PT, R20, 0x7ffffd76, PT ;  /* 0x7ffffd761400780c */ /* 0x000fc40003f66070 */
[----:B------:R-:W4:Y:S01]  /*1e9e0*/  LDL.LU.64 R230, [R1+0x528] ;  /* 0x0005280001e67983 */ /* 0x000f220000300a00 */
[----:B------:R-:W-:Y:S01]  /*1e9f0*/  IADD3 R20, R104, -0x229, RZ ;  /* 0xfffffdd768147810 */ /* 0x000fe20007ffe0ff */
[----:B------:R-:W-:Y:S01]  /*1ea00*/  IMAD.WIDE R130, R184, 0x4, R236 ;  /* 0x00000004b8827825 */ /* 0x000fe200078e02ec */
[----:B------:R-:W3:Y:S01]  /*1ea10*/  LDC R104, c[0x0][0x230] ;  /* 0x00008c00ff687b82 */ /* 0x000ee20000000800 */
[----:B------:R-:W3:Y:S04]  /*1ea20*/  LDL.LU.64 R234, [R1+0x520] ;  /* 0x0005200001ea7983 */ /* 0x000ee80000300a00 */
[----:B------:R-:W-:Y:S01]  /*1ea30*/  LDGSTS.E [R247+0x4c004], desc[UR60][R134.64], !P4 ;  /* 0x4c00400086f77fae */ /* 0x000fe2000e12187c */
[----:B------:R-:W-:-:S03]  /*1ea40*/  ISETP.GE.U32.AND P4, PT, R21, 0x7ffffd75, PT ;  /* 0x7ffffd751500780c */ /* 0x000fc60003f86070 */
[----:B------:R-:W-:Y:S01]  /*1ea50*/  LDGSTS.E [R247+0x4c008], desc[UR60][R132.64], !P5 ;  /* 0x4c00800084f77fae */ /* 0x000fe2000e92187c */
[----:B------:R-:W-:Y:S01]  /*1ea60*/  ISETP.GE.U32.AND P5, PT, R20, 0x7ffffd58, PT ;  /* 0x7ffffd581400780c */ /* 0x000fe20003fa6070 */
[C---:B------:R-:W-:Y:S02]  /*1ea70*/  IMAD.WIDE R20, R184.reuse, 0x4, R250 ;  /* 0x00000004b8147825 */ /* 0x040fe400078e02fa */
[----:B------:R-:W3:Y:S02]  /*1ea80*/  LDL.LU.64 R236, [R1+0x518] ;  /* 0x0005180001ec7983 */ /* 0x000ee40000300a00 */
[----:B------:R-:W-:Y:S02]  /*1ea90*/  IMAD.WIDE R22, R184, 0x4, R2 ;  /* 0x00000004b8167825 */ /* 0x000fe400078e0202 */
[----:B------:R-:W3:Y:S04]  /*1eaa0*/  LDL.LU.64 R250, [R1+0x510] ;  /* 0x0005100001fa7983 */ /* 0x000ee80000300a00 */
[----:B------:R-:W3:Y:S04]  /*1eab0*/  LDL.LU.64 R2, [R1+0x508] ;  /* 0x0005080001027983 */ /* 0x000ee80000300a00 */
[----:B------:R-:W3:Y:S01]  /*1eac0*/  LDL.LU.64 R224, [R1+0x500] ;  /* 0x0005000001e07983 */ /* 0x000ee20000300a00 */
[----:B-1----:R-:W-:-:S02]  /*1ead0*/  VIADD R98, R98, 0xfffffdd6 ;  /* 0xfffffdd662627836 */ /* 0x002fc40000000000 */
[----:B------:R-:W-:Y:S01]  /*1eae0*/  VIADD R99, R99, 0xfffffdd5 ;  /* 0xfffffdd563637836 */ /* 0x000fe20000000000 */
[----:B------:R-:W-:Y:S01]  /*1eaf0*/  LDGSTS.E [R247+0x4c00c], desc[UR60][R130.64], !P6 ;  /* 0x4c00c00082f77fae */ /* 0x000fe2000f12187c */
[----:B--2---:R-:W-:-:S04]  /*1eb00*/  IMAD.WIDE R226, R184, 0x4, R228 ;  /* 0x00000004b8e27825 */ /* 0x004fc800078e02e4 */
[C---:B----4-:R-:W-:Y:S01]  /*1eb10*/  IMAD.WIDE R128, R184.reuse, 0x4, R230 ;  /* 0x00000004b8807825 */ /* 0x050fe200078e02e6 */
[----:B------:R-:W2:Y:S03]  /*1eb20*/  LDL.LU.64 R228, [R1+0x4f8] ;  /* 0x0004f80001e47983 */ /* 0x000ea60000300a00 */
[C---:B---3--:R-:W-:Y:S01]  /*1eb30*/  IMAD.WIDE R126, R184.reuse, 0x4, R234 ;  /* 0x00000004b87e7825 */ /* 0x048fe200078e02ea */
[----:B------:R-:W3:Y:S04]  /*1eb40*/  LDL.LU.64 R230, [R1+0x4f0] ;  /* 0x0004f00001e67983 */ /* 0x000ee80000300a00 */
[----:B------:R-:W4:Y:S01]  /*1eb50*/  LDL.LU.64 R234, [R1+0x4e8] ;  /* 0x0004e80001ea7983 */ /* 0x000f220000300a00 */
[----:B------:R-:W-:-:S04]  /*1eb60*/  IMAD.WIDE R124, R184, 0x4, R236 ;  /* 0x00000004b87c7825 */ /* 0x000fc800078e02ec */
[C---:B------:R-:W-:Y:S01]  /*1eb70*/  IMAD.WIDE R122, R184.reuse, 0x4, R250 ;  /* 0x00000004b87a7825 */ /* 0x040fe200078e02fa */
[----:B------:R-:W4:Y:S03]  /*1eb80*/  LDL.LU.64 R236, [R1+0x4e0] ;  /* 0x0004e00001ec7983 */ /* 0x000f260000300a00 */
[----:B------:R-:W-:Y:S01]  /*1eb90*/  IMAD.WIDE R120, R184, 0x4, R2 ;  /* 0x00000004b8787825 */ /* 0x000fe200078e0202 */
[----:B------:R-:W4:Y:S04]  /*1eba0*/  LDL.LU.64 R250, [R1+0x4d8] ;  /* 0x0004d80001fa7983 */ /* 0x000f280000300a00 */
[----:B------:R-:W4:Y:S01]  /*1ebb0*/  LDL.LU.64 R2, [R1+0x4d0] ;  /* 0x0004d00001027983 */ /* 0x000f220000300a00 */
[----:B------:R-:W-:Y:S01]  /*1ebc0*/  ISETP.GE.U32.AND P6, PT, R98, 0x7ffffd57, PT ;  /* 0x7ffffd576200780c */ /* 0x000fe20003fc6070 */
[----:B------:R-:W-:-:S02]  /*1ebd0*/  VIADD R98, R100, 0xfffffdd4 ;  /* 0xfffffdd464627836 */ /* 0x000fc40000000000 */
[----:B------:R-:W1:Y:S01]  /*1ebe0*/  LDC R100, c[0x0][0x230] ;  /* 0x00008c00ff647b82 */ /* 0x000e620000000800 */
[----:B------:R-:W-:Y:S01]  /*1ebf0*/  LDGSTS.E [R248+0x40000], desc[UR60][R20.64], !P0 ;  /* 0x4000000014f87fae */ /* 0x000fe2000c12187c */
[----:B------:R-:W-:Y:S01]  /*1ec00*/  ISETP.GE.U32.AND P0, PT, R99, 0x7ffffd56, PT ;  /* 0x7ffffd566300780c */ /* 0x000fe20003f06070 */
[----:B------:R-:W-:Y:S01]  /*1ec10*/  IMAD.WIDE R154, R184, 0x4, R154 ;  /* 0x00000004b89a7825 */ /* 0x000fe200078e029a */
[----:B------:R-:W-:Y:S01]  /*1ec20*/  IADD3 R99, R102, -0x249, RZ ;  /* 0xfffffdb766637810 */ /* 0x000fe20007ffe0ff */
[----:B------:R-:W-:Y:S03]  /*1ec30*/  LDGSTS.E [R248+0x40004], desc[UR60][R22.64], !P2 ;  /* 0x4000400016f87fae */ /* 0x000fe6000d12187c */
[----:B------:R-:W1:Y:S01]  /*1ec40*/  LDC R102, c[0x0][0x230] ;  /* 0x00008c00ff667b82 */ /* 0x000e620000000800 */
[----:B------:R-:W-:Y:S01]  /*1ec50*/  LDGSTS.E [R248+0x40008], desc[UR60][R154.64], !P3 ;  /* 0x400080009af87fae */ /* 0x000fe2000d92187c */
[----:B------:R-:W-:Y:S01]  /*1ec60*/  ISETP.GE.U32.AND P3, PT, R99, 0x7ffffd38, PT ;  /* 0x7ffffd386300780c */ /* 0x000fe20003f66070 */
[----:B------:R-:W-:Y:S01]  /*1ec70*/  VIADD R99, R104, 0xfffffdb5 ;  /* 0xfffffdb568637836 */ /* 0x000fe20000000000 */
[----:B------:R-:W-:Y:S01]  /*1ec80*/  ISETP.GE.U32.AND P2, PT, R98, 0x7ffffd55, PT ;  /* 0x7ffffd556200780c */ /* 0x000fe20003f46070 */
[----:B------:R-:W-:Y:S01]  /*1ec90*/  VIADD R98, R103, 0xfffffdb6 ;  /* 0xfffffdb667627836 */ /* 0x000fe20000000000 */
[----:B------:R-:W-:Y:S02]  /*1eca0*/  LDGSTS.E [R248+0x4000c], desc[UR60][R226.64], !P4 ;  /* 0x4000c000e2f87fae */ /* 0x000fe4000e12187c */
[----:B------:R-:W1:Y:S02]  /*1ecb0*/  LDC R104, c[0x0][0x230] ;  /* 0x00008c00ff687b82 */ /* 0x000e640000000800 */
[----:B------:R-:W-:Y:S01]  /*1ecc0*/  ISETP.GE.U32.AND P4, PT, R98, 0x7ffffd37, PT ;  /* 0x7ffffd376200780c */ /* 0x000fe20003f86070 */
[----:B------:R-:W-:Y:S01]  /*1ecd0*/  VIADD R98, R105, 0xfffffdb4 ;  /* 0xfffffdb469627836 */ /* 0x000fe20000000000 */
[----:B------:R-:W-:Y:S01]  /*1ece0*/  LDGSTS.E [R248+0x44000], desc[UR60][R128.64], !P5 ;  /* 0x4400000080f87fae */ /* 0x000fe2000e92187c */
[----:B------:R-:W-:-:S03]  /*1ecf0*/  ISETP.GE.U32.AND P5, PT, R99, 0x7ffffd36, PT ;  /* 0x7ffffd366300780c */ /* 0x000fc60003fa6070 */
[----:B------:R-:W-:Y:S01]  /*1ed00*/  LDGSTS.E [R248+0x44004], desc[UR60][R126.64], !P6 ;  /* 0x440040007ef87fae */ /* 0x000fe2000f12187c */
[----:B------:R-:W-:Y:S01]  /*1ed10*/  ISETP.GE.U32.AND P6, PT, R98, 0x7ffffd35, PT ;  /* 0x7ffffd356200780c */ /* 0x000fe20003fc6070 */
[----:B------:R-:W-:Y:S01]  /*1ed20*/  IMAD.WIDE R118, R184, 0x4, R224 ;  /* 0x00000004b8767825 */ /* 0x000fe200078e02e0 */
[----:B-1----:R-:W-:Y:S01]  /*1ed30*/  IADD3 R98, R100, -0x269, RZ ;  /* 0xfffffd9764627810 */ /* 0x002fe20007ffe0ff */
[----:B------:R-:W-:Y:S01]  /*1ed40*/  LDGSTS.E [R248+0x44008], desc[UR60][R124.64], !P0 ;  /* 0x440080007cf87fae */ /* 0x000fe2000c12187c */
[----:B------:R-:W1:Y:S02]  /*1ed50*/  LDC R103, c[0x0][0x230] ;  /* 0x00008c00ff677b82 */ /* 0x000e640000000800 */
[----:B------:R-:W-:Y:S01]  /*1ed60*/  ISETP.GE.U32.AND P0, PT, R98, 0x7ffffd18, PT ;  /* 0x7ffffd186200780c */ /* 0x000fe20003f06070 */
[----:B------:R-:W4:Y:S01]  /*1ed70*/  LDL.LU.64 R224, [R1+0x530] ;  /* 0x0005300001e07983 */ /* 0x000f220000300a00 */
[----:B------:R-:W-:-:S03]  /*1ed80*/  VIADD R98, R102, 0xfffffd95 ;  /* 0xfffffd9566627836 */ /* 0x000fc60000000000 */
[----:B------:R-:W-:Y:S01]  /*1ed90*/  LDGSTS.E [R248+0x4400c], desc[UR60][R122.64], !P2 ;  /* 0x4400c0007af87fae */ /* 0x000fe2000d12187c */
[----:B------:R-:W1:Y:S03]  /*1eda0*/  LDC R105, c[0x0][0x230] ;  /* 0x00008c00ff697b82 */ /* 0x000e660000000800 */
[----:B------:R-:W-:Y:S01]  /*1edb0*/  LDGSTS.E [R248+0x48000], desc[UR60][R120.64], !P3 ;  /* 0x4800000078f87fae */ /* 0x000fe2000d92187c */
[----:B------:R-:W-:Y:S02]  /*1edc0*/  ISETP.GE.U32.AND P3, PT, R98, 0x7ffffd16, PT ;  /* 0x7ffffd166200780c */ /* 0x000fe40003f66070 */
[----:B------:R-:W-:Y:S01]  /*1edd0*/  IADD3 R98, R104, -0x20d, RZ ;  /* 0xfffffdf368627810 */ /* 0x000fe20007ffe0ff */
[----:B------:R-:W-:Y:S01]  /*1ede0*/  LDGSTS.E [R248+0x48004], desc[UR60][R118.64], !P4 ;  /* 0x4800400076f87fae */ /* 0x000fe2000e12187c */
[----:B------:R-:W1:Y:S01]  /*1edf0*/  LDC R100, c[0x0][0x230] ;  /* 0x00008c00ff647b82 */ /* 0x000e620000000800 */
[----:B--2---:R-:W-:-:S07]  /*1ee00*/  IMAD.WIDE R116, R184, 0x4, R228 ;  /* 0x00000004b8747825 */ /* 0x004fce00078e02e4 */
[----:B------:R-:W2:Y:S01]  /*1ee10*/  LDC R102, c[0x0][0x230] ;  /* 0x00008c00ff667b82 */ /* 0x000ea20000000800 */
[----:B------:R-:W2:Y:S01]  /*1ee20*/  LDL.LU.64 R228, [R1+0x4c8] ;  /* 0x0004c80001e47983 */ /* 0x000ea20000300a00 */
[----:B---3--:R-:W-:-:S03]  /*1ee30*/  IMAD.WIDE R114, R184, 0x4, R230 ;  /* 0x00000004b8727825 */ /* 0x008fc600078e02e6 */
[----:B------:R-:W3:Y:S01]  /*1ee40*/  LDL.LU.64 R230, [R1+0x4c0] ;  /* 0x0004c00001e67983 */ /* 0x000ee20000300a00 */
[----:B----4-:R-:W-:Y:S02]  /*1ee50*/  IMAD.WIDE R112, R184, 0x4, R234 ;  /* 0x00000004b8707825 */ /* 0x010fe400078e02ea */
[----:B------:R-:W4:Y:S01]  /*1ee60*/  LDC R104, c[0x0][0x230] ;  /* 0x00008c00ff687b82 */ /* 0x000f220000000800 */
[----:B------:R-:W4:Y:S04]  /*1ee70*/  LDL.LU.64 R234, [R1+0x4b8] ;  /* 0x0004b80001ea7983 */ /* 0x000f280000300a00 */
[----:B------:R-:W-:Y:S01]  /*1ee80*/  LDGSTS.E [R248+0x48008], desc[UR60][R116.64], !P5 ;  /* 0x4800800074f87fae */ /* 0x000fe2000e92187c */
[----:B------:R-:W-:Y:S01]  /*1ee90*/  ISETP.GE.U32.AND P5, PT, R98, 0x7ffffd74, PT ;  /* 0x7ffffd746200780c */ /* 0x000fe20003fa6070 */
[----:B------:R-:W-:-:S02]  /*1eea0*/  VIADD R98, R106, 0xfffffdf1 ;  /* 0xfffffdf16a627836 */ /* 0x000fc40000000000 */
[C---:B------:R-:W-:Y:S01]  /*1eeb0*/  IMAD.WIDE R110, R184.reuse, 0x4, R236 ;  /* 0x00000004b86e7825 */ /* 0x040fe200078e02ec */
[----:B------:R-:W-:Y:S03]  /*1eec0*/  LDGSTS.E [R248+0x4800c], desc[UR60][R114.64], !P6 ;  /* 0x4800c00072f87fae */ /* 0x000fe6000f12187c */
[C---:B------:R-:W-:Y:S01]  /*1eed0*/  IMAD.WIDE R108, R184.reuse, 0x4, R250 ;  /* 0x00000004b86c7825 */ /* 0x040fe200078e02fa */
[----:B------:R-:W4:Y:S03]  /*1eee0*/  LDL.LU.64 R236, [R1+0x4b0] ;  /* 0x0004b00001ec7983 */ /* 0x000f260000300a00 */
[----:B------:R-:W-:Y:S01]  /*1eef0*/  IMAD.WIDE R106, R184, 0x4, R2 ;  /* 0x00000004b86a7825 */ /* 0x000fe200078e0202 */
[----:B------:R-:W-:Y:S04]  /*1ef00*/  LDGSTS.E [R248+0x4c000], desc[UR60][R112.64], !P0 ;  /* 0x4c00000070f87fae */ /* 0x000fe8000c12187c */
[----:B------:R-:W4:Y:S04]  /*1ef10*/  LDL.LU.64 R2, [R1+0x4a8] ;  /* 0x0004a80001027983 */ /* 0x000f280000300a00 */
[----:B------:R-:W4:Y:S01]  /*1ef20*/  LDL.LU.64 R250, [R1+0x4a0] ;  /* 0x0004a00001fa7983 */ /* 0x000f220000300a00 */
[----:B------:R-:W-:-:S02]  /*1ef30*/  VIADD R99, R101, 0xfffffd96 ;  /* 0xfffffd9665637836 */ /* 0x000fc40000000000 */
[----:B------:R-:W2:Y:S03]  /*1ef40*/  LDC R101, c[0x0][0x230] ;  /* 0x00008c00ff657b82 */ /* 0x000ea60000000800 */
[----:B------:R-:W-:Y:S01]  /*1ef50*/  ISETP.GE.U32.AND P2, PT, R99, 0x7ffffd17, PT ;  /* 0x7ffffd176300780c */ /* 0x000fe20003f46070 */
[----:B-1----:R-:W-:Y:S01]  /*1ef60*/  VIADD R99, R103, 0xfffffd94 ;  /* 0xfffffd9467637836 */ /* 0x002fe20000000000 */
[----:B------:R-:W-:-:S03]  /*1ef70*/  ISETP.GE.U32.AND P0, PT, R98, 0x7ffffd72, PT ;  /* 0x7ffffd726200780c */ /* 0x000fc60003f06070 */
[----:B------:R-:W1:Y:S01]  /*1ef80*/  LDC R103, c[0x0][0x230] ;  /* 0x00008c00ff677b82 */ /* 0x000e620000000800 */
[----:B------:R-:W-:Y:S01]  /*1ef90*/  ISETP.GE.U32.AND P4, PT, R99, 0x7ffffd15, PT ;  /* 0x7ffffd156300780c */ /* 0x000fe20003f86070 */
[----:B------:R-:W-:Y:S02]  /*1efa0*/  VIADD R99, R105, 0xfffffdf2 ;  /* 0xfffffdf269637836 */ /* 0x000fe40000000000 */
[----:B------:R-:W-:-:S03]  /*1efb0*/  VIADD R98, R100, 0xfffffdf0 ;  /* 0xfffffdf064627836 */ /* 0x000fc60000000000 */
[----:B------:R-:W-:Y:S01]  /*1efc0*/  ISETP.GE.U32.AND P6, PT, R99, 0x7ffffd73, PT ;  /* 0x7ffffd736300780c */ /* 0x000fe20003fc6070 */
[----:B------:R-:W-:Y:S01]  /*1efd0*/  LDGSTS.E [R248+0x4c004], desc[UR60][R110.64], !P2 ;  /* 0x4c0040006ef87fae */ /* 0x000fe2000d12187c */
[----:B------:R-:W-:Y:S01]  /*1efe0*/  ISETP.GE.U32.AND P2, PT, R98, 0x7ffffd71, PT ;  /* 0x7ffffd716200780c */ /* 0x000fe20003f46070 */
[----:B--2---:R-:W-:Y:S01]  /*1eff0*/  VIADD R98, R102, 0xfffffdd2 ;  /* 0xfffffdd266627836 */ /* 0x004fe20000000000 */
[----:B------:R-:W2:Y:S01]  /*1f000*/  LDC R105, c[0x0][0x230] ;  /* 0x00008c00ff697b82 */ /* 0x000ea20000000800 */
[----:B------:R-:W-:Y:S01]  /*1f010*/  LDGSTS.E [R248+0x4c008], desc[UR60][R108.64], !P3 ;  /* 0x4c0080006cf87fae */ /* 0x000fe2000d92187c */
[----:B------:R-:W-:Y:S01]  /*1f020*/  IMAD.WIDE R190, R184, 0x4, R224 ;  /* 0x00000004b8be7825 */ /* 0x000fe200078e02e0 */
[----:B------:R-:W-:Y:S02]  /*1f030*/  IADD3 R99, R101, -0x22d, RZ ;  /* 0xfffffdd365637810 */ /* 0x000fe40007ffe0ff */
[----:B------:R-:W-:Y:S01]  /*1f040*/  LDGSTS.E [R248+0x4c00c], desc[UR60][R106.64], !P4 ;  /* 0x4c00c0006af87fae */ /* 0x000fe2000e12187c */
[----:B------:R-:W-:-:S02]  /*1f050*/  ISETP.GE.U32.AND P4, PT, R98, 0x7ffffd53, PT ;  /* 0x7ffffd536200780c */ /* 0x000fc40003f86070 */
[----:B------:R-:W2:Y:S01]  /*1f060*/  LDC R100, c[0x0][0x230] ;  /* 0x00008c00ff647b82 */ /* 0x000ea20000000800 */
[----:B------:R-:W-:Y:S01]  /*1f070*/  ISETP.GE.U32.AND P3, PT, R99, 0x7ffffd54, PT ;  /* 0x7ffffd546300780c */ /* 0x000fe20003f66070 */
[----:B------:R3:W-:Y:S04]  /*1f080*/  STL.64 [R1+0x690], R190 ;  /* 0x000690be01007387 */ /* 0x0007e80000100a00 */
[----:B------:R3:W-:Y:S02]  /*1f090*/  LDGSTS.E [R249+0x40000], desc[UR60][R190.64], !P5 ;  /* 0x40000000bef97fae */ /* 0x0007e4000e92187c */
[----:B------:R-:W2:Y:S08]  /*1f0a0*/  LDC R101, c[0x0][0x230] ;  /* 0x00008c00ff657b82 */ /* 0x000eb00000000800 */
[----:B------:R-:W2:Y:S01]  /*1f0b0*/  LDC R102, c[0x0][0x230] ;  /* 0x00008c00ff667b82 */ /* 0x000ea20000000800 */
[----:B------:R-:W-:-:S04]  /*1f0c0*/  IMAD.WIDE R182, R184, 0x4, R228 ;  /* 0x00000004b8b67825 */ /* 0x000fc800078e02e4 */
[C---:B---3--:R-:W-:Y:S01]  /*1f0d0*/  IMAD.WIDE R190, R184.reuse, 0x4, R230 ;  /* 0x00000004b8be7825 */ /* 0x048fe200078e02e6 */
[----:B------:R4:W-:Y:S04]  /*1f0e0*/  STL.64 [R1+0x688], R182 ;  /* 0x000688b601007387 */ /* 0x0009e80000100a00 */
[----:B------:R4:W-:Y:S04]  /*1f0f0*/  LDGSTS.E [R249+0x40004], desc[UR60][R182.64], !P6 ;  /* 0x40004000b6f97fae */ /* 0x0009e8000f12187c */
[----:B------:R-:W3:Y:S04]  /*1f100*/  LDL.LU.64 R224, [R1+0x498] ;  /* 0x0004980001e07983 */ /* 0x000ee80000300a00 */
[----:B------:R-:W3:Y:S01]  /*1f110*/  LDL.LU.64 R228, [R1+0x490] ;  /* 0x0004900001e47983 */ /* 0x000ee20000300a00 */
[----:B----4-:R-:W-:-:S03]  /*1f120*/  IMAD.WIDE R182, R184, 0x4, R234 ;  /* 0x00000004b8b67825 */ /* 0x010fc600078e02ea */
[----:B------:R-:W-:Y:S04]  /*1f130*/  STL.64 [R1+0x680], R190 ;  /* 0x000680be01007387 */ /* 0x000fe80000100a00 */
[----:B------:R4:W-:Y:S01]  /*1f140*/  STL.64 [R1+0x678], R182 ;  /* 0x000678b601007387 */ /* 0x0009e20000100a00 */
[----:B------:R-:W-:-:S03]  /*1f150*/  IMAD.WIDE R232, R184, 0x4, R236 ;  /* 0x00000004b8e87825 */ /* 0x000fc600078e02ec */
[----:B------:R-:W-:Y:S01]  /*1f160*/  LDGSTS.E [R249+0x40008], desc[UR60][R190.64], !P0 ;  /* 0x40008000bef97fae */ /* 0x000fe2000c12187c */
[----:B------:R-:W-:-:S03]  /*1f170*/  IMAD.WIDE R2, R184, 0x4, R2 ;  /* 0x00000004b8027825 */ /* 0x000fc600078e0202 */
[----:B------:R-:W3:Y:S04]  /*1f180*/  LDL.LU.64 R230, [R1+0x488] ;  /* 0x0004880001e67983 */ /* 0x000ee80000300a00 */
[----:B------:R4:W-:Y:S04]  /*1f190*/  LDGSTS.E [R249+0x4000c], desc[UR60][R182.64], !P2 ;  /* 0x4000c000b6f97fae */ /* 0x0009e8000d12187c */
[----:B------:R-:W3:Y:S04]  /*1f1a0*/  LDL.LU.64 R234, [R1+0x480] ;  /* 0x0004800001ea7983 */ /* 0x000ee80000300a00 */
[----:B------:R-:W-:Y:S01]  /*1f1b0*/  LDGSTS.E [R249+0x44000], desc[UR60][R232.64], !P3 ;  /* 0x44000000e8f97fae */ /* 0x000fe2000d92187c */
[----:B----4-:R-:W-:-:S03]  /*1f1c0*/  IMAD.WIDE R182, R184, 0x4, R250 ;  /* 0x00000004b8b67825 */ /* 0x010fc600078e02fa */
[----:B------:R4:W-:Y:S04]  /*1f1d0*/  STL.64 [R1+0x5e8], R2 ;  /* 0x0005e80201007387 */ /* 0x0009e80000100a00 */
[----:B------:R3:W-:Y:S04]  /*1f1e0*/  STL.64 [R1+0x5e0], R182 ;  /* 0x0005e0b601007387 */ /* 0x0007e80000100a00 */
[----:B------:R-:W-:Y:S04]  /*1f1f0*/  LDGSTS.E [R249+0x44004], desc[UR60][R2.64], !P4 ;  /* 0x4400400002f97fae */ /* 0x000fe8000e12187c */
[----:B----4-:R-:W4:Y:S04]  /*1f200*/  LDL.LU.64 R2, [R1+0x478] ;  /* 0x0004780001027983 */ /* 0x010f280000300a00 */
[----:B------:R-:W4:Y:S04]  /*1f210*/  LDL.LU.64 R236, [R1+0x468] ;  /* 0x0004680001ec7983 */ /* 0x000f280000300a00 */
[----:B------:R-:W4:Y:S01]  /*1f220*/  LDL.LU.64 R250, [R1+0x460] ;  /* 0x0004600001fa7983 */ /* 0x000f220000300a00 */
[----:B------:R-:W-:-:S02]  /*1f230*/  VIADD R99, R104, 0xfffffdd1 ;  /* 0xfffffdd168637836 */ /* 0x000fc40000000000 */
[----:B------:R-:W2:Y:S03]  /*1f240*/  LDC R104, c[0x0][0x230] ;  /* 0x00008c00ff687b82 */ /* 0x000ea60000000800 */
[----:B------:R-:W-:Y:S01]  /*1f250*/  ISETP.GE.U32.AND P5, PT, R99, 0x7ffffd52, PT ;  /* 0x7ffffd526300780c */ /* 0x000fe20003fa6070 */
[----:B-1----:R-:W-:Y:S01]  /*1f260*/  VIADD R98, R103, 0xfffffdd0 ;  /* 0xfffffdd067627836 */ /* 0x002fe20000000000 */
[----:B--2---:R-:W-:-:S03]  /*1f270*/  IADD3 R99, R105, -0x24d, RZ ;  /* 0xfffffdb369637810 */ /* 0x004fc60007ffe0ff */
[----:B------:R-:W1:Y:S01]  /*1f280*/  LDC R105, c[0x0][0x230] ;  /* 0x00008c00ff697b82 */ /* 0x000e620000000800 */
[----:B------:R-:W-:Y:S01]  /*1f290*/  ISETP.GE.U32.AND P6, PT, R98, 0x7ffffd51, PT ;  /* 0x7ffffd516200780c */ /* 0x000fe20003fc6070 */
[----:B------:R-:W-:-:S06]  /*1f2a0*/  VIADD R98, R185, 0xfffffdb2 ;  /* 0xfffffdb2b9627836 */ /* 0x000fcc0000000000 */
[----:B------:R-:W2:Y:S01]  /*1f2b0*/  LDC R103, c[0x0][0x230] ;  /* 0x00008c00ff677b82 */ /* 0x000ea20000000800 */
[----:B------:R3:W-:Y:S01]  /*1f2c0*/  LDGSTS.E [R249+0x44008], desc[UR60][R182.64], !P5 ;  /* 0x44008000b6f97fae */ /* 0x0007e2000e92187c */
[----:B------:R-:W-:Y:S01]  /*1f2d0*/  ISETP.GE.U32.AND P2, PT, R98, 0x7ffffd33, PT ;  /* 0x7ffffd336200780c */ /* 0x000fe20003f46070 */
[----:B------:R-:W-:Y:S01]  /*1f2e0*/  VIADD R98, R100, 0xfffffdb1 ;  /* 0xfffffdb164627836 */ /* 0x000fe20000000000 */
[----:B------:R-:W-:Y:S01]  /*1f2f0*/  ISETP.GE.U32.AND P0, PT, R99, 0x7ffffd34, PT ;  /* 0x7ffffd346300780c */ /* 0x000fe20003f06070 */
[----:B------:R-:W-:-:S03]  /*1f300*/  VIADD R99, R101, 0xfffffdb0 ;  /* 0xfffffdb065637836 */ /* 0x000fc60000000000 */
[----:B------:R-:W-:Y:S01]  /*1f310*/  ISETP.GE.U32.AND P3, PT, R98, 0x7ffffd32, PT ;  /* 0x7ffffd326200780c */ /* 0x000fe20003f66070 */
[----:B------:R-:W4:Y:S01]  /*1f320*/  LDC R100, c[0x0][0x230] ;  /* 0x00008c00ff647b82 */ /* 0x000f220000000800 */
[----:B------:R-:W-:Y:S01]  /*1f330*/  ISETP.GE.U32.AND P4, PT, R99, 0x7ffffd31, PT ;  /* 0x7ffffd316300780c */ /* 0x000fe20003f86070 */
[----:B------:R-:W-:Y:S01]  /*1f340*/  VIADD R99, R104, 0xfffffd92 ;  /* 0xfffffd9268637836 */ /* 0x000fe20000000000 */
[----:B------:R-:W-:-:S04]  /*1f350*/  IADD3 R98, R102, -0x26d, RZ ;  /* 0xfffffd9366627810 */ /* 0x000fc80007ffe0ff */
[----:B------:R-:W-:Y:S01]  /*1f360*/  ISETP.GE.U32.AND P5, PT, R98, 0x7ffffd14, PT ;  /* 0x7ffffd146200780c */ /* 0x000fe20003fa6070 */
[----:B------:R-:W4:Y:S01]  /*1f370*/  LDC R101, c[0x0][0x230] ;  /* 0x00008c00ff657b82 */ /* 0x000f220000000800 */
[----:B--2---:R-:W-:-:S07]  /*1f380*/  VIADD R98, R103, 0xfffffd91 ;  /* 0xfffffd9167627836 */ /* 0x004fce0000000000 */
[----:B------:R-:W2:Y:S01]  /*1f390*/  LDC R185, c[0x0][0x230] ;  /* 0x00008c00ffb97b82 */ /* 0x000ea20000000800 */
[----:B---3--:R-:W-:-:S04]  /*1f3a0*/  IMAD.WIDE R182, R184, 0x4, R228 ;  /* 0x00000004b8b67825 */ /* 0x008fc800078e02e4 */
[C---:B------:R-:W-:Y:S01]  /*1f3b0*/  IMAD.WIDE R238, R184.reuse, 0x4, R224 ;  /* 0x00000004b8ee7825 */ /* 0x040fe200078e02e0 */
[----:B------:R3:W-:Y:S04]  /*1f3c0*/  STL.64 [R1+0x558], R182 ;  /* 0x000558b601007387 */ /* 0x0007e80000100a00 */
[----:B------:R-:W2:Y:S04]  /*1f3d0*/  LDL.LU.64 R224, [R1+0x458] ;  /* 0x0004580001e07983 */ /* 0x000ea80000300a00 */
[----:B------:R-:W2:Y:S01]  /*1f3e0*/  LDL.LU.64 R228, [R1+0x450] ;  /* 0x0004500001e47983 */ /* 0x000ea20000300a00 */
[----:B------:R-:W-:-:S03]  /*1f3f0*/  IMAD.WIDE R194, R184, 0x4, R230 ;  /* 0x00000004b8c27825 */ /* 0x000fc600078e02e6 */
[----:B------:R-:W-:Y:S01]  /*1f400*/  LDGSTS.E [R249+0x4400c], desc[UR60][R238.64], !P6 ;  /* 0x4400c000eef97fae */ /* 0x000fe2000f12187c */
[----:B------:R-:W-:-:S03]  /*1f410*/  IMAD.WIDE R190, R184, 0x4, R234 ;  /* 0x00000004b8be7825 */ /* 0x000fc600078e02ea */
[----:B------:R3:W-:Y:S04]  /*1f420*/  STL.64 [R1+0x550], R194 ;  /* 0x000550c201007387 */ /* 0x0007e80000100a00 */
[----:B------:R-:W-:Y:S04]  /*1f430*/  STL.64 [R1+0x548], R190 ;  /* 0x000548be01007387 */ /* 0x000fe80000100a00 */
[----:B------:R-:W2:Y:S01]  /*1f440*/  LDL.LU.64 R230, [R1+0x470] ;  /* 0x0004700001e67983 */ /* 0x000ea20000300a00 */
[----:B------:R-:W-:-:S03]  /*1f450*/  ISETP.GE.U32.AND P6, PT, R99, 0x7ffffd13, PT ;  /* 0x7ffffd136300780c */ /* 0x000fc60003fc6070 */
[----:B------:R-:W2:Y:S01]  /*1f460*/  LDL.LU.64 R234, [R1+0x448] ;  /* 0x0004480001ea7983 */ /* 0x000ea20000300a00 */
[----:B-1----:R-:W-:-:S03]  /*1f470*/  VIADD R99, R105, 0xfffffd90 ;  /* 0xfffffd9069637836 */ /* 0x002fc60000000000 */
[----:B------:R3:W-:Y:S04]  /*1f480*/  LDGSTS.E [R249+0x48000], desc[UR60][R182.64], !P0 ;  /* 0x48000000b6f97fae */ /* 0x0007e8000c12187c */
[----:B------:R1:W-:Y:S04]  /*1f490*/  LDGSTS.E [R249+0x48004], desc[UR60][R194.64], !P2 ;  /* 0x48004000c2f97fae */ /* 0x0003e8000d12187c */
[----:B------:R2:W-:Y:S01]  /*1f4a0*/  LDGSTS.E [R249+0x48008], desc[UR60][R190.64], !P3 ;  /* 0x48008000bef97fae */ /* 0x0005e2000d92187c */
[C---:B----4-:R-:W-:Y:S01]  /*1f4b0*/  IMAD.WIDE R2, R184.reuse, 0x4, R2 ;  /* 0x00000004b8027825 */ /* 0x050fe200078e0202 */
[----:B---3--:R-:W3:Y:S03]  /*1f4c0*/  LDC R182, c[0x0][0x230] ;  /* 0x00008c00ffb67b82 */ /* 0x008ee60000000800 */
[C---:B------:R-:W-:Y:S01]  /*1f4d0*/  IMAD.WIDE R104, R184.reuse, 0x4, R236 ;  /* 0x00000004b8687825 */ /* 0x040fe200078e02ec */
[----:B------:R4:W-:Y:S03]  /*1f4e0*/  STL.64 [R1+0x540], R2 ;  /* 0x0005400201007387 */ /* 0x0009e60000100a00 */
[----:B------:R-:W-:Y:S01]  /*1f4f0*/  IMAD.WIDE R102, R184, 0x4, R250 ;  /* 0x00000004b8667825 */ /* 0x000fe200078e02fa */
[----:B------:R-:W3:Y:S01]  /*1f500*/  LDL.LU.64 R236, [R1+0x440] ;  /* 0x0004400001ec7983 */ /* 0x000ee20000300a00 */
[----:B------:R-:W-:Y:S01]  /*1f510*/  ISETP.GE.U32.AND P0, PT, R98, 0x7ffffd12, PT ;  /* 0x7ffffd126200780c */ /* 0x000fe20003f06070 */
[----:B-1----:R-:W1:Y:S02]  /*1f520*/  LDC R194, c[0x0][0x230] ;  /* 0x00008c00ffc27b82 */ /* 0x002e640000000800 */
[----:B------:R-:W-:Y:S04]  /*1f530*/  LDGSTS.E [R249+0x4800c], desc[UR60][R2.64], !P4 ;  /* 0x4800c00002f97fae */ /* 0x000fe8000e12187c */
[----:B------:R-:W3:Y:S01]  /*1f540*/  LDL.LU.64 R250, [R1+0x438] ;  /* 0x0004380001fa7983 */ /* 0x000ee20000300a00 */
[----:B------:R-:W-:Y:S01]  /*1f550*/  IADD3 R98, R252, -0x211, RZ ;  /* 0xfffffdeffc627810 */ /* 0x000fe20007ffe0ff */
[----:B------:R-:W1:Y:S01]  /*1f560*/  LDC R183, c[0x0][0x230] ;  /* 0x00008c00ffb77b82 */ /* 0x000e620000000800 */
[----:B------:R-:W-:Y:S01]  /*1f570*/  ISETP.GE.U32.AND P2, PT, R99, 0x7ffffd11, PT ;  /* 0x7ffffd116300780c */ /* 0x000fe20003f46070 */
[----:B------:R-:W-:Y:S04]  /*1f580*/  LDGSTS.E [R249+0x4c000], desc[UR60][R104.64], !P5 ;  /* 0x4c00000068f97fae */ /* 0x000fe8000e92187c */
[----:B----4-:R-:W4:Y:S01]  /*1f590*/  LDL.LU.64 R2, [R1+0x430] ;  /* 0x0004300001027983 */ /* 0x010f220000300a00 */
[----:B------:R-:W-:Y:S01]  /*1f5a0*/  ISETP.GE.U32.AND P3, PT, R98, 0x7ffffd70, PT ;  /* 0x7ffffd706200780c */ /* 0x000fe20003f66070 */
[----:B------:R-:W-:Y:S01]  /*1f5b0*/  VIADD R98, R100, 0xfffffdee ;  /* 0xfffffdee64627836 */ /* 0x000fe20000000000 */
[----:B------:R-:W-:Y:S01]  /*1f5c0*/  IADD3 R187, R187, -0x231, RZ ;  /* 0xfffffdcfbbbb7810 */ /* 0x000fe20007ffe0ff */
[----:B------:R-:W-:Y:S01]  /*1f5d0*/  VIADD R99, R101, 0xfffffded ;  /* 0xfffffded65637836 */ /* 0x000fe20000000000 */
[----:B------:R-:W-:Y:S01]  /*1f5e0*/  LDGSTS.E [R249+0x4c004], desc[UR60][R102.64], !P6 ;  /* 0x4c00400066f97fae */ /* 0x000fe2000f12187c */
[----:B------:R-:W4:Y:S01]  /*1f5f0*/  LDC R252, c[0x0][0x230] ;  /* 0x00008c00fffc7b82 */ /* 0x000f220000000800 */
[----:B------:R-:W-:Y:S01]  /*1f600*/  ISETP.GE.U32.AND P4, PT, R98, 0x7ffffd6f, PT ;  /* 0x7ffffd6f6200780c */ /* 0x000fe20003f86070 */
[----:B--2---:R-:W-:Y:S01]  /*1f610*/  VIADD R98, R185, 0xfffffdec ;  /* 0xfffffdecb9627836 */ /* 0x004fe20000000000 */
[----:B------:R-:W-:-:S04]  /*1f620*/  ISETP.GE.U32.AND P5, PT, R99, 0x7ffffd6e, PT ;  /* 0x7ffffd6e6300780c */ /* 0x000fc80003fa6070 */
[----:B------:R-:W-:Y:S01]  /*1f630*/  ISETP.GE.U32.AND P6, PT, R98, 0x7ffffd6d, PT ;  /* 0x7ffffd6d6200780c */ /* 0x000fe20003fc6070 */
[----:B------:R-:W2:Y:S08]  /*1f640*/  LDC R190, c[0x0][0x230] ;  /* 0x00008c00ffbe7b82 */ /* 0x000eb00000000800 */
[----:B------:R-:W2:Y:S01]  /*1f650*/  LDC R191, c[0x0][0x230] ;  /* 0x00008c00ffbf7b82 */ /* 0x000ea20000000800 */
[----:B------:R-:W-:-:S02]  /*1f660*/  IMAD.WIDE R100, R184, 0x4, R224 ;  /* 0x00000004b8647825 */ /* 0x000fc400078e02e0 */
[----:B------:R-:W2:Y:S02]  /*1f670*/  LDL.LU.64 R224, [R1+0x428] ;  /* 0x0004280001e07983 */ /* 0x000ea40000300a00 */
[----:B------:R-:W-:Y:S02]  /*1f680*/  IMAD.WIDE R98, R184, 0x4, R228 ;  /* 0x00000004b8627825 */ /* 0x000fe400078e02e4 */
[----:B------:R-:W-:Y:S01]  /*1f690*/  LDGSTS.E [R249+0x4c008], desc[UR60][R100.64], !P0 ;  /* 0x4c00800064f97fae */ /* 0x000fe2000c12187c */
[----:B------:R-:W-:Y:S01]  /*1f6a0*/  ISETP.GE.U32.AND P0, PT, R187, 0x7ffffd50, PT ;  /* 0x7ffffd50bb00780c */ /* 0x000fe20003f06070 */
[----:B---3--:R-:W-:Y:S02]  /*1f6b0*/  VIADD R187, R182, 0xfffffdcd ;  /* 0xfffffdcdb6bb7836 */ /* 0x008fe40000000000 */
[----:B------:R-:W3:Y:S01]  /*1f6c0*/  LDL.LU.64 R228, [R1+0x420] ;  /* 0x0004200001e47983 */ /* 0x000ee20000300a00 */
[----:B------:R-:W-:-:S03]  /*1f6d0*/  IMAD.WIDE R222, R184, 0x4, R230 ;  /* 0x00000004b8de7825 */ /* 0x000fc600078e02e6 */
[----:B------:R-:W-:Y:S01]  /*1f6e0*/  LDGSTS.E [R249+0x4c00c], desc[UR60][R98.64], !P2 ;  /* 0x4c00c00062f97fae */ /* 0x000fe2000d12187c */
[----:B------:R-:W3:Y:S01]  /*1f6f0*/  LDC R182, c[0x0][0x230] ;  /* 0x00008c00ffb67b82 */ /* 0x000ee20000000800 */
[----:B------:R-:W-:Y:S02]  /*1f700*/  IMAD.WIDE R220, R184, 0x4, R234 ;  /* 0x00000004b8dc7825 */ /* 0x000fe400078e02ea */
[----:B------:R-:W-:Y:S04]  /*1f710*/  STL.64 [R1+0x670], R222 ;  /* 0x000670de01007387 */ /* 0x000fe80000100a00 */
[----:B------:R-:W-:Y:S01]  /*1f720*/  LDGSTS.E [R245+0x40000], desc[UR60][R222.64], !P3 ;  /* 0x40000000def57fae */ /* 0x000fe2000d92187c */
[----:B------:R-:W-:Y:S01]  /*1f730*/  ISETP.GE.U32.AND P3, PT, R187, 0x7ffffd4e, PT ;  /* 0x7ffffd4ebb00780c */ /* 0x000fe20003f66070 */
[----:B-1----:R-:W-:-:S02]  /*1f740*/  VIADD R187, R194, 0xfffffdae ;  /* 0xfffffdaec2bb7836 */ /* 0x002fc40000000000 */
[----:B------:R1:W-:Y:S04]  /*1f750*/  STL.64 [R1+0x668], R220 ;  /* 0x000668dc01007387 */ /* 0x0003e80000100a00 */
[----:B------:R1:W-:Y:S04]  /*1f760*/  LDGSTS.E [R245+0x40004], desc[UR60][R220.64], !P4 ;  /* 0x40004000dcf57fae */ /* 0x0003e8000e12187c */
[----:B------:R-:W3:Y:S04]  /*1f770*/  LDL.LU.64 R230, [R1+0x418] ;  /* 0x0004180001e67983 */ /* 0x000ee80000300a00 */
[----:B------:R-:W3:Y:S01]  /*1f780*/  LDL.LU.64 R234, [R1+0x410] ;  /* 0x0004100001ea7983 */ /* 0x000ee20000300a00 */
[----:B-1----:R-:W-:-:S04]  /*1f790*/  IMAD.WIDE R220, R184, 0x4, R236 ;  /* 0x00000004b8dc7825 */ /* 0x002fc800078e02ec */
[C---:B------:R-:W-:Y:S01]  /*1f7a0*/  IMAD.WIDE R194, R184.reuse, 0x4, R250 ;  /* 0x00000004b8c27825 */ /* 0x040fe200078e02fa */
[----:B------:R-:W-:Y:S03]  /*1f7b0*/  STL.64 [R1+0x660], R220 ;  /* 0x000660dc01007387 */ /* 0x000fe60000100a00 */
[----:B----4-:R-:W-:Y:S01]  /*1f7c0*/  IMAD.WIDE R2, R184, 0x4, R2 ;  /* 0x00000004b8027825 */ /* 0x010fe200078e0202 */
[----:B------:R1:W-:Y:S04]  /*1f7d0*/  STL.64 [R1+0x658], R194 ;  /* 0x000658c201007387 */ /* 0x0003e80000100a00 */
[----:B------:R-:W-:Y:S04]  /*1f7e0*/  LDGSTS.E [R245+0x40008], desc[UR60][R220.64], !P5 ;  /* 0x40008000dcf57fae */ /* 0x000fe8000e92187c */
[----:B------:R4:W-:Y:S04]  /*1f7f0*/  STL.64 [R1+0x5d8], R2 ;  /* 0x0005d80201007387 */ /* 0x0009e80000100a00 */
[----:B------:R1:W-:Y:S04]  /*1f800*/  LDGSTS.E [R245+0x4000c], desc[UR60][R194.64], !P6 ;  /* 0x4000c000c2f57fae */ /* 0x0003e8000f12187c */
[----:B------:R-:W3:Y:S04]  /*1f810*/  LDL.LU.64 R236, [R1+0x408] ;  /* 0x0004080001ec7983 */ /* 0x000ee80000300a00 */
[----:B------:R3:W-:Y:S04]  /*1f820*/  LDGSTS.E [R245+0x44000], desc[UR60][R2.64], !P0 ;  /* 0x4400000002f57fae */ /* 0x0007e8000c12187c */
[----:B------:R-:W3:Y:S01]  /*1f830*/  LDL.LU.64 R250, [R1+0x400] ;  /* 0x0004000001fa7983 */ /* 0x000ee20000300a00 */
[----:B------:R-:W-:Y:S01]  /*1f840*/  VIADD R185, R183, 0xfffffdce ;  /* 0xfffffdceb7b97836 */ /* 0x000fe20000000000 */
[----:B-1----:R-:W1:Y:S02]  /*1f850*/  LDC R194, c[0x0][0x230] ;  /* 0x00008c00ffc27b82 */ /* 0x002e640000000800 */
[----:B----4-:R-:W4:Y:S02]  /*1f860*/  LDL.LU.64 R2, [R1+0x3f8] ;  /* 0x0003f80001027983 */ /* 0x010f240000300a00 */
[----:B------:R-:W-:Y:S01]  /*1f870*/  ISETP.GE.U32.AND P2, PT, R185, 0x7ffffd4f, PT ;  /* 0x7ffffd4fb900780c */ /* 0x000fe20003f46070 */
[----:B------:R-:W-:Y:S01]  /*1f880*/  VIADD R185, R0, 0xfffffdcc ;  /* 0xfffffdcc00b97836 */ /* 0x000fe20000000000 */
[----:B------:R-:W-:-:S02]  /*1f890*/  ISETP.GE.U32.AND P6, PT, R187, 0x7ffffd2f, PT ;  /* 0x7ffffd2fbb00780c */ /* 0x000fc40003fc6070 */
[----:B------:R-:W1:Y:S02]  /*1f8a0*/  LDC R183, c[0x0][0x230] ;  /* 0x00008c00ffb77b82 */ /* 0x000e640000000800 */
[----:B------:R-:W-:Y:S02]  /*1f8b0*/  ISETP.GE.U32.AND P4, PT, R185, 0x7ffffd4d, PT ;  /* 0x7ffffd4db900780c */ /* 0x000fe40003f86070 */
[----:B------:R-:W-:Y:S01]  /*1f8c0*/  IADD3 R185, R252, -0x251, RZ ;  /* 0xfffffdaffcb97810 */ /* 0x000fe20007ffe0ff */
[----:B--2---:R-:W-:-:S03]  /*1f8d0*/  VIADD R187, R190, 0xfffffdac ;  /* 0xfffffdacbebb7836 */ /* 0x004fc60000000000 */
[----:B------:R-:W2:Y:S01]  /*1f8e0*/  LDC R0, c[0x0][0x230] ;  /* 0x00008c00ff007b82 */ /* 0x000ea20000000800 */
[----:B------:R-:W-:Y:S01]  /*1f8f0*/  ISETP.GE.U32.AND P5, PT, R185, 0x7ffffd30, PT ;  /* 0x7ffffd30b900780c */ /* 0x000fe20003fa6070 */
[----:B------:R-:W-:-:S05]  /*1f900*/  VIADD R185, R191, 0xfffffdad ;  /* 0xfffffdadbfb97836 */ /* 0x000fca0000000000 */
[----:B------:R-:W-:Y:S01]  /*1f910*/  ISETP.GE.U32.AND P0, PT, R185, 0x7ffffd2e, PT ;  /* 0x7ffffd2eb900780c */ /* 0x000fe20003f06070 */
[----:B------:R-:W2:Y:S08]  /*1f920*/  LDC R252, c[0x0][0x230] ;  /* 0x00008c00fffc7b82 */ /* 0x000eb00000000800 */
[----:B------:R-:W2:Y:S01]  /*1f930*/  LDC R191, c[0x0][0x230] ;  /* 0x00008c00ffbf7b82 */ /* 0x000ea20000000800 */
[----:B------:R-:W-:-:S07]  /*1f940*/  IMAD.WIDE R222, R184, 0x4, R224 ;  /* 0x00000004b8de7825 */ /* 0x000fce00078e02e0 */
[----:B------:R-:W2:Y:S01]  /*1f950*/  LDC R190, c[0x0][0x230] ;  /* 0x00008c00ffbe7b82 */ /* 0x000ea20000000800 */
[----:B---3--:R-:W-:Y:S01]  /*1f960*/  IMAD.WIDE R220, R184, 0x4, R228 ;  /* 0x00000004b8dc7825 */ /* 0x008fe200078e02e4 */
[----:B------:R3:W-:Y:S04]  /*1f970*/  STL.64 [R1+0x5d0], R222 ;  /* 0x0005d0de01007387 */ /* 0x0007e80000100a00 */
[----:B------:R3:W-:Y:S04]  /*1f980*/  STL.64 [R1+0x5c8], R220 ;  /* 0x0005c8dc01007387 */ /* 0x0007e80000100a00 */
[----:B------:R3:W-:Y:S01]  /*1f990*/  LDGSTS.E [R245+0x44004], desc[UR60][R222.64], !P2 ;  /* 0x44004000def57fae */ /* 0x0007e2000d12187c */
[----:B------:R-:W-:Y:S01]  /*1f9a0*/  ISETP.GE.U32.AND P2, PT, R187, 0x7ffffd2d, PT ;  /* 0x7ffffd2dbb00780c */ /* 0x000fe20003f46070 */
[----:B------:R-:W-:-:S02]  /*1f9b0*/  VIADD R187, R182, 0xfffffd8e ;  /* 0xfffffd8eb6bb7836 */ /* 0x000fc40000000000 */
[----:B------:R-:W2:Y:S01]  /*1f9c0*/  LDL.LU.64 R224, [R1+0x3f0] ;  /* 0x0003f00001e07983 */ /* 0x000ea20000300a00 */
[----:B----4-:R-:W-:-:S03]  /*1f9d0*/  IMAD.WIDE R2, R184, 0x4, R2 ;  /* 0x00000004b8027825 */ /* 0x010fc600078e0202 */
[----:B------:R4:W-:Y:S01]  /*1f9e0*/  LDGSTS.E [R245+0x44008], desc[UR60][R220.64], !P3 ;  /* 0x44008000dcf57fae */ /* 0x0009e2000d92187c */
[----:B-1----:R-:W-:Y:S01]  /*1f9f0*/  IADD3 R185, R183, -0x271, RZ ;  /* 0xfffffd8fb7b97810 */ /* 0x002fe20007ffe0ff */
[----:B------:R-:W1:Y:S01]  /*1fa00*/  LDC R182, c[0x0][0x230] ;  /* 0x00008c00ffb67b82 */ /* 0x000e620000000800 */
[C---:B---3--:R-:W-:Y:S01]  /*1fa10*/  IMAD.WIDE R222, R184.reuse, 0x4, R230 ;  /* 0x00000004b8de7825 */ /* 0x048fe200078e02e6 */
[----:B------:R-:W3:Y:S04]  /*1fa20*/  LDL.LU.64 R228, [R1+0x3e8] ;  /* 0x0003e80001e47983 */ /* 0x000ee80000300a00 */
[----:B------:R-:W-:Y:S02]  /*1fa30*/  STL.64 [R1+0x5c0], R222 ;  /* 0x0005c0de01007387 */ /* 0x000fe40000100a00 */
[----:B------:R-:W3:Y:S01]  /*1fa40*/  LDC R183, c[0x0][0x230] ;  /* 0x00008c00ffb77b82 */ /* 0x000ee20000000800 */
[----:B----4-:R-:W-:Y:S01]  /*1fa50*/  IMAD.WIDE R220, R184, 0x4, R234 ;  /* 0x00000004b8dc7825 */ /* 0x010fe200078e02ea */
[----:B------:R-:W-:Y:S01]  /*1fa60*/  LDGSTS.E [R245+0x4400c], desc[UR60][R222.64], !P4 ;  /* 0x4400c000def57fae */ /* 0x000fe2000e12187c */
[----:B------:R-:W-:-:S02]  /*1fa70*/  ISETP.GE.U32.AND P4, PT, R187, 0x7ffffd0f, PT ;  /* 0x7ffffd0fbb00780c */ /* 0x000fc40003f86070 */
[----:B------:R-:W-:Y:S01]  /*1fa80*/  IADD3 R187, R194, -0x215, RZ ;  /* 0xfffffdebc2bb7810 */ /* 0x000fe20007ffe0ff */
[----:B------:R4:W-:Y:S01]  /*1fa90*/  STL.64 [R1+0x538], R220 ;  /* 0x000538dc01007387 */ /* 0x0009e20000100a00 */
[----:B------:R-:W-:-:S03]  /*1faa0*/  IMAD.WIDE R194, R184, 0x4, R250 ;  /* 0x00000004b8c27825 */ /* 0x000fc600078e02fa */
[----:B------:R4:W-:Y:S04]  /*1fab0*/  LDGSTS.E [R245+0x48000], desc[UR60][R220.64], !P5 ;  /* 0x48000000dcf57fae */ /* 0x0009e8000e92187c */
[----:B------:R-:W3:Y:S04]  /*1fac0*/  LDL.LU.64 R230, [R1+0x3e0] ;  /* 0x0003e00001e67983 */ /* 0x000ee80000300a00 */
[----:B------:R-:W3:Y:S01]  /*1fad0*/  LDL.LU.64 R234, [R1+0x3d8] ;  /* 0x0003d80001ea7983 */ /* 0x000ee20000300a00 */
[----:B----4-:R-:W-:-:S05]  /*1fae0*/  IMAD.WIDE R220, R184, 0x4, R236 ;  /* 0x00000004b8dc7825 */ /* 0x010fca00078e02ec */
[----:B------:R-:W-:Y:S04]  /*1faf0*/  STL.64 [R1+0x530], R220 ;  /* 0x000530dc01007387 */ /* 0x000fe80000100a00 */
[----:B------:R-:W-:Y:S04]  /*1fb00*/  LDGSTS.E [R245+0x48004], desc[UR60][R220.64], !P6 ;  /* 0x48004000dcf57fae */ /* 0x000fe8000f12187c */
[----:B------:R4:W-:Y:S04]  /*1fb10*/  STL.64 [R1+0x528], R194 ;  /* 0x000528c201007387 */ /* 0x0009e80000100a00 */
[----:B------:R1:W-:Y:S04]  /*1fb20*/  STL.64 [R1+0x470], R2 ;  /* 0x0004700201007387 */ /* 0x0003e80000100a00 */
[----:B------:R4:W-:Y:S04]  /*1fb30*/  LDGSTS.E [R245+0x48008], desc[UR60][R194.64], !P0 ;  /* 0x48008000c2f57fae */ /* 0x0009e8000c12187c */
[----:B------:R-:W3:Y:S04]  /*1fb40*/  LDL.LU.64 R236, [R1+0x3d0] ;  /* 0x0003d00001ec7983 */ /* 0x000ee80000300a00 */
[----:B------:R-:W-:Y:S01]  /*1fb50*/  LDGSTS.E [R245+0x4800c], desc[UR60][R2.64], !P2 ;  /* 0x4800c00002f57fae */ /* 0x000fe2000d12187c */
[----:B------:R-:W-:Y:S01]  /*1fb60*/  ISETP.GE.U32.AND P3, PT, R185, 0x7ffffd10, PT ;  /* 0x7ffffd10b900780c */ /* 0x000fe20003f66070 */
[----:B----4-:R-:W4:Y:S02]  /*1fb70*/  LDC R194, c[0x0][0x230] ;  /* 0x00008c00ffc27b82 */ /* 0x010f240000000800 */
[----:B-1----:R-:W4:Y:S04]  /*1fb80*/  LDL.LU.64 R2, [R1+0x3c8] ;  /* 0x0003c80001027983 */ /* 0x002f280000300a00 */
[----:B------:R-:W4:Y:S01]  /*1fb90*/  LDL.LU.64 R250, [R1+0x3c0] ;  /* 0x0003c00001fa7983 */ /* 0x000f220000300a00 */
[----:B--2---:R-:W-:Y:S01]  /*1fba0*/  VIADD R185, R0, 0xfffffd8d ;  /* 0xfffffd8d00b97836 */ /* 0x004fe20000000000 */
[----:B------:R-:W-:Y:S01]  /*1fbb0*/  ISETP.GE.U32.AND P0, PT, R187, 0x7ffffd6c, PT ;  /* 0x7ffffd6cbb00780c */ /* 0x000fe20003f06070 */
[----:B------:R-:W1:Y:S03]  /*1fbc0*/  LDC R0, c[0x0][0x230] ;  /* 0x00008c00ff007b82 */ /* 0x000e660000000800 */
[----:B------:R-:W-:Y:S01]  /*1fbd0*/  ISETP.GE.U32.AND P5, PT, R185, 0x7ffffd0e, PT ;  /* 0x7ffffd0eb900780c */ /* 0x000fe20003fa6070 */
[----:B------:R-:W-:-:S02]  /*1fbe0*/  VIADD R185, R252, 0xfffffd8c ;  /* 0xfffffd8cfcb97836 */ /* 0x000fc40000000000 */
[----:B------:R-:W-:Y:S02]  /*1fbf0*/  VIADD R187, R190, 0xfffffde9 ;  /* 0xfffffde9bebb7836 */ /* 0x000fe40000000000 */
[----:B------:R-:W2:Y:S01]  /*1fc00*/  LDC R252, c[0x0][0x230] ;  /* 0x00008c00fffc7b82 */ /* 0x000ea20000000800 */
[----:B------:R-:W-:Y:S01]  /*1fc10*/  ISETP.GE.U32.AND P6, PT, R185, 0x7ffffd0d, PT ;  /* 0x7ffffd0db900780c */ /* 0x000fe20003fc6070 */
[----:B------:R-:W-:-:S05]  /*1fc20*/  VIADD R185, R191, 0xfffffdea ;  /* 0xfffffdeabfb97836 */ /* 0x000fca0000000000 */
[----:B------:R-:W-:Y:S01]  /*1fc30*/  ISETP.GE.U32.AND P2, PT, R185, 0x7ffffd6b, PT ;  /* 0x7ffffd6bb900780c */ /* 0x000fe20003f46070 */
[----:B------:R-:W1:Y:S01]  /*1fc40*/  LDC R190, c[0x0][0x230] ;  /* 0x00008c00ffbe7b82 */ /* 0x000e620000000800 */
[----:B------:R-:W-:-:S07]  /*1fc50*/  IMAD.WIDE R222, R184, 0x4, R224 ;  /* 0x00000004b8de7825 */ /* 0x000fce00078e02e0 */
[----:B------:R-:W2:Y:S01]  /*1fc60*/  LDC R191, c[0x0][0x230] ;  /* 0x00008c00ffbf7b82 */ /* 0x000ea20000000800 */
[----:B------:R1:W-:Y:S04]  /*1fc70*/  STL.64 [R1+0x408], R222 ;  /* 0x000408de01007387 */ /* 0x0003e80000100a00 */
[----:B------:R1:W-:Y:S01]  /*1fc80*/  LDGSTS.E [R245+0x4c000], desc[UR60][R222.64], !P3 ;  /* 0x4c000000def57fae */ /* 0x0003e2000d92187c */
[----:B------:R-:W-:Y:S02]  /*1fc90*/  ISETP.GE.U32.AND P3, PT, R187, 0x7ffffd6a, PT ;  /* 0x7ffffd6abb00780c */ /* 0x000fe40003f66070 */
[----:B------:R-:W-:Y:S01]  /*1fca0*/  IADD3 R187, R182, -0x235, RZ ;  /* 0xfffffdcbb6bb7810 */ /* 0x000fe20007ffe0ff */
[C---:B---3--:R-:W-:Y:S01]  /*1fcb0*/  IMAD.WIDE R220, R184.reuse, 0x4, R228 ;  /* 0x00000004b8dc7825 */ /* 0x048fe200078e02e4 */
[----:B------:R-:W3:Y:S04]  /*1fcc0*/  LDC R182, c[0x0][0x230] ;  /* 0x00008c00ffb67b82 */ /* 0x000ee80000000800 */
[----:B------:R2:W-:Y:S04]  /*1fcd0*/  STL.64 [R1+0x418], R220 ;  /* 0x000418dc01007387 */ /* 0x0005e80000100a00 */
[----:B------:R-:W3:Y:S04]  /*1fce0*/  LDL.LU.64 R224, [R1+0x3b8] ;  /* 0x0003b80001e07983 */ /* 0x000ee80000300a00 */
[----:B------:R-:W3:Y:S04]  /*1fcf0*/  LDL.LU.64 R228, [R1+0x3b0] ;  /* 0x0003b00001e47983 */ /* 0x000ee80000300a00 */
[----:B------:R2:W-:Y:S01]  /*1fd00*/  LDGSTS.E [R245+0x4c004], desc[UR60][R220.64], !P4 ;  /* 0x4c004000dcf57fae */ /* 0x0005e2000e12187c */
[----:B-1----:R-:W-:-:S04]  /*1fd10*/  IMAD.WIDE R222, R184, 0x4, R230 ;  /* 0x00000004b8de7825 */ /* 0x002fc800078e02e6 */
[----:B--2---:R-:W-:Y:S01]  /*1fd20*/  IMAD.WIDE R220, R184, 0x4, R234 ;  /* 0x00000004b8dc7825 */ /* 0x004fe200078e02ea */
[----:B------:R-:W-:Y:S04]  /*1fd30*/  STL.64 [R1+0x438], R222 ;  /* 0x000438de01007387 */ /* 0x000fe80000100a00 */
[----:B------:R-:W-:Y:S01]  /*1fd40*/  LDGSTS.E [R245+0x4c008], desc[UR60][R222.64], !P5 ;  /* 0x4c008000def57fae */ /* 0x000fe2000e92187c */
[----:B------:R-:W-:Y:S01]  /*1fd50*/  ISETP.GE.U32.AND P5, PT, R187, 0x7ffffd4c, PT ;  /* 0x7ffffd4cbb00780c */ /* 0x000fe20003fa6070 */
[----:B----4-:R-:W-:Y:S02]  /*1fd60*/  VIADD R187, R194, 0xfffffdc8 ;  /* 0xfffffdc8c2bb7836 */ /* 0x010fe40000000000 */
[----:B------:R1:W-:Y:S04]  /*1fd70*/  STL.64 [R1+0x8], R220 ;  /* 0x000008dc01007387 */ /* 0x0003e80000100a00 */
[----:B------:R1:W-:Y:S04]  /*1fd80*/  LDGSTS.E [R245+0x4c00c], desc[UR60][R220.64], !P6 ;  /* 0x4c00c000dcf57fae */ /* 0x0003e8000f12187c */
[----:B------:R-:W2:Y:S04]  /*1fd90*/  LDL.LU.64 R230, [R1+0x3a8] ;  /* 0x0003a80001e67983 */ /* 0x000ea80000300a00 */
[----:B------:R-:W4:Y:S01]  /*1fda0*/  LDL.LU.64 R234, [R1+0x3a0] ;  /* 0x0003a00001ea7983 */ /* 0x000f220000300a00 */
[----:B-1----:R-:W-:-:S05]  /*1fdb0*/  IMAD.WIDE R220, R184, 0x4, R236 ;  /* 0x00000004b8dc7825 */ /* 0x002fca00078e02ec */
[----:B------:R-:W-:Y:S04]  /*1fdc0*/  STL.64 [R1+0x648], R220 ;  /* 0x000648dc01007387 */ /* 0x000fe80000100a00 */
[----:B------:R-:W-:Y:S01]  /*1fdd0*/  LDGSTS.E [R9+0x40000], desc[UR60][R220.64], !P0 ;  /* 0x40000000dc097fae */ /* 0x000fe2000c12187c */
[----:B------:R-:W-:-:S04]  /*1fde0*/  IMAD.WIDE R2, R184, 0x4, R2 ;  /* 0x00000004b8027825 */ /* 0x000fc800078e0202 */
[----:B------:R-:W-:Y:S01]  /*1fdf0*/  IMAD.WIDE R194, R184, 0x4, R250 ;  /* 0x00000004b8c27825 */ /* 0x000fe200078e02fa */
[----:B------:R1:W-:Y:S04]  /*1fe00*/  STL.64 [R1+0x640], R2 ;  /* 0x0006400201007387 */ /* 0x0003e80000100a00 */
[----:B------:R1:W-:Y:S04]  /*1fe10*/  STL.64 [R1+0x638], R194 ;  /* 0x000638c201007387 */ /* 0x0003e80000100a00 */
[----:B------:R-:W-:Y:S01]  /*1fe20*/  LDGSTS.E [R9+0x40004], desc[UR60][R2.64], !P2 ;  /* 0x4000400002097fae */ /* 0x000fe2000d12187c */
[----:B------:R-:W-:-:S03]  /*1fe30*/  VIADD R185, R183, 0xfffffde8 ;  /* 0xfffffde8b7b97836 */ /* 0x000fc60000000000 */
[----:B-1----:R-:W4:Y:S01]  /*1fe40*/  LDL.LU.64 R2, [R1+0x398] ;  /* 0x0003980001027983 */ /* 0x002f220000300a00 */
[----:B------:R-:W-:Y:S01]  /*1fe50*/  ISETP.GE.U32.AND P2, PT, R187, 0x7ffffd49, PT ;  /* 0x7ffffd49bb00780c */ /* 0x000fe20003f46070 */
[----:B------:R-:W1:Y:S02]  /*1fe60*/  LDC R183, c[0x0][0x230] ;  /* 0x00008c00ffb77b82 */ /* 0x000e640000000800 */
[----:B------:R-:W4:Y:S04]  /*1fe70*/  LDL.LU.64 R236, [R1+0x390] ;  /* 0x0003900001ec7983 */ /* 0x000f280000300a00 */
[----:B------:R-:W4:Y:S01]  /*1fe80*/  LDL.LU.64 R250, [R1+0x388] ;  /* 0x0003880001fa7983 */ /* 0x000f220000300a00 */
[----:B------:R-:W-:Y:S01]  /*1fe90*/  ISETP.GE.U32.AND P4, PT, R185, 0x7ffffd69, PT ;  /* 0x7ffffd69b900780c */ /* 0x000fe20003f86070 */
[----:B------:R-:W-:-:S02]  /*1fea0*/  VIADD R185, R0, 0xfffffdca ;  /* 0xfffffdca00b97836 */ /* 0x000fc40000000000 */
[----:B------:R1:W-:Y:S01]  /*1feb0*/  LDGSTS.E [R9+0x40008], desc[UR60][R194.64], !P3 ;  /* 0x40008000c2097fae */ /* 0x0003e2000d92187c */
[----:B------:R-:W-:Y:S01]  /*1fec0*/  VIADD R187, R190, 0xfffffdaa ;  /* 0xfffffdaabebb7836 */ /* 0x000fe20000000000 */
[----:B------:R-:W4:Y:S01]  /*1fed0*/  LDC R0, c[0x0][0x230] ;  /* 0x00008c00ff007b82 */ /* 0x000f220000000800 */
[----:B------:R-:W-:Y:S01]  /*1fee0*/  ISETP.GE.U32.AND P6, PT, R185, 0x7ffffd4b, PT ;  /* 0x7ffffd4bb900780c */ /* 0x000fe20003fc6070 */
[----:B------:R-:W-:-:S06]  /*1fef0*/  VIADD R185, R252, 0xfffffdc9 ;  /* 0xfffffdc9fcb97836 */ /* 0x000fcc0000000000 */
[----:B-1----:R-:W1:Y:S01]  /*1ff00*/  LDC R194, c[0x0][0x230] ;  /* 0x00008c00ffc27b82 */ /* 0x002e620000000800 */
[----:B------:R-:W-:Y:S01]  /*1ff10*/  ISETP.GE.U32.AND P0, PT, R185, 0x7ffffd4a, PT ;  /* 0x7ffffd4ab900780c */ /* 0x000fe20003f06070 */
[----:B---3--:R-:W-:-:S06]  /*1ff20*/  IMAD.WIDE R222, R184, 0x4, R224 ;  /* 0x00000004b8de7825 */ /* 0x008fcc00078e02e0 */
[----:B------:R-:W3:Y:S01]  /*1ff30*/  LDC R252, c[0x0][0x230] ;  /* 0x00008c00fffc7b82 */ /* 0x000ee20000000800 */
[----:B------:R-:W-:Y:S01]  /*1ff40*/  IMAD.WIDE R220, R184, 0x4, R228 ;  /* 0x00000004b8dc7825 */ /* 0x000fe200078e02e4 */
[----:B------:R2:W-:Y:S04]  /*1ff50*/  STL.64 [R1+0x630], R222 ;  /* 0x000630de01007387 */ /* 0x0005e80000100a00 */
[----:B------:R4:W-:Y:S02]  /*1ff60*/  STL.64 [R1+0x5b8], R220 ;  /* 0x0005b8dc01007387 */ /* 0x0009e40000100a00 */
[----:B------:R-:W3:Y:S02]  /*1ff70*/  LDC R190, c[0x0][0x230] ;  /* 0x00008c00ffbe7b82 */ /* 0x000ee40000000800 */
[----:B------:R-:W3:Y:S04]  /*1ff80*/  LDL.LU.64 R224, [R1+0x380] ;  /* 0x0003800001e07983 */ /* 0x000ee80000300a00 */
[----:B------:R-:W3:Y:S04]  /*1ff90*/  LDL.LU.64 R228, [R1+0x378] ;  /* 0x0003780001e47983 */ /* 0x000ee80000300a00 */
[----:B------:R2:W-:Y:S01]  /*1ffa0*/  LDGSTS.E [R9+0x4000c], desc[UR60][R222.64], !P4 ;  /* 0x4000c000de097fae */ /* 0x0005e2000e12187c */
[----:B------:R-:W-:Y:S01]  /*1ffb0*/  ISETP.GE.U32.AND P4, PT, R187, 0x7ffffd2b, PT ;  /* 0x7ffffd2bbb00780c */ /* 0x000fe20003f86070 */
[----:B------:R-:W-:-:S02]  /*1ffc0*/  VIADD R187, R182, 0xfffffda8 ;  /* 0xfffffda8b6bb7836 */ /* 0x000fc40000000000 */
[----:B------:R4:W-:Y:S01]  /*1ffd0*/  LDGSTS.E [R9+0x44000], desc[UR60][R220.64], !P5 ;  /* 0x44000000dc097fae */ /* 0x0009e2000e92187c */
[----:B------:R-:W-:Y:S01]  /*1ffe0*/  IADD3 R185, R191, -0x255, RZ ;  /* 0xfffffdabbfb97810 */ /* 0x000fe20007ffe0ff */
[----:B------:R-:W3:Y:S01]  /*1fff0*/  LDC R182, c[0x0][0x230] ;  /* 0x00008c00ffb67b82 */ /* 0x000ee20000000800 */
[----:B--2---:R-:W-:-:S07]  /*20000*/  IMAD.WIDE R222, R184, 0x4, R230 ;  /* 0x00000004b8de7825 */ /* 0x004fce00078e02e6 */
[----:B------:R-:W2:Y:S01]  /*20010*/  LDC R191, c[0x0][0x230] ;  /* 0x00008c00ffbf7b82 */ /* 0x000ea20000000800 */
[----:B----4-:R-:W-:Y:S01]  /*20020*/  IMAD.WIDE R220, R184, 0x4, R234 ;  /* 0x00000004b8dc7825 */ /* 0x010fe200078e02ea */
[----:B------:R4:W-:Y:S04]  /*20030*/  STL.64 [R1+0x5b0], R222 ;  /* 0x0005b0de01007387 */ /* 0x0009e80000100a00 */
[----:B------:R4:W-:Y:S01]  /*20040*/  LDGSTS.E [R9+0x44004], desc[UR60][R222.64], !P6 ;  /* 0x44004000de097fae */ /* 0x0009e2000f12187c */
[----:B------:R-:W-:Y:S01]  /*20050*/  ISETP.GE.U32.AND P6, PT, R187, 0x7ffffd29, PT ;  /* 0x7ffffd29bb00780c */ /* 0x000fe20003fc6070 */
[----:B-1----:R-:W-:Y:S02]  /*20060*/  VIADD R187, R194, 0xfffffd89 ;  /* 0xfffffd89c2bb7836 */ /* 0x002fe40000000000 */
[----:B------:R1:W-:Y:S04]  /*20070*/  STL.64 [R1+0x5a8], R220 ;  /* 0x0005a8dc01007387 */ /* 0x0003e80000100a00 */
[----:B------:R1:W-:Y:S04]  /*20080*/  LDGSTS.E [R9+0x44008], desc[UR60][R220.64], !P0 ;  /* 0x44008000dc097fae */ /* 0x0003e8000c12187c */
[----:B------:R-:W2:Y:S01]  /*20090*/  LDL.LU.64 R234, [R1+0x370] ;  /* 0x0003700001ea7983 */ /* 0x000ea20000300a00 */
[----:B----4-:R-:W-:-:S03]  /*200a0*/  IMAD.WIDE R222, R184, 0x4, R2 ;  /* 0x00000004b8de7825 */ /* 0x010fc600078e0202 */
[----:B------:R-:W4:Y:S01]  /*200b0*/  LDL.LU.64 R2, [R1+0x368] ;  /* 0x0003680001027983 */ /* 0x000f220000300a00 */
[----:B-1----:R-:W-:-:S04]  /*200c0*/  IMAD.WIDE R220, R184, 0x4, R236 ;  /* 0x00000004b8dc7825 */ /* 0x002fc800078e02ec */
[----:B------:R-:W-:Y:S01]  /*200d0*/  IMAD.WIDE R194, R184, 0x4, R250 ;  /* 0x00000004b8c27825 */ /* 0x000fe200078e02fa */
[----:B------:R-:W-:Y:S04]  /*200e0*/  STL.64 [R1+0x5a0], R222 ;  /* 0x0005a0de01007387 */ /* 0x000fe80000100a00 */
[----:B------:R3:W-:Y:S04]  /*200f0*/  STL.64 [R1+0x520], R220 ;  /* 0x000520dc01007387 */ /* 0x0007e80000100a00 */
[----:B------:R1:W-:Y:S04]  /*20100*/  STL.64 [R1+0x518], R194 ;  /* 0x000518c201007387 */ /* 0x0003e80000100a00 */
[----:B------:R-:W4:Y:S01]  /*20110*/  LDL.LU.64 R236, [R1+0x360] ;  /* 0x0003600001ec7983 */ /* 0x000f220000300a00 */
[----:B------:R-:W-:Y:S01]  /*20120*/  ISETP.GE.U32.AND P3, PT, R185, 0x7ffffd2c, PT ;  /* 0x7ffffd2cb900780c */ /* 0x000fe20003f66070 */
[----:B------:R-:W-:-:S02]  /*20130*/  VIADD R185, R183, 0xfffffda9 ;  /* 0xfffffda9b7b97836 */ /* 0x000fc40000000000 */
[----:B------:R-:W4:Y:S01]  /*20140*/  LDL.LU.64 R230, [R1+0x358] ;  /* 0x0003580001e67983 */ /* 0x000f220000300a00 */
[----:B------:R-:W4:Y:S03]  /*20150*/  LDC R183, c[0x0][0x230] ;  /* 0x00008c00ffb77b82 */ /* 0x000f260000000800 */
[----:B------:R-:W4:Y:S01]  /*20160*/  LDL.LU.64 R250, [R1+0x350] ;  /* 0x0003500001fa7983 */ /* 0x000f220000300a00 */
[----:B------:R-:W-:-:S03]  /*20170*/  ISETP.GE.U32.AND P5, PT, R185, 0x7ffffd2a, PT ;  /* 0x7ffffd2ab900780c */ /* 0x000fc60003fa6070 */
[----:B------:R-:W-:Y:S01]  /*20180*/  LDGSTS.E [R9+0x4400c], desc[UR60][R222.64], !P2 ;  /* 0x4400c000de097fae */ /* 0x000fe2000d12187c */
[----:B------:R-:W-:Y:S02]  /*20190*/  IADD3 R185, R0, -0x275, RZ ;  /* 0xfffffd8b00b97810 */ /* 0x000fe40007ffe0ff */
[----:B------:R-:W4:Y:S01]  /*201a0*/  LDC R0, c[0x0][0x230] ;  /* 0x00008c00ff007b82 */ /* 0x000f220000000800 */
[----:B------:R3:W-:Y:S04]  /*201b0*/  LDGSTS.E [R9+0x48000], desc[UR60][R220.64], !P3 ;  /* 0x48000000dc097fae */ /* 0x0007e8000d92187c */
[----:B------:R1:W-:Y:S01]  /*201c0*/  LDGSTS.E [R9+0x48004], desc[UR60][R194.64], !P4 ;  /* 0x48004000c2097fae */ /* 0x0003e2000e12187c */
[----:B------:R-:W-:Y:S01]  /*201d0*/  ISETP.GE.U32.AND P0, PT, R185, 0x7ffffd0c, PT ;  /* 0x7ffffd0cb900780c */ /* 0x000fe20003f06070 */
[----:B---3--:R-:W-:-:S04]  /*201e0*/  IMAD.WIDE R220, R184, 0x4, R224 ;  /* 0x00000004b8dc7825 */ /* 0x008fc800078e02e0 */
[C---:B-1----:R-:W-:Y:S01]  /*201f0*/  IMAD.WIDE R194, R184.reuse, 0x4, R228 ;  /* 0x00000004b8c27825 */ /* 0x042fe200078e02e4 */
[----:B------:R2:W-:Y:S04]  /*20200*/  STL.64 [R1+0x510], R220 ;  /* 0x000510dc01007387 */ /* 0x0005e80000100a00 */
[----:B------:R4:W-:Y:S04]  /*20210*/  STL.64 [R1+0x4a8], R194 ;  /* 0x0004a8c201007387 */ /* 0x0009e80000100a00 */
[----:B------:R-:W3:Y:S04]  /*20220*/  LDL.LU.64 R222, [R1+0x348] ;  /* 0x0003480001de7983 */ /* 0x000ee80000300a00 */
[----:B------:R-:W3:Y:S04]  /*20230*/  LDL.LU.64 R224, [R1+0x340] ;  /* 0x0003400001e07983 */ /* 0x000ee80000300a00 */
[----:B------:R2:W-:Y:S04]  /*20240*/  LDGSTS.E [R9+0x48008], desc[UR60][R220.64], !P5 ;  /* 0x48008000dc097fae */ /* 0x0005e8000e92187c */
[----:B------:R4:W-:Y:S01]  /*20250*/  LDGSTS.E [R9+0x4800c], desc[UR60][R194.64], !P6 ;  /* 0x4800c000c2097fae */ /* 0x0009e2000f12187c */
[----:B--2---:R-:W-:-:S05]  /*20260*/  IMAD.WIDE R220, R184, 0x4, R234 ;  /* 0x00000004b8dc7825 */ /* 0x004fca00078e02ea */
[----:B------:R1:W-:Y:S04]  /*20270*/  STL.64 [R1+0x478], R220 ;  /* 0x000478dc01007387 */ /* 0x0003e80000100a00 */
[----:B------:R1:W-:Y:S01]  /*20280*/  LDGSTS.E [R9+0x4c000], desc[UR60][R220.64], !P0 ;  /* 0x4c000000dc097fae */ /* 0x0003e2000c12187c */
[C---:B----4-:R-:W-:Y:S01]  /*20290*/  IMAD.WIDE R194, R184.reuse, 0x4, R2 ;  /* 0x00000004b8c27825 */ /* 0x050fe200078e0202 */
[----:B------:R-:W-:Y:S01]  /*202a0*/  ISETP.GE.U32.AND P3, PT, R187, 0x7ffffd0a, PT ;  /* 0x7ffffd0abb00780c */ /* 0x000fe20003f66070 */
[----:B------:R-:W2:Y:S03]  /*202b0*/  LDC R3, c[0x0][0x230] ;  /* 0x00008c00ff037b82 */ /* 0x000ea60000000800 */
[----:B------:R4:W-:Y:S04]  /*202c0*/  STL.64 [R1+0x488], R194 ;  /* 0x000488c201007387 */ /* 0x0009e80000100a00 */
[----:B------:R-:W3:Y:S01]  /*202d0*/  LDL.LU.64 R234, [R1+0x338] ;  /* 0x0003380001ea7983 */ /* 0x000ee20000300a00 */
[----:B-1----:R-:W-:Y:S01]  /*202e0*/  IMAD.WIDE R220, R184, 0x4, R236 ;  /* 0x00000004b8dc7825 */ /* 0x002fe200078e02ec */
[----:B------:R-:W1:Y:S02]  /*202f0*/  LDC R2, c[0x0][0x230] ;  /* 0x00008c00ff027b82 */ /* 0x000e640000000800 */
[----:B------:R-:W3:Y:S01]  /*20300*/  LDL.LU.64 R236, [R1+0x330] ;  /* 0x0003300001ec7983 */ /* 0x000ee20000300a00 */
[----:B------:R-:W-:-:S05]  /*20310*/  VIADD R185, R252, 0xfffffd8a ;  /* 0xfffffd8afcb97836 */ /* 0x000fca0000000000 */
[----:B------:R-:W-:Y:S01]  /*20320*/  ISETP.GE.U32.AND P2, PT, R185, 0x7ffffd0b, PT ;  /* 0x7ffffd0bb900780c */ /* 0x000fe20003f46070 */
[----:B------:R-:W-:Y:S01]  /*20330*/  VIADD R185, R190, 0xfffffd88 ;  /* 0xfffffd88beb97836 */ /* 0x000fe20000000000 */
[----:B------:R-:W2:Y:S08]  /*20340*/  LDC R252, c[0x0][0x230] ;  /* 0x00008c00fffc7b82 */ /* 0x000eb00000000800 */
[----:B------:R-:W1:Y:S01]  /*20350*/  LDC R190, c[0x0][0x230] ;  /* 0x00008c00ffbe7b82 */ /* 0x000e620000000800 */
[----:B------:R-:W-:Y:S01]  /*20360*/  ISETP.GE.U32.AND P4, PT, R185, 0x7ffffd09, PT ;  /* 0x7ffffd09b900780c */ /* 0x000fe20003f86070 */
[----:B------:R-:W-:Y:S01]  /*20370*/  VIADD R185, R182, 0xfffffde6 ;  /* 0xfffffde6b6b97836 */ /* 0x000fe20000000000 */
[----:B------:R-:W-:Y:S01]  /*20380*/  IADD3 R187, R183, -0x219, RZ ;  /* 0xfffffde7b7bb7810 */ /* 0x000fe20007ffe0ff */
[----:B------:R4:W-:Y:S04]  /*20390*/  LDGSTS.E [R9+0x4c004], desc[UR60][R194.64], !P2 ;  /* 0x4c004000c2097fae */ /* 0x0009e8000d12187c */
[----:B------:R-:W2:Y:S01]  /*203a0*/  LDC R183, c[0x0][0x230] ;  /* 0x00008c00ffb77b82 */ /* 0x000ea20000000800 */
[----:B------:R-:W-:Y:S01]  /*203b0*/  ISETP.GE.U32.AND P5, PT, R187, 0x7ffffd68, PT ;  /* 0x7ffffd68bb00780c */ /* 0x000fe20003fa6070 */
[----:B------:R-:W-:-:S06]  /*203c0*/  VIADD R187, R191, 0xfffffde5 ;  /* 0xfffffde5bfbb7836 */ /* 0x000fcc0000000000 */
[----:B------:R-:W2:Y:S01]  /*203d0*/  LDC R182, c[0x0][0x230] ;  /* 0x00008c00ffb67b82 */ /* 0x000ea20000000800 */
[----:B------:R-:W-:Y:S01]  /*203e0*/  ISETP.GE.U32.AND P0, PT, R187, 0x7ffffd66, PT ;  /* 0x7ffffd66bb00780c */ /* 0x000fe20003f06070 */
[----:B----4-:R-:W-:Y:S01]  /*203f0*/  IMAD.WIDE R194, R184, 0x4, R230 ;  /* 0x00000004b8c27825 */ /* 0x010fe200078e02e6 */
[----:B------:R-:W-:Y:S01]  /*20400*/  ISETP.GE.U32.AND P6, PT, R185, 0x7ffffd67, PT ;  /* 0x7ffffd67b900780c */ /* 0x000fe20003fc6070 */
[----:B------:R-:W-:Y:S02]  /*20410*/  STL.64 [R1+0x498], R220 ;  /* 0x000498dc01007387 */ /* 0x000fe40000100a00 */
[----:B-1----:R-:W-:Y:S02]  /*20420*/  VIADD R187, R190, 0xfffffdc6 ;  /* 0xfffffdc6bebb7836 */ /* 0x002fe40000000000 */
[----:B------:R-:W-:Y:S01]  /*20430*/  LDGSTS.E [R9+0x4c008], desc[UR60][R220.64], !P3 ;  /* 0x4c008000dc097fae */ /* 0x000fe2000d92187c */
[----:B------:R-:W-:-:S03]  /*20440*/  IMAD.WIDE R190, R184, 0x4, R250 ;  /* 0x00000004b8be7825 */ /* 0x000fc600078e02fa */
[----:B------:R1:W-:Y:S01]  /*20450*/  STL.64 [R1+0x50], R194 ;  /* 0x000050c201007387 */ /* 0x0003e20000100a00 */
[----:B------:R-:W-:Y:S02]  /*20460*/  VIADD R185, R0, 0xfffffde4 ;  /* 0xfffffde400b97836 */ /* 0x000fe40000000000 */
[----:B------:R-:W4:Y:S01]  /*20470*/  LDC R0, c[0x0][0x230] ;  /* 0x00008c00ff007b82 */ /* 0x000f220000000800 */
[----:B------:R1:W-:Y:S02]  /*20480*/  STL.64 [R1+0x628], R190 ;  /* 0x000628be01007387 */ /* 0x0003e40000100a00 */
[----:B------:R-:W-:Y:S02]  /*20490*/  ISETP.GE.U32.AND P2, PT, R185, 0x7ffffd65, PT ;  /* 0x7ffffd65b900780c */ /* 0x000fe40003f46070 */
[----:B------:R-:W4:Y:S01]  /*204a0*/  LDL.LU.64 R228, [R1+0x328] ;  /* 0x0003280001e47983 */ /* 0x000f220000300a00 */
[----:B--2---:R-:W-:Y:S02]  /*204b0*/  IADD3 R185, R252, -0x239, RZ ;  /* 0xfffffdc7fcb97810 */ /* 0x004fe40007ffe0ff */
[----:B------:R-:W2:Y:S01]  /*204c0*/  LDC R252, c[0x0][0x230] ;  /* 0x00008c00fffc7b82 */ /* 0x000ea20000000800 */
[----:B------:R-:W2:Y:S04]  /*204d0*/  LDL.LU.64 R230, [R1+0x320] ;  /* 0x0003200001e67983 */ /* 0x000ea80000300a00 */
[----:B------:R-:W2:Y:S01]  /*204e0*/  LDL.LU.64 R250, [R1+0x318] ;  /* 0x0003180001fa7983 */ /* 0x000ea20000300a00 */
[----:B------:R-:W-:Y:S01]  /*204f0*/  ISETP.GE.U32.AND P3, PT, R185, 0x7ffffd48, PT ;  /* 0x7ffffd48b900780c */ /* 0x000fe20003f66070 */
[----:B------:R-:W-:-:S02]  /*20500*/  VIADD R185, R183, 0xfffffdc5 ;  /* 0xfffffdc5b7b97836 */ /* 0x000fc40000000000 */
[----:B------:R1:W-:Y:S01]  /*20510*/  LDGSTS.E [R9+0x4c00c], desc[UR60][R194.64], !P4 ;  /* 0x4c00c000c2097fae */ /* 0x0003e2000e12187c */
[----:B------:R-:W-:Y:S01]  /*20520*/  ISETP.GE.U32.AND P4, PT, R187, 0x7ffffd47, PT ;  /* 0x7ffffd47bb00780c */ /* 0x000fe20003f86070 */
[----:B------:R-:W-:Y:S02]  /*20530*/  VIADD R187, R182, 0xfffffdc4 ;  /* 0xfffffdc4b6bb7836 */ /* 0x000fe40000000000 */
[----:B------:R1:W-:Y:S01]  /*20540*/  LDGSTS.E [R8+0x40000], desc[UR60][R190.64], !P5 ;  /* 0x40000000be087fae */ /* 0x0003e2000e92187c */
[----:B------:R-:W-:Y:S02]  /*20550*/  ISETP.GE.U32.AND P5, PT, R185, 0x7ffffd46, PT ;  /* 0x7ffffd46b900780c */ /* 0x000fe40003fa6070 */
[----:B------:R-:W-:Y:S01]  /*20560*/  IADD3 R185, R3, -0x259, RZ ;  /* 0xfffffda703b97810 */ /* 0x000fe20007ffe0ff */
[----:B-1----:R-:W1:Y:S08]  /*20570*/  LDC R194, c[0x0][0x230] ;  /* 0x00008c00ffc27b82 */ /* 0x002e700000000800 */
[----:B------:R-:W2:Y:S08]  /*20580*/  LDC R190, c[0x0][0x230] ;  /* 0x00008c00ffbe7b82 */ /* 0x000eb00000000800 */
[----:B------:R-:W2:Y:S01]  /*20590*/  LDC R191, c[0x0][0x230] ;  /* 0x00008c00ffbf7b82 */ /* 0x000ea20000000800 */
[----:B---3--:R-:W-:-:S04]  /*205a0*/  IMAD.WIDE R220, R184, 0x4, R222 ;  /* 0x00000004b8dc7825 */ /* 0x008fc800078e02de */
[----:B------:R-:W-:Y:S01]  /*205b0*/  IMAD.WIDE R182, R184, 0x4, R224 ;  /* 0x00000004b8b67825 */ /* 0x000fe200078e02e0 */
[----:B------:R-:W-:Y:S04]  /*205c0*/  STL.64 [R1+0x620], R220 ;  /* 0x000620dc01007387 */ /* 0x000fe80000100a00 */
[----:B------:R-:W-:Y:S01]  /*205d0*/  LDGSTS.E [R8+0x40004], desc[UR60][R220.64], !P6 ;  /* 0x40004000dc087fae */ /* 0x000fe2000f12187c */
[----:B------:R-:W-:Y:S01]  /*205e0*/  ISETP.GE.U32.AND P6, PT, R187, 0x7ffffd45, PT ;  /* 0x7ffffd45bb00780c */ /* 0x000fe20003fc6070 */
[----:B------:R-:W-:Y:S02]  /*205f0*/  VIADD R187, R2, 0xfffffda6 ;  /* 0xfffffda602bb7836 */ /* 0x000fe40000000000 */
[----:B------:R3:W-:Y:S04]  /*20600*/  STL.64 [R1+0x618], R182 ;  /* 0x000618b601007387 */ /* 0x0007e80000100a00 */
[----:B------:R-:W2:Y:S04]  /*20610*/  LDL.LU.64 R224, [R1+0x310] ;  /* 0x0003100001e07983 */ /* 0x000ea80000300a00 */
[----:B------:R-:W2:Y:S04]  /*20620*/  LDL.LU.64 R2, [R1+0x308] ;  /* 0x0003080001027983 */ /* 0x000ea80000300a00 */
[----:B------:R3:W-:Y:S01]  /*20630*/  LDGSTS.E [R8+0x40008], desc[UR60][R182.64], !P0 ;  /* 0x40008000b6087fae */ /* 0x0007e2000c12187c */
[C---:B------:R-:W-:Y:S01]  /*20640*/  IMAD.WIDE R222, R184.reuse, 0x4, R234 ;  /* 0x00000004b8de7825 */ /* 0x040fe200078e02ea */
[----:B---3--:R-:W3:Y:S04]  /*20650*/  LDC R183, c[0x0][0x230] ;  /* 0x00008c00ffb77b82 */ /* 0x008ee80000000800 */
[----:B------:R4:W-:Y:S04]  /*20660*/  STL.64 [R1+0x610], R222 ;  /* 0x000610de01007387 */ /* 0x0009e80000100a00 */
[----:B------:R4:W-:Y:S01]  /*20670*/  LDGSTS.E [R8+0x4000c], desc[UR60][R222.64], !P2 ;  /* 0x4000c000de087fae */ /* 0x0009e2000d12187c */
[----:B------:R-:W-:Y:S01]  /*20680*/  IMAD.WIDE R220, R184, 0x4, R236 ;  /* 0x00000004b8dc7825 */ /* 0x000fe200078e02ec */
[----:B------:R-:W3:Y:S04]  /*20690*/  LDC R182, c[0x0][0x230] ;  /* 0x00008c00ffb67b82 */ /* 0x000ee80000000800 */
[----:B------:R2:W-:Y:S04]  /*206a0*/  STL.64 [R1+0x598], R220 ;  /* 0x000598dc01007387 */ /* 0x0005e80000100a00 */
[----:B------:R-:W3:Y:S04]  /*206b0*/  LDL.LU.64 R234, [R1+0x300] ;  /* 0x0003000001ea7983 */ /* 0x000ee80000300a00 */
[----:B------:R-:W3:Y:S01]  /*206c0*/  LDL.LU.64 R236, [R1+0x2f8] ;  /* 0x0002f80001ec7983 */ /* 0x000ee20000300a00 */
[----:B------:R-:W-:-:S02]  /*206d0*/  ISETP.GE.U32.AND P2, PT, R187, 0x7ffffd27, PT ;  /* 0x7ffffd27bb00780c */ /* 0x000fc40003f46070 */
[----:B-1----:R-:W-:Y:S01]  /*206e0*/  IADD3 R187, R194, -0x279, RZ ;  /* 0xfffffd87c2bb7810 */ /* 0x002fe20007ffe0ff */
[----:B------:R2:W-:Y:S01]  /*206f0*/  LDGSTS.E [R8+0x44000], desc[UR60][R220.64], !P3 ;  /* 0x44000000dc087fae */ /* 0x0005e2000d92187c */
[----:B------:R-:W-:Y:S01]  /*20700*/  ISETP.GE.U32.AND P0, PT, R185, 0x7ffffd28, PT ;  /* 0x7ffffd28b900780c */ /* 0x000fe20003f06070 */
[----:B----4-:R-:W-:-:S04]  /*20710*/  IMAD.WIDE R222, R184, 0x4, R228 ;  /* 0x00000004b8de7825 */ /* 0x010fc800078e02e4 */
[C---:B--2---:R-:W-:Y:S01]  /*20720*/  IMAD.WIDE R220, R184.reuse, 0x4, R230 ;  /* 0x00000004b8dc7825 */ /* 0x044fe200078e02e6 */
[----:B------:R-:W-:Y:S03]  /*20730*/  STL.64 [R1+0x590], R222 ;  /* 0x000590de01007387 */ /* 0x000fe60000100a00 */
[C---:B------:R-:W-:Y:S01]  /*20740*/  IMAD.WIDE R194, R184.reuse, 0x4, R250 ;  /* 0x00000004b8c27825 */ /* 0x040fe200078e02fa */
[----:B------:R-:W-:Y:S04]  /*20750*/  STL.64 [R1+0x588], R220 ;  /* 0x000588dc01007387 */ /* 0x000fe80000100a00 */
[----:B------:R1:W-:Y:S04]  /*20760*/  STL.64 [R1+0x580], R194 ;  /* 0x000580c201007387 */ /* 0x0003e80000100a00 */
[----:B------:R-:W2:Y:S04]  /*20770*/  LDL.LU.64 R228, [R1+0x2f0] ;  /* 0x0002f00001e47983 */ /* 0x000ea80000300a00 */
[----:B------:R-:W4:Y:S04]  /*20780*/  LDL.LU.64 R230, [R1+0x2e8] ;  /* 0x0002e80001e67983 */ /* 0x000f280000300a00 */
[----:B------:R-:W4:Y:S04]  /*20790*/  LDL.LU.64 R250, [R1+0x2e0] ;  /* 0x0002e00001fa7983 */ /* 0x000f280000300a00 */
[----:B------:R-:W-:Y:S04]  /*207a0*/  LDGSTS.E [R8+0x44004], desc[UR60][R222.64], !P4 ;  /* 0x44004000de087fae */ /* 0x000fe8000e12187c */
[----:B------:R-:W-:Y:S04]  /*207b0*/  LDGSTS.E [R8+0x44008], desc[UR60][R220.64], !P5 ;  /* 0x44008000dc087fae */ /* 0x000fe8000e92187c */
[----:B------:R1:W-:Y:S02]  /*207c0*/  LDGSTS.E [R8+0x4400c], desc[UR60][R194.64], !P6 ;  /* 0x4400c000c2087fae */ /* 0x0003e4000f12187c */
[----:B-1----:R-:W-:-:S04]  /*207d0*/  IMAD.WIDE R194, R184, 0x4, R224 ;  /* 0x00000004b8c27825 */ /* 0x002fc800078e02e0 */
[C---:B------:R-:W-:Y:S01]  /*207e0*/  IMAD.WIDE R2, R184.reuse, 0x4, R2 ;  /* 0x00000004b8027825 */ /* 0x040fe200078e0202 */
[----:B------:R-:W-:Y:S04]  /*207f0*/  STL.64 [R1+0x508], R194 ;  /* 0x000508c201007387 */ /* 0x000fe80000100a00 */
[----:B------:R1:W-:Y:S04]  /*20800*/  LDGSTS.E [R8+0x48000], desc[UR60][R194.64], !P0 ;  /* 0x48000000c2087fae */ /* 0x0003e8000c12187c */
[----:B------:R1:W-:Y:S04]  /*20810*/  STL.64 [R1+0x500], R2 ;  /* 0x0005000201007387 */ /* 0x0003e80000100a00 */
[----:B------:R-:W-:Y:S01]  /*20820*/  LDGSTS.E [R8+0x48004], desc[UR60][R2.64], !P2 ;  /* 0x4800400002087fae */ /* 0x000fe2000d12187c */
[----:B---3--:R-:W-:-:S03]  /*20830*/  IMAD.WIDE R222, R184, 0x4, R234 ;  /* 0x00000004b8de7825 */ /* 0x008fc600078e02ea */
[----:B-1----:R-:W3:Y:S01]  /*20840*/  LDL.LU.64 R2, [R1+0x2d8] ;  /* 0x0002d80001027983 */ /* 0x002ee20000300a00 */
[----:B------:R-:W-:-:S03]  /*20850*/  IMAD.WIDE R220, R184, 0x4, R236 ;  /* 0x00000004b8dc7825 */ /* 0x000fc600078e02ec */
[----:B------:R-:W3:Y:S01]  /*20860*/  LDL.LU.64 R234, [R1+0x2d0] ;  /* 0x0002d00001ea7983 */ /* 0x000ee20000300a00 */
[----:B------:R-:W-:-:S03]  /*20870*/  VIADD R185, R0, 0xfffffda5 ;  /* 0xfffffda500b97836 */ /* 0x000fc60000000000 */
[----:B------:R4:W-:Y:S01]  /*20880*/  STL.64 [R1+0x4f8], R222 ;  /* 0x0004f8de01007387 */ /* 0x0009e20000100a00 */
[----:B------:R-:W1:Y:S03]  /*20890*/  LDC R0, c[0x0][0x230] ;  /* 0x00008c00ff007b82 */ /* 0x000e660000000800 */
[----:B------:R4:W-:Y:S04]  /*208a0*/  STL.64 [R1+0x4f0], R220 ;  /* 0x0004f0dc01007387 */ /* 0x0009e80000100a00 */
[----:B------:R-:W3:Y:S01]  /*208b0*/  LDL.LU.64 R236, [R1+0x2c8] ;  /* 0x0002c80001ec7983 */ /* 0x000ee20000300a00 */
[----:B------:R-:W-:Y:S01]  /*208c0*/  ISETP.GE.U32.AND P3, PT, R185, 0x7ffffd26, PT ;  /* 0x7ffffd26b900780c */ /* 0x000fe20003f66070 */
[----:B------:R-:W-:Y:S01]  /*208d0*/  VIADD R185, R252, 0xfffffda4 ;  /* 0xfffffda4fcb97836 */ /* 0x000fe20000000000 */
[----:B------:R-:W-:Y:S01]  /*208e0*/  ISETP.GE.U32.AND P5, PT, R187, 0x7ffffd08, PT ;  /* 0x7ffffd08bb00780c */ /* 0x000fe20003fa6070 */
[----:B------:R-:W4:Y:S03]  /*208f0*/  LDC R252, c[0x0][0x230] ;  /* 0x00008c00fffc7b82 */ /* 0x000f260000000800 */
[----:B------:R-:W-:Y:S01]  /*20900*/  ISETP.GE.U32.AND P4, PT, R185, 0x7ffffd25, PT ;  /* 0x7ffffd25b900780c */ /* 0x000fe20003f86070 */
[----:B------:R-:W-:-:S04]  /*20910*/  VIADD R185, R190, 0xfffffd86 ;  /* 0xfffffd86beb97836 */ /* 0x000fc80000000000 */
[----:B------:R-:W4:Y:S01]  /*20920*/  LDC R190, c[0x0][0x230] ;  /* 0x00008c00ffbe7b82 */ /* 0x000f220000000800 */
[----:B------:R-:W-:Y:S01]  /*20930*/  ISETP.GE.U32.AND P6, PT, R185, 0x7ffffd07, PT ;  /* 0x7ffffd07b900780c */ /* 0x000fe20003fc6070 */
[----:B------:R-:W-:Y:S01]  /*20940*/  VIADD R187, R183, 0xfffffd85 ;  /* 0xfffffd85b7bb7836 */ /* 0x000fe20000000000 */
[----:B------:R4:W-:Y:S01]  /*20950*/  LDGSTS.E [R8+0x48008], desc[UR60][R222.64], !P3 ;  /* 0x48008000de087fae */ /* 0x0009e2000d92187c */
[----:B------:R-:W-:-:S04]  /*20960*/  VIADD R185, R182, 0xfffffd84 ;  /* 0xfffffd84b6b97836 */ /* 0x000fc80000000000 */
[----:B------:R-:W4:Y:S01]  /*20970*/  LDC R183, c[0x0][0x230] ;  /* 0x00008c00ffb77b82 */ /* 0x000f220000000800 */
[----:B------:R-:W-:Y:S01]  /*20980*/  ISETP.GE.U32.AND P0, PT, R187, 0x7ffffd06, PT ;  /* 0x7ffffd06bb00780c */ /* 0x000fe20003f06070 */
[----:B------:R4:W-:Y:S06]  /*20990*/  LDGSTS.E [R8+0x4800c], desc[UR60][R220.64], !P4 ;  /* 0x4800c000dc087fae */ /* 0x0009ec000e12187c */
[----:B------:R-:W4:Y:S01]  /*209a0*/  LDC R182, c[0x0][0x230] ;  /* 0x00008c00ffb67b82 */ /* 0x000f220000000800 */
[----:B------:R-:W-:Y:S01]  /*209b0*/  ISETP.GE.U32.AND P2, PT, R185, 0x7ffffd05, PT ;  /* 0x7ffffd05b900780c */ /* 0x000fe20003f46070 */
[----:B-1----:R-:W-:Y:S01]  /*209c0*/  VIADD R185, R0, 0xfffffde2 ;  /* 0xfffffde200b97836 */ /* 0x002fe20000000000 */
[----:B------:R-:W-:Y:S01]  /*209d0*/  IADD3 R187, R191, -0x21d, RZ ;  /* 0xfffffde3bfbb7810 */ /* 0x000fe20007ffe0ff */
[----:B--2---:R-:W-:-:S04]  /*209e0*/  IMAD.WIDE R228, R184, 0x4, R228 ;  /* 0x00000004b8e47825 */ /* 0x004fc800078e02e4 */
[----:B------:R-:W1:Y:S01]  /*209f0*/  LDC R194, c[0x0][0x230] ;  /* 0x00008c00ffc27b82 */ /* 0x000e620000000800 */
[C---:B----4-:R-:W-:Y:S01]  /*20a00*/  IMAD.WIDE R222, R184.reuse, 0x4, R230 ;  /* 0x00000004b8de7825 */ /* 0x050fe200078e02e6 */
[----:B------:R-:W-:Y:S03]  /*20a10*/  STL.64 [R1+0x4c8], R228 ;  /* 0x0004c8e401007387 */ /* 0x000fe60000100a00 */
[----:B------:R-:W-:Y:S01]  /*20a20*/  IMAD.WIDE R220, R184, 0x4, R250 ;  /* 0x00000004b8dc7825 */ /* 0x000fe200078e02fa */
[----:B------:R-:W2:Y:S01]  /*20a30*/  LDL.LU.64 R224, [R1+0x2c0] ;  /* 0x0002c00001e07983 */ /* 0x000ea20000300a00 */
[----:B------:R-:W-:Y:S01]  /*20a40*/  ISETP.GE.U32.AND P4, PT, R185, 0x7ffffd63, PT ;  /* 0x7ffffd63b900780c */ /* 0x000fe20003f86070 */
[----:B------:R-:W4:Y:S02]  /*20a50*/  LDC R191, c[0x0][0x230] ;  /* 0x00008c00ffbf7b82 */ /* 0x000f240000000800 */
[----:B------:R-:W-:Y:S01]  /*20a60*/  STL.64 [R1+0x4d8], R222 ;  /* 0x0004d8de01007387 */ /* 0x000fe20000100a00 */
[----:B------:R-:W-:-:S03]  /*20a70*/  ISETP.GE.U32.AND P3, PT, R187, 0x7ffffd64, PT ;  /* 0x7ffffd64bb00780c */ /* 0x000fc60003f66070 */
[----:B------:R3:W-:Y:S01]  /*20a80*/  STL.64 [R1+0x4e0], R220 ;  /* 0x0004e0dc01007387 */ /* 0x0007e20000100a00 */
[----:B------:R-:W-:Y:S01]  /*20a90*/  VIADD R185, R252, 0xfffffde1 ;  /* 0xfffffde1fcb97836 */ /* 0x000fe20000000000 */
[----:B------:R-:W1:Y:S02]  /*20aa0*/  LDC R0, c[0x0][0x230] ;  /* 0x00008c00ff007b82 */ /* 0x000e640000000800 */
[----:B------:R-:W2:Y:S01]  /*20ab0*/  LDL.LU.64 R250, [R1+0x2b8] ;  /* 0x0002b80001fa7983 */ /* 0x000ea20000300a00 */
[----:B------:R-:W-:-:S03]  /*20ac0*/  VIADD R187, R190, 0xfffffde0 ;  /* 0xfffffde0bebb7836 */ /* 0x000fc60000000000 */
[----:B------:R-:W-:Y:S02]  /*20ad0*/  LDGSTS.E [R8+0x4c000], desc[UR60][R228.64], !P5 ;  /* 0x4c000000e4087fae */ /* 0x000fe4000e92187c */
[----:B------:R-:W1:Y:S02]  /*20ae0*/  LDC R190, c[0x0][0x230] ;  /* 0x00008c00ffbe7b82 */ /* 0x000e640000000800 */
[----:B------:R-:W-:Y:S04]  /*20af0*/  LDGSTS.E [R8+0x4c004], desc[UR60][R222.64], !P6 ;  /* 0x4c004000de087fae */ /* 0x000fe8000f12187c */
[----:B------:R3:W-:Y:S01]  /*20b00*/  LDGSTS.E [R8+0x4c008], desc[UR60][R220.64], !P0 ;  /* 0x4c008000dc087fae */ /* 0x0007e2000c12187c */
[----:B------:R-:W-:Y:S01]  /*20b10*/  ISETP.GE.U32.AND P5, PT, R185, 0x7ffffd62, PT ;  /* 0x7ffffd62b900780c */ /* 0x000fe20003fa6070 */
[----:B------:R-:W2:Y:S01]  /*20b20*/  LDC R252, c[0x0][0x230] ;  /* 0x00008c00fffc7b82 */ /* 0x000ea20000000800 */
[----:B------:R-:W-:Y:S01]  /*20b30*/  ISETP.GE.U32.AND P6, PT, R187, 0x7ffffd61, PT ;  /* 0x7ffffd61bb00780c */ /* 0x000fe20003fc6070 */
[----:B------:R-:W-:Y:S01]  /*20b40*/  VIADD R187, R182, 0xfffffdc2 ;  /* 0xfffffdc2b6bb7836 */ /* 0x000fe20000000000 */
[----:B------:R-:W-:-:S05]  /*20b50*/  IADD3 R185, R183, -0x23d, RZ ;  /* 0xfffffdc3b7b97810 */ /* 0x000fca0007ffe0ff */
[----:B------:R-:W2:Y:S01]  /*20b60*/  LDC R195, c[0x0][0x230] ;  /* 0x00008c00ffc37b82 */ /* 0x000ea20000000800 */
[C---:B---3--:R-:W-:Y:S02]  /*20b70*/  IMAD.WIDE R220, R184.reuse, 0x4, R2 ;  /* 0x00000004b8dc7825 */ /* 0x048fe400078e0202 */
[----:B------:R-:W3:Y:S02]  /*20b80*/  LDL.LU.64 R2, [R1+0x2b0] ;  /* 0x0002b00001027983 */ /* 0x000ee40000300a00 */
[C---:B------:R-:W-:Y:S02]  /*20b90*/  IMAD.WIDE R182, R184.reuse, 0x4, R234 ;  /* 0x00000004b8b67825 */ /* 0x040fe400078e02ea */
[----:B------:R-:W3:Y:S04]  /*20ba0*/  LDL.LU.64 R228, [R1+0x2a8] ;  /* 0x0002a80001e47983 */ /* 0x000ee80000300a00 */
[----:B------:R-:W-:Y:S04]  /*20bb0*/  STL.64 [R1+0x4e8], R220 ;  /* 0x0004e8dc01007387 */ /* 0x000fe80000100a00 */
[----:B------:R1:W-:Y:S04]  /*20bc0*/  STL.64 [R1+0x608], R182 ;  /* 0x000608b601007387 */ /* 0x0003e80000100a00 */
[----:B------:R-:W3:Y:S01]  /*20bd0*/  LDL.LU.64 R230, [R1+0x2a0] ;  /* 0x0002a00001e67983 */ /* 0x000ee20000300a00 */
[----:B------:R-:W-:-:S03]  /*20be0*/  IMAD.WIDE R222, R184, 0x4, R236 ;  /* 0x00000004b8de7825 */ /* 0x000fc600078e02ec */
[----:B------:R-:W3:Y:S04]  /*20bf0*/  LDL.LU.64 R234, [R1+0x298] ;  /* 0x0002980001ea7983 */ /* 0x000ee80000300a00 */
[----:B------:R-:W3:Y:S04]  /*20c00*/  LDL.LU.64 R236, [R1+0x290] ;  /* 0x0002900001ec7983 */ /* 0x000ee80000300a00 */
[----:B------:R-:W-:Y:S04]  /*20c10*/  LDGSTS.E [R8+0x4c00c], desc[UR60][R220.64], !P2 ;  /* 0x4c00c000dc087fae */ /* 0x000fe8000d12187c */
[----:B------:R1:W-:Y:S04]  /*20c20*/  LDGSTS.E [R7+0x40000], desc[UR60][R182.64], !P3 ;  /* 0x40000000b6077fae */ /* 0x0003e8000d92187c */
[----:B------:R-:W-:Y:S04]  /*20c30*/  STL.64 [R1+0x600], R222 ;  /* 0x000600de01007387 */ /* 0x000fe80000100a00 */
[----:B------:R3:W-:Y:S01]  /*20c40*/  LDGSTS.E [R7+0x40004], desc[UR60][R222.64], !P4 ;  /* 0x40004000de077fae */ /* 0x0007e2000e12187c */
[----:B------:R-:W-:Y:S01]  /*20c50*/  ISETP.GE.U32.AND P2, PT, R187, 0x7ffffd43, PT ;  /* 0x7ffffd43bb00780c */ /* 0x000fe20003f46070 */
[----:B----4-:R-:W-:Y:S01]  /*20c60*/  VIADD R187, R191, 0xfffffdc0 ;  /* 0xfffffdc0bfbb7836 */ /* 0x010fe20000000000 */
[----:B------:R-:W-:Y:S01]  /*20c70*/  ISETP.GE.U32.AND P0, PT, R185, 0x7ffffd44, PT ;  /* 0x7ffffd44b900780c */ /* 0x000fe20003f06070 */
[----:B-1----:R-:W1:Y:S03]  /*20c80*/  LDC R183, c[0x0][0x230] ;  /* 0x00008c00ffb77b82 */ /* 0x002e660000000800 */
[----:B------:R-:W-:Y:S01]  /*20c90*/  ISETP.GE.U32.AND P4, PT, R187, 0x7ffffd41, PT ;  /* 0x7ffffd41bb00780c */ /* 0x000fe20003f86070 */
[----:B------:R-:W-:-:S04]  /*20ca0*/  VIADD R187, R190, 0xfffffda1 ;  /* 0xfffffda1bebb7836 */ /* 0x000fc80000000000 */
[----:B------:R-:W4:Y:S01]  /*20cb0*/  LDC R182, c[0x0][0x230] ;  /* 0x00008c00ffb67b82 */ /* 0x000f220000000800 */
[----:B--2---:R-:W-:-:S05]  /*20cc0*/  IMAD.WIDE R220, R184, 0x4, R224 ;  /* 0x00000004b8dc7825 */ /* 0x004fca00078e02e0 */
[----:B------:R2:W-:Y:S04]  /*20cd0*/  STL.64 [R1+0x5f8], R220 ;  /* 0x0005f8dc01007387 */ /* 0x0005e80000100a00 */
[----:B------:R-:W-:Y:S01]  /*20ce0*/  LDGSTS.E [R7+0x40008], desc[UR60][R220.64], !P5 ;  /* 0x40008000dc077fae */ /* 0x000fe2000e92187c */
[----:B------:R-:W-:-:S05]  /*20cf0*/  IMAD.WIDE R224, R184, 0x4, R250 ;  /* 0x00000004b8e07825 */ /* 0x000fca00078e02fa */
[----:B------:R1:W-:Y:S04]  /*20d00*/  LDGSTS.E [R7+0x4000c], desc[UR60][R224.64], !P6 ;  /* 0x4000c000e0077fae */ /* 0x0003e8000f12187c */
[----:B--2---:R-:W2:Y:S04]  /*20d10*/  LDL R221, [R1+0x7c4] ;  /* 0x0007c40001dd7983 */ /* 0x004ea80000100800 */
[----:B------:R1:W-:Y:S04]  /*20d20*/  STL.64 [R1+0x5f0], R224 ;  /* 0x0005f0e001007387 */ /* 0x0003e80000100a00 */
[----:B------:R-:W2:Y:S01]  /*20d30*/  LDL.LU.64 R250, [R1+0x288] ;  /* 0x0002880001fa7983 */ /* 0x000ea20000300a00 */
[----:B---3--:R-:W-:-:S03]  /*20d40*/  IMAD.WIDE R222, R184, 0x4, R2 ;  /* 0x00000004b8de7825 */ /* 0x008fc600078e0202 */
[----:B------:R-:W3:Y:S01]  /*20d50*/  LDL.LU.64 R2, [R1+0x280] ;  /* 0x0002800001027983 */ /* 0x000ee20000300a00 */
[----:B------:R-:W-:-:S03]  /*20d60*/  IMAD.WIDE R190, R184, 0x4, R228 ;  /* 0x00000004b8be7825 */ /* 0x000fc600078e02e4 */
[----:B------:R-:W-:Y:S04]  /*20d70*/  STL.64 [R1+0x578], R222 ;  /* 0x000578de01007387 */ /* 0x000fe80000100a00 */
[----:B------:R4:W-:Y:S04]  /*20d80*/  STL.64 [R1+0x570], R190 ;  /* 0x000570be01007387 */ /* 0x0009e80000100a00 */
[----:B------:R-:W-:Y:S01]  /*20d90*/  LDGSTS.E [R7+0x44000], desc[UR60][R222.64], !P0 ;  /* 0x44000000de077fae */ /* 0x000fe2000c12187c */
[----:B-1----:R-:W-:-:S03]  /*20da0*/  IMAD.WIDE R224, R184, 0x4, R230 ;  /* 0x00000004b8e07825 */ /* 0x002fc600078e02e6 */
[----:B------:R4:W-:Y:S04]  /*20db0*/  LDGSTS.E [R7+0x44004], desc[UR60][R190.64], !P2 ;  /* 0x44004000be077fae */ /* 0x0009e8000d12187c */
[----:B------:R1:W-:Y:S04]  /*20dc0*/  STL.64 [R1+0x568], R224 ;  /* 0x000568e001007387 */ /* 0x0003e80000100a00 */
[----:B------:R-:W3:Y:S01]  /*20dd0*/  LDL.LU.64 R230, [R1+0x278] ;  /* 0x0002780001e67983 */ /* 0x000ee20000300a00 */
[----:B----4-:R-:W-:Y:S02]  /*20de0*/  IMAD.WIDE R190, R184, 0x4, R236 ;  /* 0x00000004b8be7825 */ /* 0x010fe400078e02ec */
[----:B------:R-:W4:Y:S02]  /*20df0*/  S2R R237, SR_TID.X ;  /* 0x0000000000ed7919 */ /* 0x000f240000002100 */
[----:B------:R-:W-:-:S02]  /*20e00*/  VIADD R185, R194, 0xfffffdc1 ;  /* 0xfffffdc1c2b97836 */ /* 0x000fc40000000000 */
[----:B------:R-:W-:Y:S01]  /*20e10*/  IMAD.WIDE R222, R184, 0x4, R234 ;  /* 0x00000004b8de7825 */ /* 0x000fe200078e02ea */
[----:B------:R-:W-:Y:S01]  /*20e20*/  ISETP.GE.U32.AND P0, PT, R187, 0x7ffffd22, PT ;  /* 0x7ffffd22bb00780c */ /* 0x000fe20003f06070 */
[----:B------:R-:W3:Y:S01]  /*20e30*/  LDC R194, c[0x0][0x230] ;  /* 0x00008c00ffc27b82 */ /* 0x000ee20000000800 */
[----:B------:R-:W-:Y:S02]  /*20e40*/  ISETP.GE.U32.AND P3, PT, R185, 0x7ffffd42, PT ;  /* 0x7ffffd42b900780c */ /* 0x000fe40003f66070 */
[----:B------:R-:W-:-:S04]  /*20e50*/  IADD3 R185, R0, -0x25d, RZ ;  /* 0xfffffda300b97810 */ /* 0x000fc80007ffe0ff */
[----:B------:R-:W-:Y:S01]  /*20e60*/  ISETP.GE.U32.AND P5, PT, R185, 0x7ffffd24, PT ;  /* 0x7ffffd24b900780c */ /* 0x000fe20003fa6070 */
[----:B------:R-:W-:Y:S01]  /*20e70*/  VIADD R185, R252, 0xfffffda2 ;  /* 0xfffffda2fcb97836 */ /* 0x000fe20000000000 */
[----:B------:R1:W-:Y:S01]  /*20e80*/  STL.64 [R1+0x560], R222 ;  /* 0x000560de01007387 */ /* 0x0003e20000100a00 */
[----:B------:R-:W-:Y:S01]  /*20e90*/  VIADD R187, R182, 0xfffffd80 ;  /* 0xfffffd80b6bb7836 */ /* 0x000fe20000000000 */
[----:B------:R-:W3:Y:S02]  /*20ea0*/  LDC R0, c[0x0][0x230] ;  /* 0x00008c00ff007b82 */ /* 0x000ee40000000800 */
[----:B------:R-:W-:Y:S01]  /*20eb0*/  ISETP.GE.U32.AND P6, PT, R185, 0x7ffffd23, PT ;  /* 0x7ffffd23b900780c */ /* 0x000fe20003fc6070 */
[----:B------:R-:W-:Y:S01]  /*20ec0*/  VIADD R185, R195, 0xfffffda0 ;  /* 0xfffffda0c3b97836 */ /* 0x000fe20000000000 */
[----:B------:R-:W-:Y:S04]  /*20ed0*/  LDGSTS.E [R7+0x44008], desc[UR60][R224.64], !P3 ;  /* 0x44008000e0077fae */ /* 0x000fe8000d92187c */
[----:B------:R-:W-:Y:S01]  /*20ee0*/  ISETP.GE.U32.AND P2, PT, R185, 0x7ffffd21, PT ;  /* 0x7ffffd21b900780c */ /* 0x000fe20003f46070 */
[----:B------:R-:W-:Y:S01]  /*20ef0*/  LDGSTS.E [R7+0x4400c], desc[UR60][R222.64], !P4 ;  /* 0x4400c000de077fae */ /* 0x000fe2000e12187c */
[----:B------:R-:W-:-:S03]  /*20f00*/  IADD3 R185, R183, -0x27d, RZ ;  /* 0xfffffd83b7b97810 */ /* 0x000fc60007ffe0ff */
[----:B------:R-:W3:Y:S01]  /*20f10*/  LDL.LU.64 R182, [R1+0x270] ;  /* 0x0002700001b67983 */ /* 0x000ee20000300a00 */
[----:B----4-:R-:W-:-:S03]  /*20f20*/  LOP3.LUT R237, R237, 0x7f, RZ, 0xc0, !PT ;  /* 0x0000007feded7812 */ /* 0x010fc600078ec0ff */
[----:B------:R-:W4:Y:S04]  /*20f30*/  LDL.LU.64 R228, [R1+0x268] ;  /* 0x0002680001e47983 */ /* 0x000f280000300a00 */
[----:B------:R2:W-:Y:S04]  /*20f40*/  STL.64 [R1+0x2a8], R190 ;  /* 0x0002a8be01007387 */ /* 0x0005e80000100a00 */
[----:B------:R-:W4:Y:S01]  /*20f50*/  LDL.LU.64 R234, [R1+0x260] ;  /* 0x0002600001ea7983 */ /* 0x000f220000300a00 */
[----:B------:R-:W-:-:S03]  /*20f60*/  ISETP.GE.AND P4, PT, R237, R187, PT ;  /* 0x000000bbed00720c */ /* 0x000fc60003f86270 */
[----:B-1----:R-:W4:Y:S04]  /*20f70*/  LDL.LU.64 R224, [R1+0x258] ;  /* 0x0002580001e07983 */ /* 0x002f280000300a00 */
[----:B------:R-:W4:Y:S04]  /*20f80*/  LDL.LU.64 R222, [R1+0x250] ;  /* 0x0002500001de7983 */ /* 0x000f280000300a00 */
[----:B------:R-:W4:Y:S04]  /*20f90*/  LDL.LU.64 R236, [R1+0x248] ;  /* 0x0002480001ec7983 */ /* 0x000f280000300a00 */
[----:B------:R1:W-:Y:S01]  /*20fa0*/  LDGSTS.E [R7+0x48000], desc[UR60][R190.64], !P5 ;  /* 0x48000000be077fae */ /* 0x0003e2000e92187c */
[----:B--2---:R-:W-:Y:S01]  /*20fb0*/  ISETP.GT.AND P5, PT, R221, 0x2ff, PT ;  /* 0x000002ffdd00780c */ /* 0x004fe20003fa4270 */
[----:B-1----:R-:W-:-:S05]  /*20fc0*/  IMAD.WIDE R190, R184, 0x4, R250 ;  /* 0x00000004b8be7825 */ /* 0x002fca00078e02fa */
[----:B------:R-:W-:Y:S04]  /*20fd0*/  STL.64 [R1+0x2b0], R190 ;  /* 0x0002b0be01007387 */ /* 0x000fe80000100a00 */
[----:B------:R1:W-:Y:S01]  /*20fe0*/  LDGSTS.E [R7+0x48004], desc[UR60][R190.64], !P6 ;  /* 0x48004000be077fae */ /* 0x0003e2000f12187c */
[----:B---3--:R-:W-:-:S05]  /*20ff0*/  IMAD.WIDE R2, R184, 0x4, R2 ;  /* 0x00000004b8027825 */ /* 0x008fca00078e0202 */
[----:B------:R2:W-:Y:S04]  /*21000*/  STL.64 [R1+0x2c8], R2 ;  /* 0x0002c80201007387 */ /* 0x0005e80000100a00 */
[----:B------:R-:W3:Y:S04]  /*21010*/  LDL.LU.64 R250, [R1+0x698] ;  /* 0x0006980001fa7983 */ /* 0x000ee80000300a00 */
[----:B------:R-:W-:Y:S04]  /*21020*/  LDGSTS.E [R7+0x48008], desc[UR60][R2.64], !P0 ;  /* 0x4800800002077fae */ /* 0x000fe8000c12187c */
[----:B--2---:R-:W2:Y:S04]  /*21030*/  LDL.LU.64 R2, [R1+0x240] ;  /* 0x0002400001027983 */ /* 0x004ea80000300a00 */
[----:B------:R-:W2:Y:S01]  /*21040*/  LDL.LU.64 R220, [R1+0x238] ;  /* 0x0002380001dc7983 */ /* 0x000ea20000300a00 */
[----:B-1----:R-:W-:-:S03]  /*21050*/  IMAD.WIDE R190, R186, 0x4, R230 ;  /* 0x00000004babe7825 */ /* 0x002fc600078e02e6 */
[----:B------:R-:W2:Y:S01]  /*21060*/  LDL.LU.64 R230, [R1+0x230] ;  /* 0x0002300001e67983 */ /* 0x000ea20000300a00 */
[----:B------:R-:W-:Y:S01]  /*21070*/  VIADD R0, R0, 0xfffffd82 ;  /* 0xfffffd8200007836 */ /* 0x000fe20000000000 */
[----:B------:R-:W-:Y:S01]  /*21080*/  ISETP.GE.U32.AND P3, PT, R185, 0x7ffffd04, PT ;  /* 0x7ffffd04b900780c */ /* 0x000fe20003f66070 */
[----:B------:R-:W-:Y:S01]  /*21090*/  VIADD R252, R194, 0xfffffd81 ;  /* 0xfffffd81c2fc7836 */ /* 0x000fe20000000000 */
[----:B------:R-:W-:Y:S02]  /*210a0*/  SEL R185, RZ, 0x4, P4 ;  /* 0x00000004ffb97807 */ /* 0x000fe40002000000 */
[----:B------:R-:W-:Y:S02]  /*210b0*/  ISETP.GE.U32.AND P4, PT, R0, 0x7ffffd03, PT ;  /* 0x7ffffd030000780c */ /* 0x000fe40003f86070 */
[----:B------:R-:W-:Y:S02]  /*210c0*/  SEL R185, R185, RZ, P5 ;  /* 0x000000ffb9b97207 */ /* 0x000fe40002800000 */
[----:B------:R-:W-:Y:S01]  /*210d0*/  ISETP.GE.U32.AND P5, PT, R252, 0x7ffffd02, PT ;  /* 0x7ffffd02fc00780c */ /* 0x000fe20003fa6070 */
[----:B------:R-:W-:Y:S01]  /*210e0*/  STL.64 [R1+0x6b8], R190 ;  /* 0x0006b8be01007387 */ /* 0x000fe20000100a00 */
[----:B------:R-:W-:-:S02]  /*210f0*/  ISETP.GE.U32.AND P6, PT, R187, 0x7ffffd01, PT ;  /* 0x7ffffd01bb00780c */ /* 0x000fc40003fc6070 */
[----:B------:R-:W-:Y:S01]  /*21100*/  ISETP.NE.U32.AND P0, PT, R185, RZ, PT ;  /* 0x000000ffb900720c */ /* 0x000fe20003f05070 */
[----:B------:R-:W-:-:S04]  /*21110*/  IMAD.WIDE R182, R186, 0x4, R182 ;  /* 0x00000004bab67825 */ /* 0x000fc800078e02b6 */
[----:B----4-:R-:W-:-:S05]  /*21120*/  IMAD.WIDE R228, R184, 0x4, R228 ;  /* 0x00000004b8e47825 */ /* 0x010fca00078e02e4 */
[----:B------:R1:W-:Y:S01]  /*21130*/  STL.64 [R1+0x2d0], R228 ;  /* 0x0002d0e401007387 */ /* 0x0003e20000100a00 */
[----:B------:R-:W-:-:S03]  /*21140*/  IMAD.WIDE R234, R184, 0x4, R234 ;  /* 0x00000004b8ea7825 */ /* 0x000fc600078e02ea */
[----:B------:R-:W-:Y:S01]  /*21150*/  STL.64 [R1+0x6b0], R182 ;  /* 0x0006b0b601007387 */ /* 0x000fe20000100a00 */
[----:B------:R-:W-:-:S03]  /*21160*/  IMAD.WIDE R224, R184, 0x4, R224 ;  /* 0x00000004b8e07825 */ /* 0x000fc600078e02e0 */
[----:B------:R-:W-:Y:S01]  /*21170*/  STL.64 [R1+0x4d0], R234 ;  /* 0x0004d0ea01007387 */ /* 0x000fe20000100a00 */
[----:B------:R-:W-:-:S03]  /*21180*/  IMAD.WIDE R222, R184, 0x4, R222 ;  /* 0x00000004b8de7825 */ /* 0x000fc600078e02de */
[----:B------:R4:W-:Y:S01]  /*21190*/  STL.64 [R1+0x4c0], R224 ;  /* 0x0004c0e001007387 */ /* 0x0009e20000100a00 */
[----:B------:R-:W-:-:S03]  /*211a0*/  IMAD.WIDE R194, R184, 0x4, R236 ;  /* 0x00000004b8c27825 */ /* 0x000fc600078e02ec */
[----:B------:R-:W-:Y:S04]  /*211b0*/  LDGSTS.E [R7+0x4800c], desc[UR60][R228.64], !P2 ;  /* 0x4800c000e4077fae */ /* 0x000fe8000d12187c */
[----:B------:R-:W2:Y:S04]  /*211c0*/  LDL.LU.64 R236, [R1+0x228] ;  /* 0x0002280001ec7983 */ /* 0x000ea80000300a00 */
[----:B------:R3:W-:Y:S04]  /*211d0*/  STL.64 [R1+0x4b8], R222 ;  /* 0x0004b8de01007387 */ /* 0x0007e80000100a00 */
[----:B-1----:R-:W2:Y:S04]  /*211e0*/  LDL.LU.64 R228, [R1+0x220] ;  /* 0x0002200001e47983 */ /* 0x002ea80000300a00 */
[----:B------:R-:W-:Y:S01]  /*211f0*/  LDGSTS.E [R7+0x4c000], desc[UR60][R234.64], !P3 ;  /* 0x4c000000ea077fae */ /* 0x000fe2000d92187c */
[----:B------:R-:W-:-:S03]  /*21200*/  IADD3 R185, R244, 0x100000, RZ ;  /* 0x00100000f4b97810 */ /* 0x000fc60007ffe0ff */
[----:B------:R2:W-:Y:S04]  /*21210*/  STL.64 [R1+0x4b0], R194 ;  /* 0x0004b0c201007387 */ /* 0x0005e80000100a00 */
[----:B------:R-:W-:Y:S04]  /*21220*/  LDGSTS.E [R7+0x4c004], desc[UR60][R224.64], !P4 ;  /* 0x4c004000e0077fae */ /* 0x000fe8000e12187c */
[----:B------:R3:W-:Y:S01]  /*21230*/  LDGSTS.E [R7+0x4c008], desc[UR60][R222.64], !P5 ;  /* 0x4c008000de077fae */ /* 0x0007e2000e92187c */
[----:B------:R-:W-:-:S03]  /*21240*/  VIADD R187, R244, 0x100000 ;  /* 0x00100000f4bb7836 */ /* 0x000fc60000000000 */
[----:B------:R2:W-:Y:S04]  /*21250*/  LDGSTS.E [R7+0x4c00c], desc[UR60][R194.64], !P6 ;  /* 0x4c00c000c2077fae */ /* 0x0005e8000f12187c */
[----:B----4-:R-:W4:Y:S04]  /*21260*/  LDL.LU.64 R224, [R1+0x218] ;  /* 0x0002180001e07983 */ /* 0x010f280000300a00 */
[----:B------:R-:W4:Y:S04]  /*21270*/  LDL.LU.64 R234, [R1+0x210] ;  /* 0x0002100001ea7983 */ /* 0x000f280000300a00 */
[----:B------:R-:W0:Y:S04]  /*21280*/  LDGDEPBAR ;  /* 0x00000000000079af */ /* 0x000e280000000000 */
[----:B------:R1:W-:Y:S04]  /*21290*/  LDGSTS.E [R185+-0x50000], desc[UR60][R190.64], P1 ;  /* 0xb0000000beb97fae */ /* 0x0003e8000892187c */
[----:B------:R1:W-:Y:S01]  /*212a0*/  LDGSTS.E [R187+-0x4fc00], desc[UR60][R182.64], P1 ;  /* 0xb0400000b6bb7fae */ /* 0x0003e2000892187c */
[----:B---3--:R-:W-:-:S03]  /*212b0*/  IMAD.WIDE R222, R186, 0x4, R250 ;  /* 0x00000004bade7825 */ /* 0x008fc600078e02fa */
[----:B------:R-:W3:Y:S01]  /*212c0*/  LDL.LU.64 R250, [R1+0x208] ;  /* 0x0002080001fa7983 */ /* 0x000ee20000300a00 */
[----:B--2---:R-:W-:-:S03]  /*212d0*/  IMAD.WIDE R194, R186, 0x4, R2 ;  /* 0x00000004bac27825 */ /* 0x004fc600078e0202 */
[----:B------:R-:W2:Y:S01]  /*212e0*/  LDL.LU.64 R2, [R1+0x200] ;  /* 0x0002000001027983 */ /* 0x000ea20000300a00 */
[----:B-1----:R-:W-:-:S03]  /*212f0*/  IMAD.WIDE R190, R186, 0x4, R220 ;  /* 0x00000004babe7825 */ /* 0x002fc600078e02dc */
[----:B------:R1:W-:Y:S04]  /*21300*/  STL.64 [R1+0x6a8], R222 ;  /* 0x0006a8de01007387 */ /* 0x0003e80000100a00 */
[----:B------:R-:W2:Y:S01]  /*21310*/  LDL.LU.64 R220, [R1+0x1f8] ;  /* 0x0001f80001dc7983 */ /* 0x000ea20000300a00 */
[----:B------:R-:W-:-:S03]  /*21320*/  IMAD.WIDE R182, R186, 0x4, R230 ;  /* 0x00000004bab67825 */ /* 0x000fc600078e02e6 */
[----:B------:R1:W-:Y:S04]  /*21330*/  STL.64 [R1+0x6a0], R194 ;  /* 0x0006a0c201007387 */ /* 0x0003e80000100a00 */
[----:B------:R4:W-:Y:S04]  /*21340*/  STL.64 [R1+0x698], R190 ;  /* 0x000698be01007387 */ /* 0x0009e80000100a00 */
[----:B------:R-:W2:Y:S01]  /*21350*/  LDL.LU.64 R230, [R1+0x1f0] ;  /* 0x0001f00001e67983 */ /* 0x000ea20000300a00 */
[C---:B------:R-:W-:Y:S02]  /*21360*/  VIADD R0, R244.reuse, 0x100000 ;  /* 0x00100000f4007836 */ /* 0x040fe40000000000 */
[----:B------:R-:W-:-:S03]  /*21370*/  VIADD R252, R244, 0x100000 ;  /* 0x00100000f4fc7836 */ /* 0x000fc60000000000 */
[----:B------:R1:W-:Y:S04]  /*21380*/  LDGSTS.E [R0+-0x4f800], desc[UR60][R222.64], P1 ;  /* 0xb0800000de007fae */ /* 0x0003e8000892187c */
[----:B------:R1:W-:Y:S04]  /*21390*/  LDGSTS.E [R252+-0x4f400], desc[UR60][R194.64], P1 ;  /* 0xb0c00000c2fc7fae */ /* 0x0003e8000892187c */
[----:B------:R4:W-:Y:S04]  /*213a0*/  STL.64 [R1+0x4a0], R182 ;  /* 0x0004a0b601007387 */ /* 0x0009e80000100a00 */
[----:B------:R4:W-:Y:S04]  /*213b0*/  LDGSTS.E [R187+-0x4f000], desc[UR60][R190.64], P1 ;  /* 0xb1000000bebb7fae */ /* 0x0009e8000892187c */
[----:B------:R4:W-:Y:S01]  /*213c0*/  LDGSTS.E [R185+-0x4ec00], desc[UR60][R182.64], P1 ;  /* 0xb1400000b6b97fae */ /* 0x0009e2000892187c */
[----:B-1----:R-:W-:-:S03]  /*213d0*/  IMAD.WIDE R222, R186, 0x4, R236 ;  /* 0x00000004bade7825 */ /* 0x002fc600078e02ec */
[----:B------:R-:W2:Y:S04]  /*213e0*/  LDL.LU.64 R236, [R1+0x1e8] ;  /* 0x0001e80001ec7983 */ /* 0x000ea80000300a00 */
[----:B------:R3:W-:Y:S01]  /*213f0*/  LDGSTS.E [R0+-0x4e800], desc[UR60][R222.64], P1 ;  /* 0xb1800000de007fae */ /* 0x0007e2000892187c */
[----:B------:R-:W-:-:S03]  /*21400*/  IMAD.WIDE R194, R186, 0x4, R228 ;  /* 0x00000004bac27825 */ /* 0x000fc600078e02e4 */
[----:B------:R-:W2:Y:S04]  /*21410*/  LDL.LU.64 R228, [R1+0x1e0] ;  /* 0x0001e00001e47983 */ /* 0x000ea80000300a00 */
[----:B------:R3:W-:Y:S04]  /*21420*/  STL.64 [R1+0x490], R222 ;  /* 0x000490de01007387 */ /* 0x0007e80000100a00 */
[----:B------:R2:W-:Y:S01]  /*21430*/  LDGSTS.E [R252+-0x4e400], desc[UR60][R194.64], P1 ;  /* 0xb1c00000c2fc7fae */ /* 0x0005e2000892187c */
[----:B----4-:R-:W-:-:S03]  /*21440*/  IMAD.WIDE R190, R186, 0x4, R224 ;  /* 0x00000004babe7825 */ /* 0x010fc600078e02e0 */
[----:B------:R-:W4:Y:S01]  /*21450*/  LDL.LU.64 R224, [R1+0x1d8] ;  /* 0x0001d80001e07983 */ /* 0x000f220000300a00 */
[----:B------:R-:W-:-:S03]  /*21460*/  IMAD.WIDE R182, R186, 0x4, R234 ;  /* 0x00000004bab67825 */ /* 0x000fc600078e02ea */
[----:B------:R2:W-:Y:S04]  /*21470*/  STL.64 [R1+0x480], R194 ;  /* 0x000480c201007387 */ /* 0x0005e80000100a00 */
[----:B------:R1:W-:Y:S04]  /*21480*/  STL.64 [R1+0x468], R190 ;  /* 0x000468be01007387 */ /* 0x0003e80000100a00 */
[----:B------:R-:W4:Y:S04]  /*21490*/  LDL.LU.64 R234, [R1+0x1d0] ;  /* 0x0001d00001ea7983 */ /* 0x000f280000300a00 */
[----:B------:R1:W-:Y:S04]  /*214a0*/  STL.64 [R1+0x460], R182 ;  /* 0x000460b601007387 */ /* 0x0003e80000100a00 */
[----:B------:R1:W-:Y:S04]  /*214b0*/  LDGSTS.E [R187+-0x4e000], desc[UR60][R190.64], P1 ;  /* 0xb2000000bebb7fae */ /* 0x0003e8000892187c */
[----:B------:R1:W-:Y:S01]  /*214c0*/  LDGSTS.E [R185+-0x4dc00], desc[UR60][R182.64], P1 ;  /* 0xb2400000b6b97fae */ /* 0x0003e2000892187c */
[----:B---3--:R-:W-:-:S03]  /*214d0*/  IMAD.WIDE R222, R186, 0x4, R250 ;  /* 0x00000004bade7825 */ /* 0x008fc600078e02fa */
[----:B------:R-:W3:Y:S04]  /*214e0*/  LDL.LU.64 R250, [R1+0x1c8] ;  /* 0x0001c80001fa7983 */ /* 0x000ee80000300a00 */
[----:B------:R-:W-:Y:S01]  /*214f0*/  LDGSTS.E [R0+-0x4d800], desc[UR60][R222.64], P1 ;  /* 0xb2800000de007fae */ /* 0x000fe2000892187c */
[----:B--2---:R-:W-:-:S03]  /*21500*/  IMAD.WIDE R194, R186, 0x4, R2 ;  /* 0x00000004bac27825 */ /* 0x004fc600078e0202 */
[----:B------:R-:W2:Y:S04]  /*21510*/  LDL.LU.64 R2, [R1+0x1c0] ;  /* 0x0001c00001027983 */ /* 0x000ea80000300a00 */
[----:B------:R1:W-:Y:S02]  /*21520*/  STL.64 [R1+0x458], R222 ;  /* 0x000458de01007387 */ /* 0x0003e40000100a00 */
[C---:B-1----:R-:W-:Y:S02]  /*21530*/  IMAD.WIDE R190, R186.reuse, 0x4, R220 ;  /* 0x00000004babe7825 */ /* 0x042fe400078e02dc */
[----:B------:R-:W2:Y:S04]  /*21540*/  LDL.LU.64 R220, [R1+0x1b8] ;  /* 0x0001b80001dc7983 */ /* 0x000ea80000300a00 */
[----:B------:R1:W-:Y:S04]  /*21550*/  STL.64 [R1+0x450], R194 ;  /* 0x000450c201007387 */ /* 0x0003e80000100a00 */
[----:B------:R4:W-:Y:S01]  /*21560*/  STL.64 [R1+0x448], R190 ;  /* 0x000448be01007387 */ /* 0x0009e20000100a00 */
[----:B------:R-:W-:-:S03]  /*21570*/  IMAD.WIDE R182, R186, 0x4, R230 ;  /* 0x00000004bab67825 */ /* 0x000fc600078e02e6 */
[----:B------:R-:W2:Y:S04]  /*21580*/  LDL.LU.64 R230, [R1+0x1b0] ;  /* 0x0001b00001e67983 */ /* 0x000ea80000300a00 */
[----:B------:R-:W-:Y:S04]  /*21590*/  LDGSTS.E [R252+-0x4d400], desc[UR60][R194.64], P1 ;  /* 0xb2c00000c2fc7fae */ /* 0x000fe8000892187c */
[----:B------:R4:W-:Y:S04]  /*215a0*/  STL.64 [R1+0x428], R182 ;  /* 0x000428b601007387 */ /* 0x0009e80000100a00 */
[----:B------:R1:W-:Y:S04]  /*215b0*/  LDGSTS.E [R187+-0x4d000], desc[UR60][R190.64], P1 ;  /* 0xb3000000bebb7fae */ /* 0x0003e8000892187c */
[----:B------:R1:W-:Y:S02]  /*215c0*/  LDGSTS.E [R185+-0x4cc00], desc[UR60][R182.64], P1 ;  /* 0xb3400000b6b97fae */ /* 0x0003e4000892187c */
[C---:B-1----:R-:W-:Y:S01]  /*215d0*/  IADD3 R187, R243.reuse, 0x100000, RZ ;  /* 0x00100000f3bb7810 */ /* 0x042fe20007ffe0ff */
[----:B------:R-:W-:-:S02]  /*215e0*/  VIADD R185, R243, 0x100000 ;  /* 0x00100000f3b97836 */ /* 0x000fc40000000000 */
[C---:B------:R-:W-:Y:S02]  /*215f0*/  IMAD.WIDE R222, R186.reuse, 0x4, R236 ;  /* 0x00000004bade7825 */ /* 0x040fe400078e02ec */
[----:B------:R-:W2:Y:S04]  /*21600*/  LDL.LU.64 R236, [R1+0x1a8] ;  /* 0x0001a80001ec7983 */ /* 0x000ea80000300a00 */
[----:B------:R2:W-:Y:S01]  /*21610*/  LDGSTS.E [R0+-0x4c800], desc[UR60][R222.64], P1 ;  /* 0xb3800000de007fae */ /* 0x0005e2000892187c */
[----:B------:R-:W-:-:S03]  /*21620*/  IMAD.WIDE R194, R186, 0x4, R228 ;  /* 0x00000004bac27825 */ /* 0x000fc600078e02e4 */
[----:B------:R-:W2:Y:S04]  /*21630*/  LDL.LU.64 R228, [R1+0x1a0] ;  /* 0x0001a00001e47983 */ /* 0x000ea80000300a00 */
[----:B------:R-:W-:Y:S04]  /*21640*/  STL.64 [R1+0x400], R222 ;  /* 0x000400de01007387 */ /* 0x000fe80000100a00 */
[----:B------:R-:W-:Y:S04]  /*21650*/  STL.64 [R1+0x3e0], R194 ;  /* 0x0003e0c201007387 */ /* 0x000fe80000100a00 */
[----:B------:R1:W-:Y:S01]  /*21660*/  LDGSTS.E [R252+-0x4c400], desc[UR60][R194.64], P1 ;  /* 0xb3c00000c2fc7fae */ /* 0x0003e2000892187c */
[----:B----4-:R-:W-:-:S05]  /*21670*/  IMAD.WIDE R190, R186, 0x4, R224 ;  /* 0x00000004babe7825 */ /* 0x010fca00078e02e0 */
[----:B------:R-:W-:Y:S01]  /*21680*/  LDGSTS.E [R187+-0x4ff80], desc[UR60][R190.64], P1 ;  /* 0xb0080000bebb7fae */ /* 0x000fe2000892187c */
[----:B------:R-:W-:-:S03]  /*21690*/  IMAD.WIDE R182, R186, 0x4, R234 ;  /* 0x00000004bab67825 */ /* 0x000fc600078e02ea */
[----:B------:R-:W4:Y:S04]  /*216a0*/  LDL.LU.64 R234, [R1+0x198] ;  /* 0x0001980001ea7983 */ /* 0x000f280000300a00 */
[----:B------:R1:W-:Y:S04]  /*216b0*/  STL.64 [R1+0x3d8], R190 ;  /* 0x0003d8be01007387 */ /* 0x0003e80000100a00 */
[----:B------:R2:W-:Y:S04]  /*216c0*/  STL.64 [R1+0x3d0], R182 ;  /* 0x0003d0b601007387 */ /* 0x0005e80000100a00 */
[----:B------:R-:W-:Y:S04]  /*216d0*/  LDGSTS.E [R185+-0x4fb80], desc[UR60][R182.64], P1 ;  /* 0xb0480000b6b97fae */ /* 0x000fe8000892187c */
[----:B-1----:R-:W4:Y:S01]  /*216e0*/  LDL.LU.64 R190, [R1+0x190] ;  /* 0x0001900001be7983 */ /* 0x002f220000300a00 */
[----:B---3--:R-:W-:-:S03]  /*216f0*/  IMAD.WIDE R224, R186, 0x4, R250 ;  /* 0x00000004bae07825 */ /* 0x008fc600078e02fa */
[----:B------:R-:W3:Y:S01]  /*21700*/  LDL.LU.64 R250, [R1+0x188] ;  /* 0x0001880001fa7983 */ /* 0x000ee20000300a00 */
[----:B--2---:R-:W-:-:S03]  /*21710*/  IMAD.WIDE R222, R186, 0x4, R2 ;  /* 0x00000004bade7825 */ /* 0x004fc600078e0202 */
[----:B------:R-:W2:Y:S04]  /*21720*/  LDL.LU.64 R2, [R1+0x180] ;  /* 0x0001800001027983 */ /* 0x000ea80000300a00 */
[----:B------:R1:W-:Y:S01]  /*21730*/  STL.64 [R1+0x3c0], R224 ;  /* 0x0003c0e001007387 */ /* 0x0003e20000100a00 */
[----:B------:R-:W-:-:S03]  /*21740*/  IMAD.WIDE R220, R186, 0x4, R220 ;  /* 0x00000004badc7825 */ /* 0x000fc600078e02dc */
[----:B------:R-:W-:Y:S04]  /*21750*/  STL.64 [R1+0x398], R222 ;  /* 0x000398de01007387 */ /* 0x000fe80000100a00 */
        /* <DEDUP_REMOVED lines=9> */
[----:B------:R-:W-:Y:S04]  /*217f0*/  LDGSTS.E [R187+-0x4ef80], desc[UR60][R220.64], P1 ;  /* 0xb1080000dcbb7fae */ /* 0x000fe8000892187c */
[----:B------:R4:W-:Y:S01]  /*21800*/  LDGSTS.E [R185+-0x4eb80], desc[UR60][R194.64], P1 ;  /* 0xb1480000c2b97fae */ /* 0x0009e2000892187c */
[----:B-1----:R-:W-:-:S03]  /*21810*/  IMAD.WIDE R224, R186, 0x4, R236 ;  /* 0x00000004bae07825 */ /* 0x002fc600078e02ec */
[----:B------:R-:W2:Y:S04]  /*21820*/  LDL.LU.64 R236, [R1+0x168] ;  /* 0x0001680001ec7983 */ /* 0x000ea80000300a00 */
[----:B------:R-:W2:Y:S01]  /*21830*/  LDL.LU.64 R220, [R1+0x160] ;  /* 0x0001600001dc7983 */ /* 0x000ea20000300a00 */
[----:B------:R-:W-:-:S03]  /*21840*/  IMAD.WIDE R222, R186, 0x4, R228 ;  /* 0x00000004bade7825 */ /* 0x000fc600078e02e4 */
[----:B------:R-:W-:Y:S04]  /*21850*/  STL.64 [R1+0x380], R224 ;  /* 0x000380e001007387 */ /* 0x000fe80000100a00 */
[----:B------:R-:W2:Y:S04]  /*21860*/  LDL.LU.64 R228, [R1+0x158] ;  /* 0x0001580001e47983 */ /* 0x000ea80000300a00 */
[----:B------:R3:W-:Y:S04]  /*21870*/  STL.64 [R1+0x378], R222 ;  /* 0x000378de01007387 */ /* 0x0007e80000100a00 */
[----:B------:R-:W-:Y:S04]  /*21880*/  LDGSTS.E [R0+-0x4e780], desc[UR60][R224.64], P1 ;  /* 0xb1880000e0007fae */ /* 0x000fe8000892187c */
[----:B------:R3:W-:Y:S01]  /*21890*/  LDGSTS.E [R252+-0x4e380], desc[UR60][R222.64], P1 ;  /* 0xb1c80000defc7fae */ /* 0x0007e2000892187c */
[----:B----4-:R-:W-:-:S03]  /*218a0*/  IMAD.WIDE R194, R186, 0x4, R234 ;  /* 0x00000004bac27825 */ /* 0x010fc600078e02ea */
[----:B------:R-:W4:Y:S04]  /*218b0*/  LDL.LU.64 R234, [R1+0x150] ;  /* 0x0001500001ea7983 */ /* 0x000f280000300a00 */
[----:B------:R2:W-:Y:S04]  /*218c0*/  STL.64 [R1+0x370], R194 ;  /* 0x000370c201007387 */ /* 0x0005e80000100a00 */
[----:B------:R2:W-:Y:S01]  /*218d0*/  LDGSTS.E [R187+-0x4df80], desc[UR60][R194.64], P1 ;  /* 0xb2080000c2bb7fae */ /* 0x0005e2000892187c */
[----:B------:R-:W-:-:S05]  /*218e0*/  IMAD.WIDE R190, R186, 0x4, R190 ;  /* 0x00000004babe7825 */ /* 0x000fca00078e02be */
[----:B------:R1:W-:Y:S04]  /*218f0*/  STL.64 [R1+0x368], R190 ;  /* 0x000368be01007387 */ /* 0x0003e80000100a00 */
[----:B------:R1:W-:Y:S01]  /*21900*/  LDGSTS.E [R185+-0x4db80], desc[UR60][R190.64], P1 ;  /* 0xb2480000beb97fae */ /* 0x0003e2000892187c */
[----:B---3--:R-:W-:-:S03]  /*21910*/  IMAD.WIDE R222, R186, 0x4, R250 ;  /* 0x00000004bade7825 */ /* 0x008fc600078e02fa */
[----:B------:R-:W3:Y:S04]  /*21920*/  LDL.LU.64 R250, [R1+0x148] ;  /* 0x0001480001fa7983 */ /* 0x000ee80000300a00 */
[----:B------:R-:W3:Y:S04]  /*21930*/  LDL.LU.64 R224, [R1+0x140] ;  /* 0x0001400001e07983 */ /* 0x000ee80000300a00 */
[----:B------:R1:W-:Y:S04]  /*21940*/  STL.64 [R1+0x360], R222 ;  /* 0x000360de01007387 */ /* 0x0003e80000100a00 */
[----:B------:R-:W-:Y:S01]  /*21950*/  LDGSTS.E [R0+-0x4d780], desc[UR60][R222.64], P1 ;  /* 0xb2880000de007fae */ /* 0x000fe2000892187c */
[----:B--2---:R-:W-:-:S03]  /*21960*/  IMAD.WIDE R194, R186, 0x4, R2 ;  /* 0x00000004bac27825 */ /* 0x004fc600078e0202 */
[----:B------:R-:W2:Y:S04]  /*21970*/  LDL.LU.64 R2, [R1+0x138] ;  /* 0x0001380001027983 */ /* 0x000ea80000300a00 */
[----:B------:R-:W-:Y:S04]  /*21980*/  STL.64 [R1+0x358], R194 ;  /* 0x000358c201007387 */ /* 0x000fe80000100a00 */
[----:B------:R-:W-:Y:S01]  /*21990*/  LDGSTS.E [R252+-0x4d380], desc[UR60][R194.64], P1 ;  /* 0xb2c80000c2fc7fae */ /* 0x000fe2000892187c */
[----:B-1----:R-:W-:-:S05]  /*219a0*/  IMAD.WIDE R190, R186, 0x4, R182 ;  /* 0x00000004babe7825 */ /* 0x002fca00078e02b6 */
[----:B------:R-:W-:Y:S04]  /*219b0*/  STL.64 [R1+0x350], R190 ;  /* 0x000350be01007387 */ /* 0x000fe80000100a00 */
[----:B------:R1:W-:Y:S01]  /*219c0*/  LDGSTS.E [R187+-0x4cf80], desc[UR60][R190.64], P1 ;  /* 0xb3080000bebb7fae */ /* 0x0003e2000892187c */
[----:B------:R-:W-:-:S05]  /*219d0*/  IMAD.WIDE R182, R186, 0x4, R230 ;  /* 0x00000004bab67825 */ /* 0x000fca00078e02e6 */
[----:B------:R1:W-:Y:S04]  /*219e0*/  STL.64 [R1+0x348], R182 ;  /* 0x000348b601007387 */ /* 0x0003e80000100a00 */
[----:B------:R-:W2:Y:S01]  /*219f0*/  LDL.LU.64 R230, [R1+0x130] ;  /* 0x0001300001e67983 */ /* 0x000ea20000300a00 */
[----:B-1----:R-:W-:-:S03]  /*21a00*/  IADD3 R187, R242, 0x100000, RZ ;  /* 0x00100000f2bb7810 */ /* 0x002fc60007ffe0ff */
[----:B------:R1:W-:Y:S02]  /*21a10*/  LDGSTS.E [R185+-0x4cb80], desc[UR60][R182.64], P1 ;  /* 0xb3480000b6b97fae */ /* 0x0003e4000892187c */
[----:B-1----:R-:W-:Y:S02]  /*21a20*/  VIADD R185, R242, 0x100000 ;  /* 0x00100000f2b97836 */ /* 0x002fe40000000000 */
[C---:B------:R-:W-:Y:S02]  /*21a30*/  IMAD.WIDE R222, R186.reuse, 0x4, R236 ;  /* 0x00000004bade7825 */ /* 0x040fe400078e02ec */
[----:B------:R-:W2:Y:S02]  /*21a40*/  LDL.LU.64 R236, [R1+0x128] ;  /* 0x0001280001ec7983 */ /* 0x000ea40000300a00 */
[C---:B------:R-:W-:Y:S02]  /*21a50*/  IMAD.WIDE R220, R186.reuse, 0x4, R220 ;  /* 0x00000004badc7825 */ /* 0x040fe400078e02dc */
[----:B------:R-:W-:Y:S02]  /*21a60*/  STL.64 [R1+0x340], R222 ;  /* 0x000340de01007387 */ /* 0x000fe40000100a00 */
[----:B------:R-:W-:-:S02]  /*21a70*/  IMAD.WIDE R182, R186, 0x4, R228 ;  /* 0x00000004bab67825 */ /* 0x000fc400078e02e4 */
[----:B------:R-:W-:Y:S04]  /*21a80*/  STL.64 [R1+0x338], R220 ;  /* 0x000338dc01007387 */ /* 0x000fe80000100a00 */
[----:B------:R-:W2:Y:S04]  /*21a90*/  LDL.LU.64 R190, [R1+0x120] ;  /* 0x0001200001be7983 */ /* 0x000ea80000300a00 */
[----:B------:R1:W-:Y:S04]  /*21aa0*/  STL.64 [R1+0x330], R182 ;  /* 0x000330b601007387 */ /* 0x0003e80000100a00 */
[----:B------:R2:W-:Y:S04]  /*21ab0*/  LDGSTS.E [R0+-0x4c780], desc[UR60][R222.64], P1 ;  /* 0xb3880000de007fae */ /* 0x0005e8000892187c */
[----:B------:R-:W-:Y:S04]  /*21ac0*/  LDGSTS.E [R252+-0x4c380], desc[UR60][R220.64], P1 ;  /* 0xb3c80000dcfc7fae */ /* 0x000fe8000892187c */
[----:B------:R-:W-:Y:S01]  /*21ad0*/  LDGSTS.E [R187+-0x4ff00], desc[UR60][R182.64], P1 ;  /* 0xb0100000b6bb7fae */ /* 0x000fe2000892187c */
[----:B----4-:R-:W-:-:S03]  /*21ae0*/  IMAD.WIDE R194, R186, 0x4, R234 ;  /* 0x00000004bac27825 */ /* 0x010fc600078e02ea */
[----:B------:R-:W4:Y:S04]  /*21af0*/  LDL.LU.64 R234, [R1+0x118] ;  /* 0x0001180001ea7983 */ /* 0x000f280000300a00 */
[----:B------:R2:W-:Y:S04]  /*21b00*/  STL.64 [R1+0x328], R194 ;  /* 0x000328c201007387 */ /* 0x0005e80000100a00 */
[----:B-1----:R-:W4:Y:S04]  /*21b10*/  LDL.LU.64 R182, [R1+0x110] ;  /* 0x0001100001b67983 */ /* 0x002f280000300a00 */
[----:B------:R1:W-:Y:S01]  /*21b20*/  LDGSTS.E [R185+-0x4fb00], desc[UR60][R194.64], P1 ;  /* 0xb0500000c2b97fae */ /* 0x0003e2000892187c */
[----:B---3--:R-:W-:-:S03]  /*21b30*/  IMAD.WIDE R228, R186, 0x4, R250 ;  /* 0x00000004bae47825 */ /* 0x008fc600078e02fa */
[----:B------:R-:W3:Y:S01]  /*21b40*/  LDL.LU.64 R250, [R1+0x108] ;  /* 0x0001080001fa7983 */ /* 0x000ee20000300a00 */
[----:B------:R-:W-:-:S03]  /*21b50*/  IMAD.WIDE R224, R186, 0x4, R224 ;  /* 0x00000004bae07825 */ /* 0x000fc600078e02e0 */
[----:B------:R-:W-:Y:S04]  /*21b60*/  STL.64 [R1+0x320], R228 ;  /* 0x000320e401007387 */ /* 0x000fe80000100a00 */
[----:B------:R-:W3:Y:S01]  /*21b70*/  LDL.LU.64 R220, [R1+0x100] ;  /* 0x0001000001dc7983 */ /* 0x000ee20000300a00 */
[----:B--2---:R-:W-:-:S03]  /*21b80*/  IMAD.WIDE R222, R186, 0x4, R2 ;  /* 0x00000004bade7825 */ /* 0x004fc600078e0202 */
[----:B------:R-:W2:Y:S04]  /*21b90*/  LDL.LU.64 R2, [R1+0xf8] ;  /* 0x0000f80001027983 */ /* 0x000ea80000300a00 */
[----:B------:R1:W-:Y:S04]  /*21ba0*/  STL.64 [R1+0x318], R224 ;  /* 0x000318e001007387 */ /* 0x0003e80000100a00 */
[----:B------:R1:W-:Y:S02]  /*21bb0*/  STL.64 [R1+0x310], R222 ;  /* 0x000310de01007387 */ /* 0x0003e40000100a00 */
[----:B-1----:R-:W-:-:S02]  /*21bc0*/  IMAD.WIDE R194, R186, 0x4, R230 ;  /* 0x00000004bac27825 */ /* 0x002fc400078e02e6 */
[----:B------:R-:W2:Y:S02]  /*21bd0*/  LDL.LU.64 R230, [R1+0xf0] ;  /* 0x0000f00001e67983 */ /* 0x000ea40000300a00 */
[C---:B------:R-:W-:Y:S02]  /*21be0*/  VIADD R0, R242.reuse, 0x100000 ;  /* 0x00100000f2007836 */ /* 0x040fe40000000000 */
[----:B------:R-:W-:Y:S01]  /*21bf0*/  VIADD R252, R242, 0x100000 ;  /* 0x00100000f2fc7836 */ /* 0x000fe20000000000 */
[----:B------:R1:W-:Y:S04]  /*21c00*/  STL.64 [R1+0x308], R194 ;  /* 0x000308c201007387 */ /* 0x0003e80000100a00 */
[----:B------:R-:W-:Y:S04]  /*21c10*/  LDGSTS.E [R0+-0x4f700], desc[UR60][R228.64], P1 ;  /* 0xb0900000e4007fae */ /* 0x000fe8000892187c */
[----:B------:R-:W-:Y:S04]  /*21c20*/  LDGSTS.E [R252+-0x4f300], desc[UR60][R224.64], P1 ;  /* 0xb0d00000e0fc7fae */ /* 0x000fe8000892187c */
[----:B------:R-:W-:Y:S04]  /*21c30*/  LDGSTS.E [R187+-0x4ef00], desc[UR60][R222.64], P1 ;  /* 0xb1100000debb7fae */ /* 0x000fe8000892187c */
[----:B------:R1:W-:Y:S04]  /*21c40*/  LDGSTS.E [R185+-0x4eb00], desc[UR60][R194.64], P1 ;  /* 0xb1500000c2b97fae */ /* 0x0003e8000892187c */
[----:B------:R-:W2:Y:S01]  /*21c50*/  LDL.LU.64 R224, [R1+0xe8] ;  /* 0x0000e80001e07983 */ /* 0x000ea20000300a00 */
[----:B------:R-:W-:-:S03]  /*21c60*/  IMAD.WIDE R236, R186, 0x4, R236 ;  /* 0x00000004baec7825 */ /* 0x000fc600078e02ec */
[----:B------:R-:W2:Y:S04]  /*21c70*/  LDL.LU.64 R222, [R1+0xe0] ;  /* 0x0000e00001de7983 */ /* 0x000ea80000300a00 */
[----:B------:R-:W2:Y:S04]  /*21c80*/  LDL.LU.64 R228, [R1+0xd8] ;  /* 0x0000d80001e47983 */ /* 0x000ea80000300a00 */
[----:B------:R-:W-:Y:S04]  /*21c90*/  STL.64 [R1+0x300], R236 ;  /* 0x000300ec01007387 */ /* 0x000fe80000100a00 */
[----:B------:R-:W-:Y:S01]  /*21ca0*/  LDGSTS.E [R0+-0x4e700], desc[UR60][R236.64], P1 ;  /* 0xb1900000ec007fae */ /* 0x000fe2000892187c */
[----:B-1----:R-:W-:-:S05]  /*21cb0*/  IMAD.WIDE R194, R186, 0x4, R190 ;  /* 0x00000004bac27825 */ /* 0x002fca00078e02be */
[----:B------:R3:W-:Y:S01]  /*21cc0*/  LDGSTS.E [R252+-0x4e300], desc[UR60][R194.64], P1 ;  /* 0xb1d00000c2fc7fae */ /* 0x0007e2000892187c */
[----:B----4-:R-:W-:-:S03]  /*21cd0*/  IMAD.WIDE R190, R186, 0x4, R234 ;  /* 0x00000004babe7825 */ /* 0x010fc600078e02ea */
[----:B------:R-:W4:Y:S04]  /*21ce0*/  LDL.LU.64 R234, [R1+0xd0] ;  /* 0x0000d00001ea7983 */ /* 0x000f280000300a00 */
[----:B------:R3:W-:Y:S01]  /*21cf0*/  STL.64 [R1+0x2f8], R194 ;  /* 0x0002f8c201007387 */ /* 0x0007e20000100a00 */
[----:B------:R-:W-:-:S03]  /*21d00*/  IMAD.WIDE R182, R186, 0x4, R182 ;  /* 0x00000004bab67825 */ /* 0x000fc600078e02b6 */
[----:B------:R1:W-:Y:S04]  /*21d10*/  STL.64 [R1+0x2f0], R190 ;  /* 0x0002f0be01007387 */ /* 0x0003e80000100a00 */
[----:B------:R1:W-:Y:S04]  /*21d20*/  LDGSTS.E [R187+-0x4df00], desc[UR60][R190.64], P1 ;  /* 0xb2100000bebb7fae */ /* 0x0003e8000892187c */
[----:B------:R2:W-:Y:S04]  /*21d30*/  STL.64 [R1+0x2e8], R182 ;  /* 0x0002e8b601007387 */ /* 0x0005e80000100a00 */
[----:B------:R2:W-:Y:S01]  /*21d40*/  LDGSTS.E [R185+-0x4db00], desc[UR60][R182.64], P1 ;  /* 0xb2500000b6b97fae */ /* 0x0005e2000892187c */
[----:B---3--:R-:W-:-:S03]  /*21d50*/  IMAD.WIDE R194, R186, 0x4, R250 ;  /* 0x00000004bac27825 */ /* 0x008fc600078e02fa */
[----:B------:R-:W3:Y:S04]  /*21d60*/  LDL.LU.64 R250, [R1+0xc8] ;  /* 0x0000c80001fa7983 */ /* 0x000ee80000300a00 */
[----:B------:R-:W3:Y:S01]  /*21d70*/  LDL.LU.64 R236, [R1+0xc0] ;  /* 0x0000c00001ec7983 */ /* 0x000ee20000300a00 */
[----:B-1----:R-:W-:-:S03]  /*21d80*/  IMAD.WIDE R190, R186, 0x4, R220 ;  /* 0x00000004babe7825 */ /* 0x002fc600078e02dc */
[----:B------:R-:W-:Y:S01]  /*21d90*/  STL.64 [R1+0x2e0], R194 ;  /* 0x0002e0c201007387 */ /* 0x000fe20000100a00 */
[----:B--2---:R-:W-:-:S03]  /*21da0*/  IMAD.WIDE R2, R186, 0x4, R2 ;  /* 0x00000004ba027825 */ /* 0x004fc600078e0202 */
[----:B------:R-:W-:Y:S04]  /*21db0*/  STL.64 [R1+0x2d8], R190 ;  /* 0x0002d8be01007387 */ /* 0x000fe80000100a00 */
[----:B------:R-:W-:Y:S04]  /*21dc0*/  LDGSTS.E [R0+-0x4d700], desc[UR60][R194.64], P1 ;  /* 0xb2900000c2007fae */ /* 0x000fe8000892187c */
[----:B------:R1:W-:Y:S04]  /*21dd0*/  STL.64 [R1+0x2c0], R2 ;  /* 0x0002c00201007387 */ /* 0x0003e80000100a00 */
[----:B------:R-:W-:Y:S04]  /*21de0*/  LDGSTS.E [R252+-0x4d300], desc[UR60][R190.64], P1 ;  /* 0xb2d00000befc7fae */ /* 0x000fe8000892187c */
[----:B------:R2:W-:Y:S01]  /*21df0*/  LDGSTS.E [R187+-0x4cf00], desc[UR60][R2.64], P1 ;  /* 0xb310000002bb7fae */ /* 0x0005e2000892187c */
[----:B------:R-:W-:-:S03]  /*21e00*/  IMAD.WIDE R182, R186, 0x4, R230 ;  /* 0x00000004bab67825 */ /* 0x000fc600078e02e6 */
[----:B------:R-:W3:Y:S04]  /*21e10*/  LDL.LU.64 R230, [R1+0xb8] ;  /* 0x0000b80001e67983 */ /* 0x000ee80000300a00 */
[----:B------:R2:W-:Y:S04]  /*21e20*/  STL.64 [R1+0x2b8], R182 ;  /* 0x0002b8b601007387 */ /* 0x0005e80000100a00 */
[----:B-1----:R-:W3:Y:S04]  /*21e30*/  LDL.LU.64 R2, [R1+0xa8] ;  /* 0x0000a80001027983 */ /* 0x002ee80000300a00 */
[----:B------:R1:W-:Y:S01]  /*21e40*/  LDGSTS.E [R185+-0x4cb00], desc[UR60][R182.64], P1 ;  /* 0xb3500000b6b97fae */ /* 0x0003e2000892187c */
[----:B--2---:R-:W-:Y:S01]  /*21e50*/  IADD3 R187, R241, 0x100000, RZ ;  /* 0x00100000f1bb7810 */ /* 0x004fe20007ffe0ff */
[----:B------:R-:W-:-:S04]  /*21e60*/  IMAD.WIDE R224, R186, 0x4, R224 ;  /* 0x00000004bae07825 */ /* 0x000fc800078e02e0 */
[C---:B-1----:R-:W-:Y:S01]  /*21e70*/  IMAD.WIDE R182, R186.reuse, 0x4, R222 ;  /* 0x00000004bab67825 */ /* 0x042fe200078e02de */
[----:B------:R-:W-:Y:S03]  /*21e80*/  STL.64 [R1+0x2a0], R224 ;  /* 0x0002a0e001007387 */ /* 0x000fe60000100a00 */
[----:B------:R-:W-:Y:S01]  /*21e90*/  IMAD.WIDE R222, R186, 0x4, R228 ;  /* 0x00000004bade7825 */ /* 0x000fe200078e02e4 */
[----:B------:R1:W-:Y:S03]  /*21ea0*/  STL.64 [R1+0x290], R182 ;  /* 0x000290b601007387 */ /* 0x0003e60000100a00 */
[C---:B------:R-:W-:Y:S01]  /*21eb0*/  VIADD R185, R241.reuse, 0x100000 ;  /* 0x00100000f1b97836 */ /* 0x040fe20000000000 */
[----:B------:R2:W-:Y:S04]  /*21ec0*/  LDGSTS.E [R0+-0x4c700], desc[UR60][R224.64], P1 ;  /* 0xb3900000e0007fae */ /* 0x0005e8000892187c */
[----:B------:R1:W-:Y:S04]  /*21ed0*/  LDGSTS.E [R252+-0x4c300], desc[UR60][R182.64], P1 ;  /* 0xb3d00000b6fc7fae */ /* 0x0003e8000892187c */
[----:B------:R-:W-:Y:S01]  /*21ee0*/  LDGSTS.E [R187+-0x4fe80], desc[UR60][R222.64], P1 ;  /* 0xb0180000debb7fae */ /* 0x000fe2000892187c */
[----:B--2---:R-:W-:-:S02]  /*21ef0*/  VIADD R0, R241, 0x100000 ;  /* 0x00100000f1007836 */ /* 0x004fc40000000000 */
[----:B-1----:R-:W-:Y:S02]  /*21f00*/  VIADD R252, R241, 0x100000 ;  /* 0x00100000f1fc7836 */ /* 0x002fe40000000000 */
[C---:B----4-:R-:W-:Y:S02]  /*21f10*/  IMAD.WIDE R220, R186.reuse, 0x4, R234 ;  /* 0x00000004badc7825 */ /* 0x050fe400078e02ea */
[----:B------:R-:W2:Y:S04]  /*21f20*/  LDL.LU.64 R234, [R1+0xa0] ;  /* 0x0000a00001ea7983 */ /* 0x000ea80000300a00 */
[----:B------:R-:W-:Y:S04]  /*21f30*/  STL.64 [R1+0x270], R222 ;  /* 0x000270de01007387 */ /* 0x000fe80000100a00 */
[----:B------:R-:W4:Y:S04]  /*21f40*/  LDL.LU.64 R194, [R1+0x90] ;  /* 0x0000900001c27983 */ /* 0x000f280000300a00 */
[----:B------:R-:W4:Y:S04]  /*21f50*/  LDL.LU.64 R190, [R1+0x88] ;  /* 0x0000880001be7983 */ /* 0x000f280000300a00 */
[----:B------:R1:W-:Y:S04]  /*21f60*/  STL.64 [R1+0x248], R220 ;  /* 0x000248dc01007387 */ /* 0x0003e80000100a00 */
[----:B------:R-:W4:Y:S04]  /*21f70*/  LDL.LU.64 R182, [R1+0x78] ;  /* 0x0000780001b67983 */ /* 0x000f280000300a00 */
[----:B------:R4:W-:Y:S04]  /*21f80*/  LDGSTS.E [R185+-0x4fa80], desc[UR60][R220.64], P1 ;  /* 0xb0580000dcb97fae */ /* 0x0009e8000892187c */
[----:B-1----:R-:W4:Y:S04]  /*21f90*/  LDL.LU.64 R220, [R1+0x70] ;  /* 0x0000700001dc7983 */ /* 0x002f280000300a00 */
[----:B------:R-:W4:Y:S01]  /*21fa0*/  LDL.LU.64 R222, [R1+0x60] ;  /* 0x0000600001de7983 */ /* 0x000f220000300a00 */
[----:B---3--:R-:W-:-:S04]  /*21fb0*/  IMAD.WIDE R250, R186, 0x4, R250 ;  /* 0x00000004bafa7825 */ /* 0x008fc800078e02fa */
[C---:B------:R-:W-:Y:S01]  /*21fc0*/  IMAD.WIDE R236, R186.reuse, 0x4, R236 ;  /* 0x00000004baec7825 */ /* 0x040fe200078e02ec */
[----:B------:R-:W-:Y:S04]  /*21fd0*/  STL.64 [R1+0x230], R250 ;  /* 0x000230fa01007387 */ /* 0x000fe80000100a00 */
[----:B------:R-:W3:Y:S04]  /*21fe0*/  LDL.LU.64 R228, [R1+0x58] ;  /* 0x0000580001e47983 */ /* 0x000ee80000300a00 */
[----:B------:R1:W-:Y:S04]  /*21ff0*/  STL.64 [R1+0x228], R236 ;  /* 0x000228ec01007387 */ /* 0x0003e80000100a00 */
[----:B------:R-:W-:Y:S04]  /*22000*/  LDGSTS.E [R0+-0x4f680], desc[UR60][R250.64], P1 ;  /* 0xb0980000fa007fae */ /* 0x000fe8000892187c */
[----:B------:R-:W-:Y:S01]  /*22010*/  LDGSTS.E [R252+-0x4f280], desc[UR60][R236.64], P1 ;  /* 0xb0d80000ecfc7fae */ /* 0x000fe2000892187c */
[----:B------:R-:W-:-:S03]  /*22020*/  IMAD.WIDE R224, R186, 0x4, R230 ;  /* 0x00000004bae07825 */ /* 0x000fc600078e02e6 */
[----:B------:R-:W3:Y:S01]  /*22030*/  LDL.LU.64 R230, [R1+0x48] ;  /* 0x0000480001e67983 */ /* 0x000ee20000300a00 */
[----:B------:R-:W-:-:S03]  /*22040*/  IMAD.WIDE R2, R186, 0x4, R2 ;  /* 0x00000004ba027825 */ /* 0x000fc600078e0202 */
[----:B------:R-:W-:Y:S04]  /*22050*/  STL.64 [R1+0x200], R224 ;  /* 0x000200e001007387 */ /* 0x000fe80000100a00 */
[----:B------:R1:W-:Y:S04]  /*22060*/  STL.64 [R1+0x1d8], R2 ;  /* 0x0001d80201007387 */ /* 0x0003e80000100a00 */
[----:B-1----:R-:W3:Y:S04]  /*22070*/  LDL.LU.64 R236, [R1+0x40] ;  /* 0x0000400001ec7983 */ /* 0x002ee80000300a00 */
[----:B------:R-:W3:Y:S04]  /*22080*/  LDL.LU.64 R250, [R1+0x30] ;  /* 0x0000300001fa7983 */ /* 0x000ee80000300a00 */
[----:B------:R-:W-:Y:S04]  /*22090*/  LDGSTS.E [R187+-0x4ee80], desc[UR60][R224.64], P1 ;  /* 0xb1180000e0bb7fae */ /* 0x000fe8000892187c */
[----:B------:R-:W-:Y:S04]  /*220a0*/  LDGSTS.E [R185+-0x4ea80], desc[UR60][R2.64], P1 ;  /* 0xb158000002b97fae */ /* 0x000fe8000892187c */
[----:B------:R-:W3:Y:S04]  /*220b0*/  LDL.LU.64 R2, [R1+0x28] ;  /* 0x0000280001027983 */ /* 0x000ee80000300a00 */
[----:B------:R-:W3:Y:S01]  /*220c0*/  LDL.LU.64 R224, [R1+0x18] ;  /* 0x0000180001e07983 */ /* 0x000ee20000300a00 */
[----:B--2---:R-:W-:-:S04]  /*220d0*/  IMAD.WIDE R234, R186, 0x4, R234 ;  /* 0x00000004baea7825 */ /* 0x004fc800078e02ea */
[C---:B----4-:R-:W-:Y:S01]  /*220e0*/  IMAD.WIDE R194, R186.reuse, 0x4, R194 ;  /* 0x00000004bac27825 */ /* 0x050fe200078e02c2 */
[----:B------:R1:W-:Y:S03]  /*220f0*/  STL.64 [R1+0x1b0], R234 ;  /* 0x0001b0ea01007387 */ /* 0x0003e60000100a00 */
[C---:B------:R-:W-:Y:S01]  /*22100*/  IMAD.WIDE R190, R186.reuse, 0x4, R190 ;  /* 0x00000004babe7825 */ /* 0x040fe200078e02be */
[----:B------:R2:W-:Y:S04]  /*22110*/  STL.64 [R1+0x188], R194 ;  /* 0x000188c201007387 */ /* 0x0005e80000100a00 */
[----:B------:R-:W-:Y:S01]  /*22120*/  LDGSTS.E [R0+-0x4e680], desc[UR60][R234.64], P1 ;  /* 0xb1980000ea007fae */ /* 0x000fe2000892187c */
[----:B------:R-:W-:-:S03]  /*22130*/  IMAD.WIDE R182, R186, 0x4, R182 ;  /* 0x00000004bab67825 */ /* 0x000fc600078e02b6 */
[----:B------:R4:W-:Y:S04]  /*22140*/  STL.64 [R1+0x170], R190 ;  /* 0x000170be01007387 */ /* 0x0009e80000100a00 */
[----:B------:R-:W-:Y:S04]  /*22150*/  LDGSTS.E [R252+-0x4e280], desc[UR60][R194.64], P1 ;  /* 0xb1d80000c2fc7fae */ /* 0x000fe8000892187c */
[----:B-1----:R-:W3:Y:S04]  /*22160*/  LDL.LU.64 R234, [R1+0x10] ;  /* 0x0000100001ea7983 */ /* 0x002ee80000300a00 */
[----:B------:R-:W-:Y:S01]  /*22170*/  LDGSTS.E [R187+-0x4de80], desc[UR60][R190.64], P1 ;  /* 0xb2180000bebb7fae */ /* 0x000fe2000892187c */
[----:B------:R-:W-:-:S03]  /*22180*/  IMAD.WIDE R220, R186, 0x4, R220 ;  /* 0x00000004badc7825 */ /* 0x000fc600078e02dc */
[----:B--2---:R-:W2:Y:S01]  /*22190*/  LDL.LU.64 R194, [R1+0xa38] ;  /* 0x000a380001c27983 */ /* 0x004ea20000300a00 */
[----:B------:R-:W-:-:S03]  /*221a0*/  IMAD.WIDE R222, R186, 0x4, R222 ;  /* 0x00000004bade7825 */ /* 0x000fc600078e02de */
[----:B------:R1:W-:Y:S04]  /*221b0*/  STL.64 [R1+0x168], R182 ;  /* 0x000168b601007387 */ /* 0x0003e80000100a00 */
[----:B----4-:R-:W4:Y:S04]  /*221c0*/  LDL.LU.64 R190, [R1+0xa30] ;  /* 0x000a300001be7983 */ /* 0x010f280000300a00 */
[----:B------:R-:W-:Y:S04]  /*221d0*/  LDGSTS.E [R185+-0x4da80], desc[UR60][R182.64], P1 ;  /* 0xb2580000b6b97fae */ /* 0x000fe8000892187c */
[----:B------:R-:W-:Y:S04]  /*221e0*/  LDGSTS.E [R0+-0x4d680], desc[UR60][R220.64], P1 ;  /* 0xb2980000dc007fae */ /* 0x000fe8000892187c */
[----:B------:R-:W-:Y:S04]  /*221f0*/  LDGSTS.E [R252+-0x4d280], desc[UR60][R222.64], P1 ;  /* 0xb2d80000defc7fae */ /* 0x000fe8000892187c */
[----:B-1----:R-:W2:Y:S04]  /*22200*/  LDL.LU.64 R182, [R1+0xa28] ;  /* 0x000a280001b67983 */ /* 0x002ea80000300a00 */
[----:B------:R1:W-:Y:S04]  /*22210*/  STL.64 [R1+0x160], R220 ;  /* 0x000160dc01007387 */ /* 0x0003e80000100a00 */
[----:B------:R3:W-:Y:S04]  /*22220*/  STL.64 [R1+0x158], R222 ;  /* 0x000158de01007387 */ /* 0x0007e80000100a00 */
[----:B-1----:R-:W4:Y:S01]  /*22230*/  LDL.LU.64 R220, [R1+0xa20] ;  /* 0x000a200001dc7983 */ /* 0x002f220000300a00 */
[----:B---3--:R-:W-:-:S05]  /*22240*/  IMAD.WIDE R228, R186, 0x4, R228 ;  /* 0x00000004bae47825 */ /* 0x008fca00078e02e4 */
[----:B------:R1:W-:Y:S04]  /*22250*/  STL.64 [R1+0x150], R228 ;  /* 0x000150e401007387 */ /* 0x0003e80000100a00 */
[----:B------:R-:W3:Y:S04]  /*22260*/  LDL.LU.64 R222, [R1+0xa18] ;  /* 0x000a180001de7983 */ /* 0x000ee80000300a00 */
[----:B------:R1:W-:Y:S04]  /*22270*/  LDGSTS.E [R187+-0x4ce80], desc[UR60][R228.64], P1 ;  /* 0xb3180000e4bb7fae */ /* 0x0003e8000892187c */
[----:B-1----:R-:W2:Y:S01]  /*22280*/  LDL.LU.64 R228, [R1+0xa10] ;  /* 0x000a100001e47983 */ /* 0x002ea20000300a00 */
[----:B------:R-:W-:Y:S01]  /*22290*/  IADD3 R187, R240, 0x100000, RZ ;  /* 0x00100000f0bb7810 */ /* 0x000fe20007ffe0ff */
[----:B------:R-:W-:-:S05]  /*222a0*/  IMAD.WIDE R230, R186, 0x4, R230 ;  /* 0x00000004bae67825 */ /* 0x000fca00078e02e6 */
[----:B------:R1:W-:Y:S04]  /*222b0*/  STL.64 [R1+0x148], R230 ;  /* 0x000148e601007387 */ /* 0x0003e80000100a00 */
[----:B------:R1:W-:Y:S01]  /*222c0*/  LDGSTS.E [R185+-0x4ca80], desc[UR60][R230.64], P1 ;  /* 0xb3580000e6b97fae */ /* 0x0003e2000892187c */
[----:B------:R-:W-:-:S04]  /*222d0*/  IMAD.WIDE R236, R186, 0x4, R236 ;  /* 0x00000004baec7825 */ /* 0x000fc800078e02ec */
[C---:B------:R-:W-:Y:S01]  /*222e0*/  IMAD.WIDE R250, R186.reuse, 0x4, R250 ;  /* 0x00000004bafa7825 */ /* 0x040fe200078e02fa */
[----:B------:R-:W-:Y:S04]  /*222f0*/  LDGSTS.E [R0+-0x4c680], desc[UR60][R236.64], P1 ;  /* 0xb3980000ec007fae */ /* 0x000fe8000892187c */
[----:B-1----:R-:W4:Y:S04]  /*22300*/  LDL.LU.64 R230, [R1+0xa08] ;  /* 0x000a080001e67983 */ /* 0x002f280000300a00 */
[----:B------:R1:W-:Y:S04]  /*22310*/  STL.64 [R1+0x140], R236 ;  /* 0x000140ec01007387 */ /* 0x0003e80000100a00 */
[----:B------:R1:W-:Y:S04]  /*22320*/  STL.64 [R1+0x138], R250 ;  /* 0x000138fa01007387 */ /* 0x0003e80000100a00 */
[----:B------:R1:W-:Y:S01]  /*22330*/  LDGSTS.E [R252+-0x4c280], desc[UR60][R250.64], P1 ;  /* 0xb3d80000fafc7fae */ /* 0x0003e2000892187c */
[----:B------:R-:W-:-:S03]  /*22340*/  IMAD.WIDE R2, R186, 0x4, R2 ;  /* 0x00000004ba027825 */ /* 0x000fc600078e0202 */
[----:B-1----:R-:W3:Y:S04]  /*22350*/  LDL.LU.64 R236, [R1+0xa00] ;  /* 0x000a000001ec7983 */ /* 0x002ee80000300a00 */
[----:B------:R-:W5:Y:S04]  /*22360*/  LDL.LU R0, [R1+0x9f8] ;  /* 0x0009f80001007983 */ /* 0x000f680000300800 */
[----:B------:R1:W-:Y:S04]  /*22370*/  STL.64 [R1+0x130], R2 ;  /* 0x0001300201007387 */ /* 0x0003e80000100a00 */
[----:B------:R-:W2:Y:S04]  /*22380*/  LDL.LU.64 R250, [R1+0x9f0] ;  /* 0x0009f00001fa7983 */ /* 0x000ea80000300a00 */
[----:B------:R-:W-:Y:S04]  /*22390*/  LDGSTS.E [R187+-0x4fe00], desc[UR60][R2.64], P1 ;  /* 0xb020000002bb7fae */ /* 0x000fe8000892187c */
[----:B-1----:R-:W4:Y:S01]  /*223a0*/  LDL.LU.64 R2, [R1+0x9e8] ;  /* 0x0009e80001027983 */ /* 0x002f220000300a00 */
[----:B------:R-:W-:-:S02]  /*223b0*/  VIADD R185, R240, 0x100000 ;  /* 0x00100000f0b97836 */ /* 0x000fc40000000000 */
[----:B------:R-:W-:-:S05]  /*223c0*/  IMAD.WIDE R224, R186, 0x4, R224 ;  /* 0x00000004bae07825 */ /* 0x000fca00078e02e0 */
[----:B------:R4:W-:Y:S04]  /*223d0*/  STL.64 [R1+0x128], R224 ;  /* 0x000128e001007387 */ /* 0x0009e80000100a00 */
[----:B------:R4:W-:Y:S01]  /*223e0*/  LDGSTS.E [R185+-0x4fa00], desc[UR60][R224.64], P1 ;  /* 0xb0600000e0b97fae */ /* 0x0009e2000892187c */
[----:B------:R-:W-:Y:S02]  /*223f0*/  VIADD R252, R240, 0x100000 ;  /* 0x00100000f0fc7836 */ /* 0x000fe40000000000 */
[----:B------:R-:W-:-:S05]  /*22400*/  IMAD.WIDE R234, R186, 0x4, R234 ;  /* 0x00000004baea7825 */ /* 0x000fca00078e02ea */
[----:B------:R1:W-:Y:S01]  /*22410*/  STL.64 [R1+0x120], R234 ;  /* 0x000120ea01007387 */ /* 0x0003e20000100a00 */
[----:B----4-:R-:W-:-:S04]  /*22420*/  IMAD.WIDE R224, R186, 0x4, R2 ;  /* 0x00000004bae07825 */ /* 0x010fc800078e0202 */
[----:B--2---:R-:W-:-:S04]  /*22430*/  IMAD.WIDE R2, R186, 0x4, R250 ;  /* 0x00000004ba027825 */ /* 0x004fc800078e02fa */
[----:B---3--:R-:W-:-:S04]  /*22440*/  IMAD.WIDE R250, R186, 0x4, R236 ;  /* 0x00000004bafa7825 */ /* 0x008fc800078e02ec */
[C---:B------:R-:W-:Y:S01]  /*22450*/  VIADD R237, R240.reuse, 0x100000 ;  /* 0x00100000f0ed7836 */ /* 0x040fe20000000000 */
[----:B------:R2:W-:Y:S04]  /*22460*/  STL.64 [R1+0x118], R224 ;  /* 0x000118e001007387 */ /* 0x0005e80000100a00 */
[----:B------:R3:W-:Y:S04]  /*22470*/  LDGSTS.E [R237+-0x4f600], desc[UR60][R234.64], P1 ;  /* 0xb0a00000eaed7fae */ /* 0x0007e8000892187c */
[----:B------:R-:W-:Y:S01]  /*22480*/  LDGSTS.E [R252+-0x4f200], desc[UR60][R224.64], P1 ;  /* 0xb0e00000e0fc7fae */ /* 0x000fe2000892187c */
[----:B------:R-:W-:Y:S01]  /*22490*/  IADD3 R236, R240, 0x100000, RZ ;  /* 0x00100000f0ec7810 */ /* 0x000fe20007ffe0ff */
[----:B------:R-:W-:-:S02]  /*224a0*/  IMAD.WIDE R230, R186, 0x4, R230 ;  /* 0x00000004bae67825 */ /* 0x000fc400078e02e6 */
[----:B------:R-:W-:Y:S04]  /*224b0*/  LDGSTS.E [R187+-0x4ee00], desc[UR60][R2.64], P1 ;  /* 0xb120000002bb7fae */ /* 0x000fe8000892187c */
[----:B-1----:R-:W3:Y:S04]  /*224c0*/  LDL.LU.64 R234, [R1+0x9e0] ;  /* 0x0009e00001ea7983 */ /* 0x002ee80000300a00 */
[----:B------:R1:W-:Y:S04]  /*224d0*/  STL.64 [R1+0x110], R2 ;  /* 0x0001100201007387 */ /* 0x0003e80000100a00 */
[----:B--2---:R-:W2:Y:S01]  /*224e0*/  LDL.LU.64 R224, [R1+0x9d8] ;  /* 0x0009d80001e07983 */ /* 0x004ea20000300a00 */
[----:B------:R-:W-:-:S03]  /*224f0*/  IMAD.WIDE R228, R186, 0x4, R228 ;  /* 0x00000004bae47825 */ /* 0x000fc600078e02e4 */
[----:B------:R2:W-:Y:S01]  /*22500*/  LDGSTS.E [R185+-0x4ea00], desc[UR60][R250.64], P1 ;  /* 0xb1600000fab97fae */ /* 0x0005e2000892187c */
[----:B------:R-:W-:-:S03]  /*22510*/  IMAD.WIDE R222, R186, 0x4, R222 ;  /* 0x00000004bade7825 */ /* 0x000fc600078e02de */
[----:B-1----:R-:W4:Y:S01]  /*22520*/  LDL.LU.64 R2, [R1+0x9d0] ;  /* 0x0009d00001027983 */ /* 0x002f220000300a00 */
[----:B------:R-:W-:-:S03]  /*22530*/  IMAD.WIDE R220, R186, 0x4, R220 ;  /* 0x00000004badc7825 */ /* 0x000fc600078e02dc */
[----:B------:R2:W-:Y:S01]  /*22540*/  STL.64 [R1+0x108], R250 ;  /* 0x000108fa01007387 */ /* 0x0005e20000100a00 */
        /* <DEDUP_REMOVED lines=46> */
[----:B---3--:R-:W-:-:S05]  /*22830*/  IMAD.WIDE R234, R186, 0x4, R234 ;  /* 0x00000004baea7825 */ /* 0x008fca00078e02ea */
[----:B------:R-:W-:Y:S01]  /*22840*/  STL.64 [R1+0x100], R234 ;  /* 0x000100ea01007387 */ /* 0x000fe20000100a00 */
[----:B--2---:R-:W-:-:S03]  /*22850*/  IMAD.WIDE R250, R186, 0x4, R224 ;  /* 0x00000004bafa7825 */ /* 0x004fc600078e02e0 */
[----:B------:R-:W-:Y:S01]  /*22860*/  LDGSTS.E [R237+-0x4e600], desc[UR60][R234.64], P1 ;  /* 0xb1a00000eaed7fae */ /* 0x000fe2000892187c */
[----:B------:R-:W-:-:S03]  /*22870*/  VIADD R224, R240, 0x100000 ;  /* 0x00100000f0e07836 */ /* 0x000fc60000000000 */
[----:B------:R1:W-:Y:S04]  /*22880*/  STL.64 [R1+0xf8], R230 ;  /* 0x0000f8e601007387 */ /* 0x0003e80000100a00 */
[----:B------:R1:W-:Y:S04]  /*22890*/  LDGSTS.E [R236+-0x4e200], desc[UR60][R230.64], P1 ;  /* 0xb1e00000e6ec7fae */ /* 0x0003e8000892187c */
[----:B------:R2:W-:Y:S04]  /*228a0*/  STL.64 [R1+0xf0], R228 ;  /* 0x0000f0e401007387 */ /* 0x0005e80000100a00 */
[----:B------:R2:W-:Y:S01]  /*228b0*/  LDGSTS.E [R187+-0x4de00], desc[UR60][R228.64], P1 ;  /* 0xb2200000e4bb7fae */ /* 0x0005e2000892187c */
[----:B-1----:R-:W-:-:S03]  /*228c0*/  IMAD.WIDE R230, R186, 0x4, R24 ;  /* 0x00000004bae67825 */ /* 0x002fc600078e0218 */
[----:B------:R-:W-:Y:S01]  /*228d0*/  STL.64 [R1+0xe8], R250 ;  /* 0x0000e8fa01007387 */ /* 0x000fe20000100a00 */
[----:B------:R-:W-:-:S03]  /*228e0*/  VIADD R24, R240, 0x100000 ;  /* 0x00100000f0187836 */ /* 0x000fc60000000000 */
[----:B------:R-:W-:Y:S01]  /*228f0*/  LDGSTS.E [R185+-0x4da00], desc[UR60][R250.64], P1 ;  /* 0xb2600000fab97fae */ /* 0x000fe2000892187c */
[----:B--2---:R-:W-:-:S03]  /*22900*/  IMAD.WIDE R228, R186, 0x4, R182 ;  /* 0x00000004bae47825 */ /* 0x004fc600078e02b6 */
[----:B------:R-:W-:Y:S01]  /*22910*/  STL.64 [R1+0xe0], R222 ;  /* 0x0000e0de01007387 */ /* 0x000fe20000100a00 */
[C---:B------:R-:W-:Y:S01]  /*22920*/  IADD3 R182, R240.reuse, 0x100000, RZ ;  /* 0x00100000f0b67810 */ /* 0x040fe20007ffe0ff */
[----:B------:R-:W-:Y:S02]  /*22930*/  VIADD R183, R240, 0x100000 ;  /* 0x00100000f0b77836 */ /* 0x000fe40000000000 */
[----:B------:R1:W-:Y:S01]  /*22940*/  LDGSTS.E [R224+-0x4d600], desc[UR60][R222.64], P1 ;  /* 0xb2a00000dee07fae */ /* 0x0003e2000892187c */
[----:B------:R-:W-:-:S03]  /*22950*/  VIADD R25, R6, 0x100000 ;  /* 0x0010000006197836 */ /* 0x000fc60000000000 */
[----:B------:R2:W-:Y:S04]  /*22960*/  STL.64 [R1+0xd0], R220 ;  /* 0x0000d0dc01007387 */ /* 0x0005e80000100a00 */
[----:B------:R2:W-:Y:S04]  /*22970*/  LDGSTS.E [R187+-0x4d200], desc[UR60][R220.64], P1 ;  /* 0xb2e00000dcbb7fae */ /* 0x0005e8000892187c */
[----:B------:R-:W-:Y:S04]  /*22980*/  STL.64 [R1+0xc0], R230 ;  /* 0x0000c0e601007387 */ /* 0x000fe80000100a00 */
[----:B------:R-:W-:Y:S01]  /*22990*/  LDGSTS.E [R185+-0x4ce00], desc[UR60][R230.64], P1 ;  /* 0xb3200000e6b97fae */ /* 0x000fe2000892187c */
[----:B-1----:R-:W-:-:S03]  /*229a0*/  IMAD.WIDE R224, R186, 0x4, R202 ;  /* 0x00000004bae07825 */ /* 0x002fc600078e02ca */
[----:B------:R-:W-:Y:S04]  /*229b0*/  STL.64 [R1+0xb0], R228 ;  /* 0x0000b0e401007387 */ /* 0x000fe80000100a00 */
[----:B------:R1:W-:Y:S01]  /*229c0*/  LDGSTS.E [R24+-0x4ca00], desc[UR60][R228.64], P1 ;  /* 0xb3600000e4187fae */ /* 0x0003e2000892187c */
[----:B--2---:R-:W-:-:S03]  /*229d0*/  IMAD.WIDE R220, R186, 0x4, R204 ;  /* 0x00000004badc7825 */ /* 0x004fc600078e02cc */
[----:B------:R2:W-:Y:S04]  /*229e0*/  STL.64 [R1+0x98], R190 ;  /* 0x000098be01007387 */ /* 0x0005e80000100a00 */
[----:B------:R3:W-:Y:S01]  /*229f0*/  LDGSTS.E [R183+-0x4c600], desc[UR60][R190.64], P1 ;  /* 0xb3a00000beb77fae */ /* 0x0007e2000892187c */
[----:B-1----:R-:W-:-:S03]  /*22a00*/  VIADD R24, R6, 0x100000 ;  /* 0x0010000006187836 */ /* 0x002fc60000000000 */
[----:B------:R1:W-:Y:S04]  /*22a10*/  LDGSTS.E [R182+-0x4c200], desc[UR60][R194.64], P1 ;  /* 0xb3e00000c2b67fae */ /* 0x0003e8000892187c */
[----:B------:R-:W-:Y:S01]  /*22a20*/  LDGSTS.E [R25+-0x4fd80], desc[UR60][R196.64], P1 ;  /* 0xb0280000c4197fae */ /* 0x000fe2000892187c */
[----:B---3--:R-:W-:-:S03]  /*22a30*/  VIADD R183, R6, 0x100000 ;  /* 0x0010000006b77836 */ /* 0x008fc60000000000 */
[----:B------:R-:W-:Y:S01]  /*22a40*/  LDGSTS.E [R24+-0x4f980], desc[UR60][R198.64], P1 ;  /* 0xb0680000c6187fae */ /* 0x000fe2000892187c */
[----:B--2---:R-:W-:Y:S01]  /*22a50*/  IMAD.WIDE R190, R186, 0x4, R200 ;  /* 0x00000004babe7825 */ /* 0x004fe200078e02c8 */
[----:B-1----:R-:W-:-:S04]  /*22a60*/  IADD3 R182, R6, 0x100000, RZ ;  /* 0x0010000006b67810 */ /* 0x002fc80007ffe0ff */
[----:B------:R-:W-:Y:S04]  /*22a70*/  LDGSTS.E [R183+-0x4f580], desc[UR60][R190.64], P1 ;  /* 0xb0a80000beb77fae */ /* 0x000fe8000892187c */
[----:B------:R-:W-:Y:S04]  /*22a80*/  LDGSTS.E [R182+-0x4f180], desc[UR60][R224.64], P1 ;  /* 0xb0e80000e0b67fae */ /* 0x000fe8000892187c */
[----:B------:R-:W-:Y:S04]  /*22a90*/  LDGSTS.E [R25+-0x4ed80], desc[UR60][R220.64], P1 ;  /* 0xb1280000dc197fae */ /* 0x000fe8000892187c */
[----:B------:R-:W-:Y:S01]  /*22aa0*/  LDGSTS.E [R24+-0x4e980], desc[UR60][R206.64], P1 ;  /* 0xb1680000ce187fae */ /* 0x000fe2000892187c */
[----:B------:R-:W-:-:S03]  /*22ab0*/  VIADD R187, R6, 0x100000 ;  /* 0x0010000006bb7836 */ /* 0x000fc60000000000 */
[----:B------:R-:W-:Y:S01]  /*22ac0*/  LDGSTS.E [R183+-0x4e580], desc[UR60][R208.64], P1 ;  /* 0xb1a80000d0b77fae */ /* 0x000fe2000892187c */
[----:B------:R-:W-:-:S03]  /*22ad0*/  VIADD R185, R6, 0x100000 ;  /* 0x0010000006b97836 */ /* 0x000fc60000000000 */
[----:B------:R-:W-:Y:S04]  /*22ae0*/  LDGSTS.E [R182+-0x4e180], desc[UR60][R210.64], P1 ;  /* 0xb1e80000d2b67fae */ /* 0x000fe8000892187c */
[----:B------:R-:W-:Y:S04]  /*22af0*/  LDGSTS.E [R25+-0x4dd80], desc[UR60][R212.64], P1 ;  /* 0xb2280000d4197fae */ /* 0x000fe8000892187c */
[----:B------:R1:W-:Y:S04]  /*22b00*/  LDGSTS.E [R24+-0x4d980], desc[UR60][R214.64], P1 ;  /* 0xb2680000d6187fae */ /* 0x0003e8000892187c */
[----:B------:R-:W-:Y:S01]  /*22b10*/  LDGSTS.E [R187+-0x4d580], desc[UR60][R216.64], P1 ;  /* 0xb2a80000d8bb7fae */ /* 0x000fe2000892187c */
[----:B-1----:R-:W-:-:S05]  /*22b20*/  IMAD.WIDE R24, R186, 0x4, R218 ;  /* 0x00000004ba187825 */ /* 0x002fca00078e02da */
[----:B------:R-:W-:Y:S04]  /*22b30*/  LDGSTS.E [R185+-0x4d180], desc[UR60][R24.64], P1 ;  /* 0xb2e8000018b97fae */ /* 0x000fe8000892187c */
[----:B------:R1:W-:Y:S04]  /*22b40*/  LDGSTS.E [R183+-0x4cd80], desc[UR60][R26.64], P1 ;  /* 0xb32800001ab77fae */ /* 0x0003e8000892187c */
[----:B------:R2:W-:Y:S04]  /*22b50*/  LDGSTS.E [R182+-0x4c980], desc[UR60][R28.64], P1 ;  /* 0xb36800001cb67fae */ /* 0x0005e8000892187c */
[----:B------:R3:W-:Y:S01]  /*22b60*/  LDGSTS.E [R187+-0x4c580], desc[UR60][R30.64], P1 ;  /* 0xb3a800001ebb7fae */ /* 0x0007e2000892187c */
[----:B-1----:R-:W-:-:S03]  /*22b70*/  VIADD R183, R5, 0x100000 ;  /* 0x0010000005b77836 */ /* 0x002fc60000000000 */
[----:B------:R1:W-:Y:S01]  /*22b80*/  LDGSTS.E [R185+-0x4c180], desc[UR60][R32.64], P1 ;  /* 0xb3e8000020b97fae */ /* 0x0003e2000892187c */
[----:B--2---:R-:W-:-:S03]  /*22b90*/  IADD3 R182, R5, 0x100000, RZ ;  /* 0x0010000005b67810 */ /* 0x004fc60007ffe0ff */
[----:B------:R-:W-:Y:S01]  /*22ba0*/  LDGSTS.E [R183+-0x4fd00], desc[UR60][R34.64], P1 ;  /* 0xb030000022b77fae */ /* 0x000fe2000892187c */
[----:B---3--:R-:W-:-:S03]  /*22bb0*/  VIADD R187, R5, 0x100000 ;  /* 0x0010000005bb7836 */ /* 0x008fc60000000000 */
        /* <DEDUP_REMOVED lines=24> */
[----:B------:R1:W-:Y:S04]  /*22d40*/  STL.64 [R1+0x68], R194 ;  /* 0x000068c201007387 */ /* 0x0003e80000100a00 */
[----:B------:R-:W-:Y:S04]  /*22d50*/  LDGSTS.E [R183+-0x4ec80], desc[UR60][R74.64], P1 ;  /* 0xb13800004ab77fae */ /* 0x000fe8000892187c */
[----:B------:R2:W-:Y:S04]  /*22d60*/  STL.64 [R1+0x58], R196 ;  /* 0x000058c401007387 */ /* 0x0005e80000100a00 */
[----:B------:R-:W-:Y:S01]  /*22d70*/  LDGSTS.E [R182+-0x4e880], desc[UR60][R76.64], P1 ;  /* 0xb17800004cb67fae */ /* 0x000fe2000892187c */
[----:B-1----:R-:W1:Y:S03]  /*22d80*/  LDC R195, c[0x0][0x230] ;  /* 0x00008c00ffc37b82 */ /* 0x002e660000000800 */
[----:B------:R3:W-:Y:S04]  /*22d90*/  STL.64 [R1+0x40], R198 ;  /* 0x000040c601007387 */ /* 0x0007e80000100a00 */
[----:B------:R4:W-:Y:S01]  /*22da0*/  LDGSTS.E [R187+-0x4e480], desc[UR60][R78.64], P1 ;  /* 0xb1b800004ebb7fae */ /* 0x0009e2000892187c */
[----:B--2---:R-:W2:Y:S03]  /*22db0*/  LDC R196, c[0x0][0x230] ;  /* 0x00008c00ffc47b82 */ /* 0x004ea60000000800 */
[----:B------:R4:W-:Y:S04]  /*22dc0*/  STL.64 [R1+0x18], R190 ;  /* 0x000018be01007387 */ /* 0x0009e80000100a00 */
[----:B------:R-:W-:Y:S01]  /*22dd0*/  LDGSTS.E [R185+-0x4e080], desc[UR60][R80.64], P1 ;  /* 0xb1f8000050b97fae */ /* 0x000fe2000892187c */
[----:B---3--:R-:W3:Y:S03]  /*22de0*/  LDC R198, c[0x0][0x230] ;  /* 0x00008c00ffc67b82 */ /* 0x008ee60000000800 */
[----:B------:R-:W-:Y:S04]  /*22df0*/  LDGSTS.E [R183+-0x4dc80], desc[UR60][R82.64], P1 ;  /* 0xb238000052b77fae */ /* 0x000fe8000892187c */
[----:B------:R-:W-:Y:S01]  /*22e00*/  LDGSTS.E [R182+-0x4d880], desc[UR60][R84.64], P1 ;  /* 0xb278000054b67fae */ /* 0x000fe2000892187c */
[----:B----4-:R-:W4:Y:S03]  /*22e10*/  LDC R187, c[0x0][0x230] ;  /* 0x00008c00ffbb7b82 */ /* 0x010f260000000800 */
[----:B------:R-:W-:Y:S04]  /*22e20*/  LDGSTS.E [R185+-0x4d480], desc[UR60][R86.64], P1 ;  /* 0xb2b8000056b97fae */ /* 0x000fe8000892187c */
[----:B------:R-:W-:Y:S01]  /*22e30*/  LDGSTS.E [R183+-0x4d080], desc[UR60][R88.64], P1 ;  /* 0xb2f8000058b77fae */ /* 0x000fe2000892187c */
[----:B------:R-:W1:Y:S03]  /*22e40*/  LDC R190, c[0x0][0x230] ;  /* 0x00008c00ffbe7b82 */ /* 0x000e660000000800 */
[----:B------:R-:W-:Y:S04]  /*22e50*/  LDGSTS.E [R182+-0x4cc80], desc[UR60][R90.64], P1 ;  /* 0xb33800005ab67fae */ /* 0x000fe8000892187c */
[----:B------:R1:W-:Y:S01]  /*22e60*/  LDGSTS.E [R185+-0x4c880], desc[UR60][R92.64], P1 ;  /* 0xb37800005cb97fae */ /* 0x0003e2000892187c */
[----:B------:R-:W2:Y:S03]  /*22e70*/  LDC R199, c[0x0][0x230] ;  /* 0x00008c00ffc77b82 */ /* 0x000ea60000000800 */
[----:B------:R-:W-:Y:S04]  /*22e80*/  LDGSTS.E [R183+-0x4c480], desc[UR60][R94.64], P1 ;  /* 0xb3b800005eb77fae */ /* 0x000fe8000892187c */
[----:B------:R2:W-:Y:S01]  /*22e90*/  LDGSTS.E [R182+-0x4c080], desc[UR60][R96.64], P1 ;  /* 0xb3f8000060b67fae */ /* 0x0005e2000892187c */
[----:B----4-:R-:W-:Y:S01]  /*22ea0*/  VIADD R187, R187, 0xfffffd7f ;  /* 0xfffffd7fbbbb7836 */ /* 0x010fe20000000000 */
[----:B------:R-:W4:Y:S02]  /*22eb0*/  LDC R191, c[0x0][0x230] ;  /* 0x00008c00ffbf7b82 */ /* 0x000f240000000800 */
[----:B------:R-:W0:Y:S01]  /*22ec0*/  LDGDEPBAR ;  /* 0x00000000000079af */ /* 0x000e220000000000 */
[----:B-1----:R-:W-:-:S05]  /*22ed0*/  IADD3 R185, R190, -0x282, RZ ;  /* 0xfffffd7ebeb97810 */ /* 0x002fca0007ffe0ff */
[----:B------:R-:W1:Y:S01]  /*22ee0*/  LDC R197, c[0x0][0x230] ;  /* 0x00008c00ffc57b82 */ /* 0x000e620000000800 */
[----:B------:R-:W-:Y:S01]  /*22ef0*/  ISETP.GE.U32.AND P3, PT, R187, 0x7ffffd00, PT ;  /* 0x7ffffd00bb00780c */ /* 0x000fe20003f66070 */
[----:B---3--:R-:W-:Y:S01]  /*22f00*/  VIADD R187, R198, 0xfffffd7d ;  /* 0xfffffd7dc6bb7836 */ /* 0x008fe20000000000 */
[----:B------:R-:W-:Y:S01]  /*22f10*/  ISETP.GE.U32.AND P4, PT, R185, 0x7ffffcff, PT ;  /* 0x7ffffcffb900780c */ /* 0x000fe20003f86070 */
[----:B--2---:R-:W-:Y:S01]  /*22f20*/  VIADD R185, R199, 0xfffffd7c ;  /* 0xfffffd7cc7b97836 */ /* 0x004fe20000000000 */
[----:B------:R-:W-:-:S03]  /*22f30*/  IADD3 R182, R196, -0x286, RZ ;  /* 0xfffffd7ac4b67810 */ /* 0x000fc60007ffe0ff */
[----:B------:R-:W2:Y:S01]  /*22f40*/  LDC R190, c[0x0][0x230] ;  /* 0x00008c00ffbe7b82 */ /* 0x000ea20000000800 */
[----:B------:R-:W-:Y:S02]  /*22f50*/  ISETP.GE.U32.AND P1, PT, R187, 0x7ffffcfe, PT ;  /* 0x7ffffcfebb00780c */ /* 0x000fe40003f26070 */
[----:B------:R-:W-:-:S05]  /*22f60*/  ISETP.GE.U32.AND P6, PT, R185, 0x7ffffcfd, PT ;  /* 0x7ffffcfdb900780c */ /* 0x000fca0003fc6070 */
[----:B------:R-:W3:Y:S08]  /*22f70*/  LDC R194, c[0x0][0x230] ;  /* 0x00008c00ffc27b82 */ /* 0x000ef00000000800 */
[----:B------:R-:W2:Y:S08]  /*22f80*/  LDC R185, c[0x0][0x230] ;  /* 0x00008c00ffb97b82 */ /* 0x000eb00000000800 */
[----:B------:R-:W3:Y:S08]  /*22f90*/  LDC R187, c[0x0][0x230] ;  /* 0x00008c00ffbb7b82 */ /* 0x000ef00000000800 */
[----:B------:R-:W3:Y:S01]  /*22fa0*/  LDC R196, c[0x0][0x230] ;  /* 0x00008c00ffc47b82 */ /* 0x000ee20000000800 */
[----:B----4-:R-:W-:Y:S01]  /*22fb0*/  VIADD R183, R191, 0xfffffd7b ;  /* 0xfffffd7bbfb77836 */ /* 0x010fe20000000000 */
[----:B------:R-:W-:Y:S01]  /*22fc0*/  ISETP.GE.U32.AND P2, PT, R182, 0x7ffffcfb, PT ;  /* 0x7ffffcfbb600780c */ /* 0x000fe20003f46070 */
[----:B-1----:R-:W-:-:S02]  /*22fd0*/  VIADD R182, R197, 0xfffffd5e ;  /* 0xfffffd5ec5b67836 */ /* 0x002fc40000000000 */
[----:B------:R-:W-:Y:S01]  /*22fe0*/  IMAD.WIDE R192, R184, 0x4, R192 ;  /* 0x00000004b8c07825 */ /* 0x000fe200078e02c0 */
[----:B------:R-:W-:-:S03]  /*22ff0*/  ISETP.GE.U32.AND P5, PT, R183, 0x7ffffcfc, PT ;  /* 0x7ffffcfcb700780c */ /* 0x000fc60003fa6070 */
[----:B------:R-:W-:Y:S02]  /*23000*/  VIADD R183, R195, 0xfffffd5f ;  /* 0xfffffd5fc3b77836 */ /* 0x000fe40000000000 */
[C---:B------:R-:W-:Y:S01]  /*23010*/  IMAD.WIDE R188, R184.reuse, 0x4, R188 ;  /* 0x00000004b8bc7825 */ /* 0x040fe200078e02bc */
[----:B------:R-:W-:Y:S03]  /*23020*/  BAR.SYNC.DEFER_BLOCKING 0x0 ;  /* 0x0000000000007b1d */ /* 0x000fe60000010000 */
[----:B------:R-:W-:-:S04]  /*23030*/  IMAD.WIDE R178, R184, 0x4, R178 ;  /* 0x00000004b8b27825 */ /* 0x000fc800078e02b2 */
[C---:B------:R-:W-:Y:S01]  /*23040*/  IMAD.WIDE R10, R184.reuse, 0x4, R10 ;  /* 0x00000004b80a7825 */ /* 0x040fe200078e020a */
[----:B------:R-:W1:Y:S01]  /*23050*/  LDC R191, c[0x0][0x230] ;  /* 0x00008c00ffbf7b82 */ /* 0x000e620000000800 */
[----:B------:R-:W-:Y:S02]  /*23060*/  STL.64 [R1+0xa28], R242 ;  /* 0x000a28f201007387 */ /* 0x000fe40000100a00 */
[C---:B------:R-:W-:Y:S02]  /*23070*/  IMAD.WIDE R200, R184.reuse, 0x4, R180 ;  /* 0x00000004b8c87825 */ /* 0x040fe400078e02b4 */
[----:B------:R-:W-:Y:S02]  /*23080*/  STL.64 [R1+0xa20], R240 ;  /* 0x000a20f001007387 */ /* 0x000fe40000100a00 */
[----:B--2---:R-:W-:Y:S02]  /*23090*/  VIADD R180, R185, 0xfffffd3f ;  /* 0xfffffd3fb9b47836 */ /* 0x004fe40000000000 */
[C---:B------:R-:W-:Y:S01]  /*230a0*/  IMAD.WIDE R176, R184.reuse, 0x4, R176 ;  /* 0x00000004b8b07825 */ /* 0x040fe200078e02b0 */
[----:B------:R-:W-:Y:S03]  /*230b0*/  STL.64 [R1+0xa18], R224 ;  /* 0x000a18e001007387 */ /* 0x000fe60000100a00 */
[----:B---3--:R-:W-:Y:S01]  /*230c0*/  VIADD R181, R187, 0xfffffd3e ;  /* 0xfffffd3ebbb57836 */ /* 0x008fe20000000000 */
[----:B------:R-:W-:Y:S01]  /*230d0*/  STL.64 [R1+0xa10], R220 ;  /* 0x000a10dc01007387 */ /* 0x000fe20000100a00 */
[----:B------:R-:W-:-:S02]  /*230e0*/  IMAD.WIDE R198, R184, 0x4, R174 ;  /* 0x00000004b8c67825 */ /* 0x000fc400078e02ae */
[----:B------:R-:W2:Y:S01]  /*230f0*/  LDC R175, c[0x0][0x230] ;  /* 0x00008c00ffaf7b82 */ /* 0x000ea20000000800 */
[----:B------:R-:W-:Y:S01]  /*23100*/  @!PT LDS RZ, [RZ] ;  /* 0x00000000fffff984 */ /* 0x000fe20000000800 */
[----:B------:R-:W-:Y:S01]  /*23110*/  @!PT LDS RZ, [RZ] ;  /* 0x00000000fffff984 */ /* 0x000fe20000000800 */
[----:B------:R-:W-:Y:S01]  /*23120*/  @!PT LDS RZ, [RZ] ;  /* 0x00000000fffff984 */ /* 0x000fe20000000800 */
[----:B------:R-:W-:Y:S01]  /*23130*/  LDGSTS.E [R246+0x50000], desc[UR60][R192.64], !P3 ;  /* 0x50000000c0f67fae */ /* 0x000fe2000d92187c */
[----:B------:R-:W-:Y:S01]  /*23140*/  ISETP.GE.U32.AND P3, PT, R183, 0x7ffffce0, PT ;  /* 0x7ffffce0b700780c */ /* 0x000fe20003f66070 */
[----:B------:R-:W-:Y:S02]  /*23150*/  VIADD R183, R190, 0xfffffd5d ;  /* 0xfffffd5dbeb77836 */ /* 0x000fe40000000000 */
[----:B------:R-:W-:Y:S01]  /*23160*/  LDGSTS.E [R246+0x50004], desc[UR60][R188.64], !P4 ;  /* 0x50004000bcf67fae */ /* 0x000fe2000e12187c */
[----:B------:R-:W-:Y:S01]  /*23170*/  ISETP.GE.U32.AND P4, PT, R182, 0x7ffffcdf, PT ;  /* 0x7ffffcdfb600780c */ /* 0x000fe20003f86070 */
[----:B------:R-:W-:Y:S01]  /*23180*/  VIADD R174, R196, 0xfffffd3d ;  /* 0xfffffd3dc4ae7836 */ /* 0x000fe20000000000 */
[----:B------:R-:W-:Y:S01]  /*23190*/  IADD3 R182, R194, -0x2a4, RZ ;  /* 0xfffffd5cc2b67810 */ /* 0x000fe20007ffe0ff */
[----:B------:R-:W-:Y:S01]  /*231a0*/  LDGSTS.E [R246+0x50008], desc[UR60][R178.64], !P1 ;  /* 0x50008000b2f67fae */ /* 0x000fe2000c92187c */
[----:B------:R-:W3:Y:S01]  /*231b0*/  LDC R190, c[0x0][0x230] ;  /* 0x00008c00ffbe7b82 */ /* 0x000ee20000000800 */
[----:B------:R-:W-:Y:S01]  /*231c0*/  ISETP.GE.U32.AND P1, PT, R183, 0x7ffffcde, PT ;  /* 0x7ffffcdeb700780c */ /* 0x000fe20003f26070 */
[----:B------:R-:W-:Y:S01]  /*231d0*/  IMAD.WIDE R12, R184, 0x4, R12 ;  /* 0x00000004b80c7825 */ /* 0x000fe200078e020c */
[----:B------:R-:W-:Y:S01]  /*231e0*/  LDGSTS.E [R246+0x5000c], desc[UR60][R10.64], !P6 ;  /* 0x5000c0000af67fae */ /* 0x000fe2000f12187c */
[----:B------:R-:W-:-:S02]  /*231f0*/  ISETP.GE.U32.AND P6, PT, R182, 0x7ffffcdd, PT ;  /* 0x7ffffcddb600780c */ /* 0x000fc40003fc6070 */
[C---:B------:R-:W-:Y:S01]  /*23200*/  IMAD.WIDE R14, R184.reuse, 0x4, R14 ;  /* 0x00000004b80e7825 */ /* 0x040fe200078e020e */
[----:B------:R-:W-:Y:S01]  /*23210*/  STL.64 [R1+0xa08], R206 ;  /* 0x000a08ce01007387 */ /* 0x000fe20000100a00 */
[----:B------:R-:W4:Y:S02]  /*23220*/  LDC R182, c[0x0][0x230] ;  /* 0x00008c00ffb67b82 */ /* 0x000f240000000800 */
[C---:B------:R-:W-:Y:S01]  /*23230*/  IMAD.WIDE R16, R184.reuse, 0x4, R16 ;  /* 0x00000004b8107825 */ /* 0x040fe200078e0210 */
[----:B------:R-:W-:Y:S03]  /*23240*/  STL.64 [R1+0xa00], R208 ;  /* 0x000a00d001007387 */ /* 0x000fe60000100a00 */
[C---:B------:R-:W-:Y:S01]  /*23250*/  IMAD.WIDE R18, R184.reuse, 0x4, R18 ;  /* 0x00000004b8127825 */ /* 0x040fe200078e0212 */
[----:B------:R-:W-:Y:S01]  /*23260*/  STL.64 [R1+0x9f8], R210 ;  /* 0x0009f8d201007387 */ /* 0x000fe20000100a00 */
[----:B------:R-:W4:Y:S02]  /*23270*/  LDC R183, c[0x0][0x230] ;  /* 0x00008c00ffb77b82 */ /* 0x000f240000000800 */
[C---:B------:R-:W-:Y:S01]  /*23280*/  IMAD.WIDE R218, R184.reuse, 0x4, R152 ;  /* 0x00000004b8da7825 */ /* 0x040fe200078e0298 */
[----:B------:R-:W-:Y:S03]  /*23290*/  STL.64 [R1+0x9f0], R212 ;  /* 0x0009f0d401007387 */ /* 0x000fe60000100a00 */
[----:B------:R-:W-:Y:S01]  /*232a0*/  IMAD.WIDE R20, R184, 0x4, R20 ;  /* 0x00000004b8147825 */ /* 0x000fe200078e0214 */
[----:B------:R-:W-:Y:S01]  /*232b0*/  LDGSTS.E [R246+0x54000], desc[UR60][R200.64], !P3 ;  /* 0x54000000c8f67fae */ /* 0x000fe2000d92187c */
[----:B------:R-:W-:Y:S01]  /*232c0*/  ISETP.GE.U32.AND P3, PT, R180, 0x7ffffcc0, PT ;  /* 0x7ffffcc0b400780c */ /* 0x000fe20003f66070 */
[----:B------:R-:W4:Y:S01]  /*232d0*/  LDC R153, c[0x0][0x230] ;  /* 0x00008c00ff997b82 */ /* 0x000f220000000800 */
[C---:B------:R-:W-:Y:S01]  /*232e0*/  IMAD.WIDE R22, R184.reuse, 0x4, R22 ;  /* 0x00000004b8167825 */ /* 0x040fe200078e0216 */
[----:B------:R-:W-:Y:S03]  /*232f0*/  STL.64 [R1+0x9e8], R214 ;  /* 0x0009e8d601007387 */ /* 0x000fe60000100a00 */
[C---:B------:R-:W-:Y:S01]  /*23300*/  IMAD.WIDE R154, R184.reuse, 0x4, R154 ;  /* 0x00000004b89a7825 */ /* 0x040fe200078e029a */
[----:B------:R-:W-:Y:S03]  /*23310*/  STL.64 [R1+0x9e0], R216 ;  /* 0x0009e0d801007387 */ /* 0x000fe60000100a00 */
[C---:B------:R-:W-:Y:S01]  /*23320*/  IMAD.WIDE R222, R184.reuse, 0x4, R128 ;  /* 0x00000004b8de7825 */ /* 0x040fe200078e0280 */
[----:B------:R1:W-:Y:S01]  /*23330*/  STL.64 [R1+0x9d8], R4 ;  /* 0x0009d80401007387 */ /* 0x0003e20000100a00 */
[----:B------:R-:W4:Y:S02]  /*23340*/  LDC R129, c[0x0][0x230] ;  /* 0x00008c00ff817b82 */ /* 0x000f240000000800 */
[C---:B------:R-:W-:Y:S01]  /*23350*/  IMAD.WIDE R228, R184.reuse, 0x4, R124 ;  /* 0x00000004b8e47825 */ /* 0x040fe200078e027c */
[----:B------:R2:W-:Y:S03]  /*23360*/  STL.64 [R1+0x9d0], R2 ;  /* 0x0009d00201007387 */ /* 0x0005e60000100a00 */
[----:B------:R-:W-:Y:S01]  /*23370*/  IMAD.WIDE R230, R184, 0x4, R122 ;  /* 0x00000004b8e67825 */ /* 0x000fe200078e027a */
[----:B------:R-:W-:Y:S01]  /*23380*/  LDGSTS.E [R246+0x54004], desc[UR60][R176.64], !P4 ;  /* 0x54004000b0f67fae */ /* 0x000fe2000e12187c */
[----:B------:R-:W-:Y:S01]  /*23390*/  ISETP.GE.U32.AND P4, PT, R181, 0x7ffffcbf, PT ;  /* 0x7ffffcbfb500780c */ /* 0x000fe20003f86070 */
[----:B------:R-:W4:Y:S02]  /*233a0*/  LDC R125, c[0x0][0x230] ;  /* 0x00008c00ff7d7b82 */ /* 0x000f240000000800 */
[----:B------:R-:W-:Y:S01]  /*233b0*/  LDGSTS.E [R246+0x54008], desc[UR60][R198.64], !P1 ;  /* 0x54008000c6f67fae */ /* 0x000fe2000c92187c */
[----:B------:R-:W-:Y:S01]  /*233c0*/  ISETP.GE.U32.AND P1, PT, R174, 0x7ffffcbe, PT ;  /* 0x7ffffcbeae00780c */ /* 0x000fe20003f26070 */
[C---:B-1----:R-:W-:Y:S01]  /*233d0*/  IMAD.WIDE R4, R184.reuse, 0x4, R172 ;  /* 0x00000004b8047825 */ /* 0x042fe200078e02ac */
[----:B------:R-:W-:Y:S01]  /*233e0*/  IADD3 R172, R191, -0x2c4, RZ ;  /* 0xfffffd3cbfac7810 */ /* 0x000fe20007ffe0ff */
[----:B------:R-:W-:Y:S02]  /*233f0*/  STL.64 [R1+0x78], R200 ;  /* 0x000078c801007387 */ /* 0x000fe40000100a00 */
[----:B--2---:R-:W-:Y:S01]  /*23400*/  IMAD.WIDE R2, R184, 0x4, R170 ;  /* 0x00000004b8027825 */ /* 0x004fe200078e02aa */
[----:B------:R-:W1:Y:S01]  /*23410*/  LDC R174, c[0x0][0x230] ;  /* 0x00008c00ffae7b82 */ /* 0x000e620000000800 */
[----:B------:R-:W-:Y:S02]  /*23420*/  STL.64 [R1+0x80], R176 ;  /* 0x000080b001007387 */ /* 0x000fe40000100a00 */
[----:B---3--:R-:W-:-:S02]  /*23430*/  VIADD R170, R190, 0xfffffd1f ;  /* 0xfffffd1fbeaa7836 */ /* 0x008fc40000000000 */
[----:B------:R-:W-:Y:S03]  /*23440*/  STL.64 [R1+0x90], R198 ;  /* 0x000090c601007387 */ /* 0x000fe60000100a00 */
[----:B------:R-:W2:Y:S01]  /*23450*/  LDC R171, c[0x0][0x230] ;  /* 0x00008c00ffab7b82 */ /* 0x000ea20000000800 */
[----:B------:R3:W-:Y:S04]  /*23460*/  STL.64 [R1+0xa8], R4 ;  /* 0x0000a80401007387 */ /* 0x0007e80000100a00 */
[----:B------:R3:W-:Y:S01]  /*23470*/  LDGSTS.E [R246+0x5400c], desc[UR60][R4.64], !P6 ;  /* 0x5400c00004f67fae */ /* 0x0007e2000f12187c */
[----:B------:R-:W-:Y:S01]  /*23480*/  ISETP.GE.U32.AND P6, PT, R172, 0x7ffffcbd, PT ;  /* 0x7ffffcbdac00780c */ /* 0x000fe20003fc6070 */
[----:B------:R-:W-:-:S02]  /*23490*/  IMAD.WIDE R172, R184, 0x4, R164 ;  /* 0x00000004b8ac7825 */ /* 0x000fc400078e02a4 */
[----:B------:R4:W-:Y:S02]  /*234a0*/  STL.64 [R1+0x258], R2 ;  /* 0x0002580201007387 */ /* 0x0009e40000100a00 */
[----:B------:R-:W-:Y:S02]  /*234b0*/  VIADD R164, R175, 0xfffffd1c ;  /* 0xfffffd1cafa47836 */ /* 0x000fe40000000000 */
[----:B------:R4:W-:Y:S01]  /*234c0*/  LDGSTS.E [R246+0x58000], desc[UR60][R2.64], !P3 ;  /* 0x5800000002f67fae */ /* 0x0009e2000d92187c */
[----:B------:R-:W-:Y:S02]  /*234d0*/  ISETP.GE.U32.AND P3, PT, R170, 0x7ffffca0, PT ;  /* 0x7ffffca0aa00780c */ /* 0x000fe40003f66070 */
[----:B------:R-:W2:Y:S01]  /*234e0*/  LDC R170, c[0x0][0x230] ;  /* 0x00008c00ffaa7b82 */ /* 0x000ea20000000800 */
[----:B---3--:R-:W-:Y:S01]  /*234f0*/  IMAD.WIDE R4, R184, 0x4, R168 ;  /* 0x00000004b8047825 */ /* 0x008fe200078e02a8 */
[----:B-1----:R-:W-:-:S03]  /*23500*/  IADD3 R165, R174, -0x287, RZ ;  /* 0xfffffd79aea57810 */ /* 0x002fc60007ffe0ff */
[----:B----4-:R-:W-:Y:S01]  /*23510*/  VIADD R168, R182, 0xfffffd1e ;  /* 0xfffffd1eb6a87836 */ /* 0x010fe20000000000 */
[----:B------:R1:W-:Y:S01]  /*23520*/  LDGSTS.E [R246+0x58004], desc[UR60][R4.64], !P4 ;  /* 0x5800400004f67fae */ /* 0x0003e2000e12187c */
[----:B------:R-:W-:-:S03]  /*23530*/  IMAD.WIDE R2, R184, 0x4, R166 ;  /* 0x00000004b8027825 */ /* 0x000fc600078e02a6 */
[----:B------:R-:W-:Y:S01]  /*23540*/  ISETP.GE.U32.AND P4, PT, R168, 0x7ffffc9f, PT ;  /* 0x7ffffc9fa800780c */ /* 0x000fe20003f86070 */
[----:B------:R-:W3:Y:S01]  /*23550*/  LDC R167, c[0x0][0x230] ;  /* 0x00008c00ffa77b82 */ /* 0x000ee20000000800 */
[----:B------:R1:W-:Y:S01]  /*23560*/  STL.64 [R1+0x260], R4 ;  /* 0x0002600401007387 */ /* 0x0003e20000100a00 */
[----:B------:R-:W-:-:S03]  /*23570*/  VIADD R166, R183, 0xfffffd1d ;  /* 0xfffffd1db7a67836 */ /* 0x000fc60000000000 */
[----:B------:R4:W-:Y:S02]  /*23580*/  LDGSTS.E [R246+0x58008], desc[UR60][R2.64], !P1 ;  /* 0x5800800002f67fae */ /* 0x0009e4000c92187c */
[----:B------:R-:W-:Y:S01]  /*23590*/  ISETP.GE.U32.AND P1, PT, R166, 0x7ffffc9e, PT ;  /* 0x7ffffc9ea600780c */ /* 0x000fe20003f26070 */
[----:B------:R-:W3:Y:S01]  /*235a0*/  LDC R168, c[0x0][0x230] ;  /* 0x00008c00ffa87b82 */ /* 0x000ee20000000800 */
[----:B------:R4:W-:Y:S01]  /*235b0*/  STL.64 [R1+0x278], R2 ;  /* 0x0002780201007387 */ /* 0x0009e20000100a00 */
[----:B-1----:R-:W-:-:S03]  /*235c0*/  IMAD.WIDE R4, R184, 0x4, R162 ;  /* 0x00000004b8047825 */ /* 0x002fc600078e02a2 */
[----:B------:R-:W-:Y:S01]  /*235d0*/  LDGSTS.E [R246+0x5800c], desc[UR60][R172.64], !P6 ;  /* 0x5800c000acf67fae */ /* 0x000fe2000f12187c */
[----:B------:R-:W-:Y:S02]  /*235e0*/  ISETP.GE.U32.AND P6, PT, R164, 0x7ffffc9d, PT ;  /* 0x7ffffc9da400780c */ /* 0x000fe40003fc6070 */
[----:B------:R-:W1:Y:S01]  /*235f0*/  LDC R166, c[0x0][0x230] ;  /* 0x00008c00ffa67b82 */ /* 0x000e620000000800 */
[----:B------:R-:W-:Y:S01]  /*23600*/  STL.64 [R1+0x280], R172 ;  /* 0x000280ac01007387 */ /* 0x000fe20000100a00 */
[----:B----4-:R-:W-:-:S03]  /*23610*/  IMAD.WIDE R2, R184, 0x4, R160 ;  /* 0x00000004b8027825 */ /* 0x010fc600078e02a0 */
[----:B------:R4:W-:Y:S01]  /*23620*/  LDGSTS.E [R246+0x5c000], desc[UR60][R4.64], !P3 ;  /* 0x5c00000004f67fae */ /* 0x0009e2000d92187c */
[----:B------:R-:W-:Y:S02]  /*23630*/  ISETP.GE.U32.AND P3, PT, R165, 0x7ffffcfa, PT ;  /* 0x7ffffcfaa500780c */ /* 0x000fe40003f66070 */
[----:B------:R-:W1:Y:S01]  /*23640*/  LDC R161, c[0x0][0x230] ;  /* 0x00008c00ffa17b82 */ /* 0x000e620000000800 */
[----:B--2---:R-:W-:Y:S01]  /*23650*/  VIADD R160, R171, 0xfffffd78 ;  /* 0xfffffd78aba07836 */ /* 0x004fe20000000000 */
[----:B------:R4:W-:Y:S04]  /*23660*/  STL.64 [R1+0x6c0], R4 ;  /* 0x0006c00401007387 */ /* 0x0009e80000100a00 */
[----:B------:R2:W-:Y:S01]  /*23670*/  LDGSTS.E [R246+0x5c004], desc[UR60][R2.64], !P4 ;  /* 0x5c00400002f67fae */ /* 0x0005e2000e12187c */
[----:B------:R-:W-:Y:S01]  /*23680*/  ISETP.GE.U32.AND P4, PT, R160, 0x7ffffcf9, PT ;  /* 0x7ffffcf9a000780c */ /* 0x000fe20003f86070 */
[----:B------:R-:W1:Y:S02]  /*23690*/  LDC R162, c[0x0][0x230] ;  /* 0x00008c00ffa27b82 */ /* 0x000e640000000800 */
[----:B------:R2:W-:Y:S01]  /*236a0*/  STL.64 [R1+0x6c8], R2 ;  /* 0x0006c80201007387 */ /* 0x0005e20000100a00 */
[----:B----4-:R-:W-:-:S05]  /*236b0*/  IMAD.WIDE R4, R184, 0x4, R158 ;  /* 0x00000004b8047825 */ /* 0x010fca00078e029e */
[----:B------:R-:W4:Y:S01]  /*236c0*/  LDC R160, c[0x0][0x230] ;  /* 0x00008c00ffa07b82 */ /* 0x000f220000000800 */
[----:B------:R-:W-:Y:S01]  /*236d0*/  VIADD R158, R170, 0xfffffd77 ;  /* 0xfffffd77aa9e7836 */ /* 0x000fe20000000000 */
[----:B------:R4:W-:Y:S01]  /*236e0*/  LDGSTS.E [R246+0x5c008], desc[UR60][R4.64], !P1 ;  /* 0x5c00800004f67fae */ /* 0x0009e2000c92187c */
[----:B--2---:R-:W-:Y:S01]  /*236f0*/  IMAD.WIDE R2, R184, 0x4, R156 ;  /* 0x00000004b8027825 */ /* 0x004fe200078e029c */
[----:B---3--:R-:W-:-:S04]  /*23700*/  IADD3 R156, R167, -0x28a, RZ ;  /* 0xfffffd76a79c7810 */ /* 0x008fc80007ffe0ff */
[----:B------:R-:W2:Y:S01]  /*23710*/  LDC R159, c[0x0][0x230] ;  /* 0x00008c00ff9f7b82 */ /* 0x000ea20000000800 */
[----:B------:R-:W-:Y:S01]  /*23720*/  ISETP.GE.U32.AND P1, PT, R158, 0x7ffffcf8, PT ;  /* 0x7ffffcf89e00780c */ /* 0x000fe20003f26070 */
[----:B-1----:R-:W-:Y:S01]  /*23730*/  VIADD R157, R166, 0xfffffd5b ;  /* 0xfffffd5ba69d7836 */ /* 0x002fe20000000000 */
[----:B------:R1:W-:Y:S01]  /*23740*/  LDGSTS.E [R246+0x5c00c], desc[UR60][R2.64], !P6 ;  /* 0x5c00c00002f67fae */ /* 0x0003e2000f12187c */
[----:B------:R-:W-:Y:S01]  /*23750*/  ISETP.GE.U32.AND P6, PT, R156, 0x7ffffcf7, PT ;  /* 0x7ffffcf79c00780c */ /* 0x000fe20003fc6070 */
[----:B------:R-:W-:Y:S02]  /*23760*/  VIADD R156, R168, 0xfffffd5a ;  /* 0xfffffd5aa89c7836 */ /* 0x000fe40000000000 */
[----:B------:R-:W-:Y:S01]  /*23770*/  LDGSTS.E [R247+0x50000], desc[UR60][R12.64], !P5 ;  /* 0x500000000cf77fae */ /* 0x000fe2000e92187c */
[----:B------:R-:W-:Y:S01]  /*23780*/  ISETP.GE.U32.AND P5, PT, R157, 0x7ffffcdc, PT ;  /* 0x7ffffcdc9d00780c */ /* 0x000fe20003fa6070 */
[----:B------:R-:W3:Y:S01]  /*23790*/  LDC R158, c[0x0][0x230] ;  /* 0x00008c00ff9e7b82 */ /* 0x000ee20000000800 */
[----:B------:R-:W-:Y:S01]  /*237a0*/  IADD3 R157, R161, -0x2a8, RZ ;  /* 0xfffffd58a19d7810 */ /* 0x000fe20007ffe0ff */
[----:B------:R-:W-:Y:S01]  /*237b0*/  LDGSTS.E [R247+0x50004], desc[UR60][R14.64], !P2 ;  /* 0x500040000ef77fae */ /* 0x000fe2000d12187c */
[----:B------:R-:W-:-:S03]  /*237c0*/  ISETP.GE.U32.AND P2, PT, R156, 0x7ffffcdb, PT ;  /* 0x7ffffcdb9c00780c */ /* 0x000fc60003f46070 */
[----:B------:R-:W-:Y:S01]  /*237d0*/  LDGSTS.E [R247+0x50008], desc[UR60][R16.64], !P3 ;  /* 0x5000800010f77fae */ /* 0x000fe2000d92187c */
[----:B----4-:R-:W-:Y:S01]  /*237e0*/  VIADD R156, R160, 0xfffffd59 ;  /* 0xfffffd59a09c7836 */ /* 0x010fe20000000000 */
[----:B------:R-:W4:Y:S02]  /*237f0*/  LDC R163, c[0x0][0x230] ;  /* 0x00008c00ffa37b82 */ /* 0x000f240000000800 */
[----:B------:R-:W-:Y:S01]  /*23800*/  LDGSTS.E [R247+0x5000c], desc[UR60][R18.64], !P4 ;  /* 0x5000c00012f77fae */ /* 0x000fe2000e12187c */
[----:B------:R-:W-:Y:S02]  /*23810*/  ISETP.GE.U32.AND P4, PT, R157, 0x7ffffcd9, PT ;  /* 0x7ffffcd99d00780c */ /* 0x000fe40003f86070 */
[----:B------:R-:W-:Y:S01]  /*23820*/  ISETP.GE.U32.AND P3, PT, R156, 0x7ffffcda, PT ;  /* 0x7ffffcda9c00780c */ /* 0x000fe20003f66070 */
[----:B------:R-:W-:Y:S01]  /*23830*/  LDGSTS.E [R247+0x54000], desc[UR60][R218.64], !P5 ;  /* 0x54000000daf77fae */ /* 0x000fe2000e92187c */
[----:B--2---:R-:W-:Y:S01]  /*23840*/  VIADD R152, R159, 0xfffffd3b ;  /* 0xfffffd3b9f987836 */ /* 0x004fe20000000000 */
[----:B------:R-:W2:Y:S01]  /*23850*/  LDC R164, c[0x0][0x230] ;  /* 0x00008c00ffa47b82 */ /* 0x000ea20000000800 */
[----:B------:R-:W-:Y:S01]  /*23860*/  IMAD.WIDE R156, R184, 0x4, R142 ;  /* 0x00000004b89c7825 */ /* 0x000fe200078e028e */
[----:B------:R1:W-:Y:S02]  /*23870*/  STL.64 [R1+0x6d0], R4 ;  /* 0x0006d00401007387 */ /* 0x0003e40000100a00 */
[----:B------:R-:W-:Y:S01]  /*23880*/  ISETP.GE.U32.AND P5, PT, R152, 0x7ffffcbc, PT ;  /* 0x7ffffcbc9800780c */ /* 0x000fe20003fa6070 */
[----:B------:R-:W-:Y:S01]  /*23890*/  VIADD R143, R153, 0xfffffd19 ;  /* 0xfffffd19998f7836 */ /* 0x000fe20000000000 */
[----:B------:R3:W-:Y:S02]  /*238a0*/  STL.64 [R1+0x6d8], R2 ;  /* 0x0006d80201007387 */ /* 0x0007e40000100a00 */
[----:B------:R-:W4:Y:S01]  /*238b0*/  LDC R152, c[0x0][0x230] ;  /* 0x00008c00ff987b82 */ /* 0x000f220000000800 */
[----:B-1----:R-:W-:-:S04]  /*238c0*/  IMAD.WIDE R4, R184, 0x4, R150 ;  /* 0x00000004b8047825 */ /* 0x002fc800078e0296 */
[----:B---3--:R-:W-:Y:S01]  /*238d0*/  IMAD.WIDE R2, R184, 0x4, R148 ;  /* 0x00000004b8027825 */ /* 0x008fe200078e0294 */
[----:B------:R1:W-:Y:S02]  /*238e0*/  STL.64 [R1+0x20], R4 ;  /* 0x0000200401007387 */ /* 0x0003e40000100a00 */
[----:B------:R-:W3:Y:S01]  /*238f0*/  LDC R149, c[0x0][0x230] ;  /* 0x00008c00ff957b82 */ /* 0x000ee20000000800 */
[----:B------:R-:W-:Y:S01]  /*23900*/  VIADD R150, R162, 0xfffffd3a ;  /* 0xfffffd3aa2967836 */ /* 0x000fe20000000000 */
[----:B------:R1:W-:Y:S01]  /*23910*/  LDGSTS.E [R247+0x54004], desc[UR60][R4.64], !P2 ;  /* 0x5400400004f77fae */ /* 0x0003e2000d12187c */
[----:B------:R-:W-:-:S03]  /*23920*/  VIADD R148, R158, 0xfffffd39 ;  /* 0xfffffd399e947836 */ /* 0x000fc60000000000 */
[----:B------:R1:W-:Y:S01]  /*23930*/  STL.64 [R1+0x30], R2 ;  /* 0x0000300201007387 */ /* 0x0003e20000100a00 */
[----:B------:R-:W-:-:S03]  /*23940*/  ISETP.GE.U32.AND P2, PT, R150, 0x7ffffcbb, PT ;  /* 0x7ffffcbb9600780c */ /* 0x000fc60003f46070 */
[----:B------:R2:W-:Y:S01]  /*23950*/  LDGSTS.E [R247+0x54008], desc[UR60][R2.64], !P3 ;  /* 0x5400800002f77fae */ /* 0x0005e2000d92187c */
[----:B------:R-:W-:Y:S01]  /*23960*/  ISETP.GE.U32.AND P3, PT, R148, 0x7ffffcba, PT ;  /* 0x7ffffcba9400780c */ /* 0x000fe20003f66070 */
[----:B----4-:R-:W-:Y:S01]  /*23970*/  VIADD R142, R152, 0xfffffd1a ;  /* 0xfffffd1a988e7836 */ /* 0x010fe20000000000 */
[----:B------:R-:W4:Y:S01]  /*23980*/  LDC R148, c[0x0][0x230] ;  /* 0x00008c00ff947b82 */ /* 0x000f220000000800 */
[----:B-1----:R-:W-:Y:S01]  /*23990*/  IMAD.WIDE R4, R184, 0x4, R146 ;  /* 0x00000004b8047825 */ /* 0x002fe200078e0292 */
[----:B------:R-:W-:-:S03]  /*239a0*/  IADD3 R146, R163, -0x2c8, RZ ;  /* 0xfffffd38a3927810 */ /* 0x000fc60007ffe0ff */
[----:B------:R-:W-:Y:S01]  /*239b0*/  IMAD.WIDE R152, R184, 0x4, R226 ;  /* 0x00000004b8987825 */ /* 0x000fe200078e02e2 */
[----:B------:R1:W-:Y:S01]  /*239c0*/  LDGSTS.E [R247+0x5400c], desc[UR60][R4.64], !P4 ;  /* 0x5400c00004f77fae */ /* 0x0003e2000e12187c */
[----:B------:R-:W-:Y:S02]  /*239d0*/  ISETP.GE.U32.AND P4, PT, R146, 0x7ffffcb9, PT ;  /* 0x7ffffcb99200780c */ /* 0x000fe40003f86070 */
[----:B--2---:R-:W-:Y:S01]  /*239e0*/  IMAD.WIDE R2, R184, 0x4, R144 ;  /* 0x00000004b8027825 */ /* 0x004fe200078e0290 */
[----:B------:R1:W-:Y:S01]  /*239f0*/  STL.64 [R1+0x38], R4 ;  /* 0x0000380401007387 */ /* 0x0003e20000100a00 */
[----:B------:R-:W2:Y:S02]  /*23a00*/  LDC R145, c[0x0][0x230] ;  /* 0x00008c00ff917b82 */ /* 0x000ea40000000800 */
[----:B------:R-:W-:Y:S01]  /*23a10*/  VIADD R144, R164, 0xfffffd1b ;  /* 0xfffffd1ba4907836 */ /* 0x000fe20000000000 */
[----:B------:R3:W-:Y:S01]  /*23a20*/  STL.64 [R1+0x1e8], R2 ;  /* 0x0001e80201007387 */ /* 0x0007e20000100a00 */
[----:B------:R-:W-:-:S03]  /*23a30*/  IMAD.WIDE R226, R184, 0x4, R126 ;  /* 0x00000004b8e27825 */ /* 0x000fc600078e027e */
[----:B------:R3:W-:Y:S01]  /*23a40*/  LDGSTS.E [R247+0x58000], desc[UR60][R2.64], !P5 ;  /* 0x5800000002f77fae */ /* 0x0007e2000e92187c */
[----:B------:R-:W4:Y:S01]  /*23a50*/  LDC R146, c[0x0][0x230] ;  /* 0x00008c00ff927b82 */ /* 0x000f220000000800 */
[----:B------:R-:W-:Y:S01]  /*23a60*/  ISETP.GE.U32.AND P5, PT, R144, 0x7ffffc9c, PT ;  /* 0x7ffffc9c9000780c */ /* 0x000fe20003fa6070 */
[----:B-1----:R-:W-:Y:S01]  /*23a70*/  IMAD.WIDE R4, R184, 0x4, R140 ;  /* 0x00000004b8047825 */ /* 0x002fe200078e028c */
[----:B------:R-:W-:Y:S01]  /*23a80*/  LDGSTS.E [R247+0x58004], desc[UR60][R156.64], !P2 ;  /* 0x580040009cf77fae */ /* 0x000fe2000d12187c */
[----:B------:R-:W-:-:S03]  /*23a90*/  ISETP.GE.U32.AND P2, PT, R142, 0x7ffffc9b, PT ;  /* 0x7ffffc9b8e00780c */ /* 0x000fc60003f46070 */
[----:B------:R1:W-:Y:S01]  /*23aa0*/  LDGSTS.E [R247+0x58008], desc[UR60][R4.64], !P3 ;  /* 0x5800800004f77fae */ /* 0x0003e2000d92187c */
[----:B------:R-:W-:Y:S01]  /*23ab0*/  ISETP.GE.U32.AND P3, PT, R143, 0x7ffffc9a, PT ;  /* 0x7ffffc9a8f00780c */ /* 0x000fe20003f66070 */
[----:B------:R-:W4:Y:S01]  /*23ac0*/  LDC R144, c[0x0][0x230] ;  /* 0x00008c00ff907b82 */ /* 0x000f220000000800 */
[----:B---3--:R-:W-:Y:S01]  /*23ad0*/  IMAD.WIDE R2, R184, 0x4, R138 ;  /* 0x00000004b8027825 */ /* 0x008fe200078e028a */
[----:B------:R-:W-:Y:S01]  /*23ae0*/  IADD3 R138, R149, -0x2e8, RZ ;  /* 0xfffffd18958a7810 */ /* 0x000fe20007ffe0ff */
[----:B------:R-:W-:Y:S04]  /*23af0*/  STL.64 [R1+0x1f8], R156 ;  /* 0x0001f89c01007387 */ /* 0x000fe80000100a00 */
[----:B------:R3:W-:Y:S01]  /*23b00*/  LDGSTS.E [R247+0x5800c], desc[UR60][R2.64], !P4 ;  /* 0x5800c00002f77fae */ /* 0x0007e2000e12187c */
[----:B------:R-:W4:Y:S01]  /*23b10*/  LDC R139, c[0x0][0x230] ;  /* 0x00008c00ff8b7b82 */ /* 0x000f220000000800 */
[----:B------:R-:W-:-:S02]  /*23b20*/  ISETP.GE.U32.AND P4, PT, R138, 0x7ffffc99, PT ;  /* 0x7ffffc998a00780c */ /* 0x000fc40003f86070 */
[----:B------:R1:W-:Y:S04]  /*23b30*/  STL.64 [R1+0x210], R4 ;  /* 0x0002100401007387 */ /* 0x0003e80000100a00 */
[----:B------:R3:W-:Y:S01]  /*23b40*/  STL.64 [R1+0x218], R2 ;  /* 0x0002180201007387 */ /* 0x0007e20000100a00 */
[----:B------:R-:W4:Y:S01]  /*23b50*/  LDC R138, c[0x0][0x230] ;  /* 0x00008c00ff8a7b82 */ /* 0x000f220000000800 */
[----:B-1----:R-:W-:-:S07]  /*23b60*/  IMAD.WIDE R4, R184, 0x4, R136 ;  /* 0x00000004b8047825 */ /* 0x002fce00078e0288 */
[----:B------:R-:W1:Y:S01]  /*23b70*/  LDC R137, c[0x0][0x230] ;  /* 0x00008c00ff897b82 */ /* 0x000e620000000800 */
[----:B---3--:R-:W-:Y:S01]  /*23b80*/  IMAD.WIDE R2, R184, 0x4, R134 ;  /* 0x00000004b8027825 */ /* 0x008fe200078e0286 */
[----:B------:R3:W-:Y:S03]  /*23b90*/  LDGSTS.E [R247+0x5c000], desc[UR60][R4.64], !P5 ;  /* 0x5c00000004f77fae */ /* 0x0007e6000e92187c */
[----:B--2---:R-:W-:Y:S01]  /*23ba0*/  VIADD R134, R145, 0xfffffd74 ;  /* 0xfffffd7491867836 */ /* 0x004fe20000000000 */
[----:B------:R2:W-:Y:S02]  /*23bb0*/  LDGSTS.E [R247+0x5c004], desc[UR60][R2.64], !P2 ;  /* 0x5c00400002f77fae */ /* 0x0005e4000d12187c */
[----:B------:R-:W2:Y:S01]  /*23bc0*/  LDC R135, c[0x0][0x230] ;  /* 0x00008c00ff877b82 */ /* 0x000ea20000000800 */
[----:B----4-:R-:W-:Y:S01]  /*23bd0*/  VIADD R136, R148, 0xfffffd75 ;  /* 0xfffffd7594887836 */ /* 0x010fe20000000000 */
[----:B------:R-:W-:Y:S01]  /*23be0*/  ISETP.GE.U32.AND P2, PT, R134, 0x7ffffcf5, PT ;  /* 0x7ffffcf58600780c */ /* 0x000fe20003f46070 */
[----:B------:R3:W-:Y:S03]  /*23bf0*/  STL.64 [R1+0x410], R4 ;  /* 0x0004100401007387 */ /* 0x0007e60000100a00 */
[----:B------:R-:W-:-:S02]  /*23c00*/  ISETP.GE.U32.AND P5, PT, R136, 0x7ffffcf6, PT ;  /* 0x7ffffcf68800780c */ /* 0x000fc40003fa6070 */
[----:B------:R-:W4:Y:S01]  /*23c10*/  LDC R134, c[0x0][0x230] ;  /* 0x00008c00ff867b82 */ /* 0x000f220000000800 */
[----:B------:R2:W-:Y:S01]  /*23c20*/  STL.64 [R1+0x420], R2 ;  /* 0x0004200201007387 */ /* 0x0005e20000100a00 */
[----:B---3--:R-:W-:-:S06]  /*23c30*/  IMAD.WIDE R4, R184, 0x4, R132 ;  /* 0x00000004b8047825 */ /* 0x008fcc00078e0284 */
[----:B------:R-:W3:Y:S01]  /*23c40*/  LDC R136, c[0x0][0x230] ;  /* 0x00008c00ff887b82 */ /* 0x000ee20000000800 */
[----:B-1----:R-:W-:Y:S01]  /*23c50*/  VIADD R124, R137, 0xfffffd35 ;  /* 0xfffffd35897c7836 */ /* 0x002fe20000000000 */
[----:B------:R1:W-:Y:S01]  /*23c60*/  LDGSTS.E [R247+0x5c008], desc[UR60][R4.64], !P3 ;  /* 0x5c00800004f77fae */ /* 0x0003e2000d92187c */
[----:B--2---:R-:W-:Y:S01]  /*23c70*/  IMAD.WIDE R2, R184, 0x4, R130 ;  /* 0x00000004b8027825 */ /* 0x004fe200078e0282 */
[----:B------:R-:W-:-:S04]  /*23c80*/  IADD3 R130, R146, -0x28e, RZ ;  /* 0xfffffd7292827810 */ /* 0x000fc80007ffe0ff */
[----:B------:R-:W2:Y:S01]  /*23c90*/  LDC R133, c[0x0][0x230] ;  /* 0x00008c00ff857b82 */ /* 0x000ea20000000800 */
[----:B------:R-:W-:Y:S01]  /*23ca0*/  VIADD R131, R139, 0xfffffd56 ;  /* 0xfffffd568b837836 */ /* 0x000fe20000000000 */
[----:B------:R1:W-:Y:S01]  /*23cb0*/  LDGSTS.E [R247+0x5c00c], desc[UR60][R2.64], !P4 ;  /* 0x5c00c00002f77fae */ /* 0x0003e2000e12187c */
[----:B------:R-:W-:Y:S01]  /*23cc0*/  ISETP.GE.U32.AND P4, PT, R130, 0x7ffffcf3, PT ;  /* 0x7ffffcf38200780c */ /* 0x000fe20003f86070 */
[----:B------:R-:W-:Y:S02]  /*23cd0*/  VIADD R130, R138, 0xfffffd57 ;  /* 0xfffffd578a827836 */ /* 0x000fe40000000000 */
[----:B------:R-:W-:Y:S01]  /*23ce0*/  LDGSTS.E [R248+0x50000], desc[UR60][R20.64], !P1 ;  /* 0x5000000014f87fae */ /* 0x000fe2000c92187c */
[----:B------:R-:W-:Y:S02]  /*23cf0*/  VIADD R132, R144, 0xfffffd73 ;  /* 0xfffffd7390847836 */ /* 0x000fe40000000000 */
[----:B------:R-:W-:Y:S01]  /*23d00*/  ISETP.GE.U32.AND P1, PT, R130, 0x7ffffcd8, PT ;  /* 0x7ffffcd88200780c */ /* 0x000fe20003f26070 */
[----:B------:R-:W-:Y:S01]  /*23d10*/  LDGSTS.E [R248+0x50004], desc[UR60][R22.64], !P6 ;  /* 0x5000400016f87fae */ /* 0x000fe2000f12187c */
[----:B------:R-:W-:Y:S01]  /*23d20*/  ISETP.GE.U32.AND P6, PT, R131, 0x7ffffcd7, PT ;  /* 0x7ffffcd78300780c */ /* 0x000fe20003fc6070 */
[----:B------:R-:W-:Y:S01]  /*23d30*/  VIADD R130, R135, 0xfffffd55 ;  /* 0xfffffd5587827836 */ /* 0x000fe20000000000 */
[----:B------:R-:W1:Y:S01]  /*23d40*/  LDC R131, c[0x0][0x230] ;  /* 0x00008c00ff837b82 */ /* 0x000e620000000800 */
[----:B------:R-:W-:Y:S01]  /*23d50*/  LDGSTS.E [R248+0x50008], desc[UR60][R154.64], !P5 ;  /* 0x500080009af87fae */ /* 0x000fe2000e92187c */
[----:B------:R-:W-:Y:S01]  /*23d60*/  ISETP.GE.U32.AND P3, PT, R132, 0x7ffffcf4, PT ;  /* 0x7ffffcf48400780c */ /* 0x000fe20003f66070 */
[----:B---3--:R-:W-:Y:S01]  /*23d70*/  VIADD R126, R136, 0xfffffd36 ;  /* 0xfffffd36887e7836 */ /* 0x008fe20000000000 */
[----:B------:R-:W-:Y:S01]  /*23d80*/  ISETP.GE.U32.AND P5, PT, R130, 0x7ffffcd6, PT ;  /* 0x7ffffcd68200780c */ /* 0x000fe20003fa6070 */
[----:B------:R-:W-:Y:S01]  /*23d90*/  LDGSTS.E [R248+0x5000c], desc[UR60][R152.64], !P2 ;  /* 0x5000c00098f87fae */ /* 0x000fe2000d12187c */
[----:B----4-:R-:W-:-:S02]  /*23da0*/  IADD3 R130, R134, -0x2ac, RZ ;  /* 0xfffffd5486827810 */ /* 0x010fc40007ffe0ff */
[----:B------:R-:W3:Y:S01]  /*23db0*/  LDC R132, c[0x0][0x230] ;  /* 0x00008c00ff847b82 */ /* 0x000ee20000000800 */
[----:B------:R1:W-:Y:S01]  /*23dc0*/  STL.64 [R1+0x430], R4 ;  /* 0x0004300401007387 */ /* 0x0003e20000100a00 */
[----:B------:R-:W-:Y:S01]  /*23dd0*/  ISETP.GE.U32.AND P2, PT, R130, 0x7ffffcd5, PT ;  /* 0x7ffffcd58200780c */ /* 0x000fe20003f46070 */
[----:B--2---:R-:W-:Y:S02]  /*23de0*/  VIADD R128, R133, 0xfffffd37 ;  /* 0xfffffd3785807836 */ /* 0x004fe40000000000 */
[----:B------:R-:W-:Y:S03]  /*23df0*/  LDGSTS.E [R248+0x54000], desc[UR60][R222.64], !P1 ;  /* 0x54000000def87fae */ /* 0x000fe6000c92187c */
[----:B------:R-:W-:Y:S01]  /*23e00*/  ISETP.GE.U32.AND P1, PT, R128, 0x7ffffcb8, PT ;  /* 0x7ffffcb88000780c */ /* 0x000fe20003f26070 */
[----:B------:R2:W-:Y:S01]  /*23e10*/  STL.64 [R1+0x440], R2 ;  /* 0x0004400201007387 */ /* 0x0005e20000100a00 */
[----:B------:R-:W4:Y:S03]  /*23e20*/  LDC R128, c[0x0][0x230] ;  /* 0x00008c00ff807b82 */ /* 0x000f260000000800 */
[----:B------:R-:W-:Y:S01]  /*23e30*/  LDGSTS.E [R248+0x54004], desc[UR60][R226.64], !P6 ;  /* 0x54004000e2f87fae */ /* 0x000fe2000f12187c */
[----:B-1----:R-:W-:Y:S01]  /*23e40*/  IMAD.WIDE R4, R184, 0x4, R120 ;  /* 0x00000004b8047825 */ /* 0x002fe200078e0278 */
[----:B------:R-:W-:-:S02]  /*23e50*/  ISETP.GE.U32.AND P6, PT, R126, 0x7ffffcb7, PT ;  /* 0x7ffffcb77e00780c */ /* 0x000fc40003fc6070 */
[----:B------:R-:W-:Y:S01]  /*23e60*/  IADD3 R122, R131, -0x2cc, RZ ;  /* 0xfffffd34837a7810 */ /* 0x000fe20007ffe0ff */
[----:B------:R-:W-:Y:S01]  /*23e70*/  LDGSTS.E [R248+0x54008], desc[UR60][R228.64], !P5 ;  /* 0x54008000e4f87fae */ /* 0x000fe2000e92187c */
[----:B------:R-:W-:Y:S01]  /*23e80*/  ISETP.GE.U32.AND P5, PT, R124, 0x7ffffcb6, PT ;  /* 0x7ffffcb67c00780c */ /* 0x000fe20003fa6070 */
[----:B------:R-:W1:Y:S01]  /*23e90*/  LDC R126, c[0x0][0x230] ;  /* 0x00008c00ff7e7b82 */ /* 0x000e620000000800 */
[----:B--2---:R-:W-:Y:S01]  /*23ea0*/  IMAD.WIDE R2, R184, 0x4, R118 ;  /* 0x00000004b8027825 */ /* 0x004fe200078e0276 */
[----:B------:R2:W-:Y:S03]  /*23eb0*/  STL.64 [R1+0x180], R4 ;  /* 0x0001800401007387 */ /* 0x0005e60000100a00 */
[----:B---3--:R-:W-:Y:S01]  /*23ec0*/  VIADD R123, R132, 0xfffffd17 ;  /* 0xfffffd17847b7836 */ /* 0x008fe20000000000 */
[----:B------:R-:W-:Y:S01]  /*23ed0*/  LDGSTS.E [R248+0x5400c], desc[UR60][R230.64], !P2 ;  /* 0x5400c000e6f87fae */ /* 0x000fe2000d12187c */
[----:B------:R-:W-:Y:S01]  /*23ee0*/  ISETP.GE.U32.AND P2, PT, R122, 0x7ffffcb5, PT ;  /* 0x7ffffcb57a00780c */ /* 0x000fe20003f46070 */
[----:B------:R-:W-:Y:S01]  /*23ef0*/  VIADD R118, R129, 0xfffffd16 ;  /* 0xfffffd1681767836 */ /* 0x000fe20000000000 */
[----:B------:R-:W3:Y:S01]  /*23f00*/  LDC R124, c[0x0][0x230] ;  /* 0x00008c00ff7c7b82 */ /* 0x000ee20000000800 */
[----:B------:R2:W-:Y:S04]  /*23f10*/  STL.64 [R1+0x190], R2 ;  /* 0x0001900201007387 */ /* 0x0005e80000100a00 */
[----:B------:R-:W4:Y:S01]  /*23f20*/  LDL.LU.64 R234, [R1+0x690] ;  /* 0x0006900001ea7983 */ /* 0x000f220000300a00 */
[----:B------:R-:W-:-:S02]  /*23f30*/  IMAD.WIDE R232, R184, 0x4, R232 ;  /* 0x00000004b8e87825 */ /* 0x000fc400078e02e8 */
[----:B------:R-:W1:Y:S01]  /*23f40*/  LDC R119, c[0x0][0x230] ;  /* 0x00008c00ff777b82 */ /* 0x000e620000000800 */
[----:B------:R2:W-:Y:S01]  /*23f50*/  LDGSTS.E [R248+0x58000], desc[UR60][R4.64], !P1 ;  /* 0x5800000004f87fae */ /* 0x0005e2000c92187c */
[----:B------:R-:W-:-:S03]  /*23f60*/  ISETP.GE.U32.AND P1, PT, R123, 0x7ffffc98, PT ;  /* 0x7ffffc987b00780c */ /* 0x000fc60003f26070 */
[----:B------:R2:W-:Y:S02]  /*23f70*/  LDGSTS.E [R248+0x58004], desc[UR60][R2.64], !P6 ;  /* 0x5800400002f87fae */ /* 0x0005e4000f12187c */
[----:B--2---:R-:W-:-:S04]  /*23f80*/  IMAD.WIDE R4, R184, 0x4, R116 ;  /* 0x00000004b8047825 */ /* 0x004fc800078e0274 */
[----:B------:R-:W-:Y:S01]  /*23f90*/  IMAD.WIDE R2, R184, 0x4, R114 ;  /* 0x00000004b8027825 */ /* 0x000fe200078e0272 */
[----:B------:R2:W-:Y:S01]  /*23fa0*/  STL.64 [R1+0x1a0], R4 ;  /* 0x0001a00401007387 */ /* 0x0005e20000100a00 */
[----:B------:R-:W-:Y:S01]  /*23fb0*/  ISETP.GE.U32.AND P6, PT, R118, 0x7ffffc97, PT ;  /* 0x7ffffc977600780c */ /* 0x000fe20003fc6070 */
[----:B------:R-:W1:Y:S02]  /*23fc0*/  LDC R115, c[0x0][0x230] ;  /* 0x00008c00ff737b82 */ /* 0x000e640000000800 */
[----:B------:R2:W-:Y:S04]  /*23fd0*/  LDGSTS.E [R248+0x58008], desc[UR60][R4.64], !P5 ;  /* 0x5800800004f87fae */ /* 0x0005e8000e92187c */
[----:B------:R3:W-:Y:S02]  /*23fe0*/  STL.64 [R1+0x1b8], R2 ;  /* 0x0001b80201007387 */ /* 0x0007e40000100a00 */
[----:B------:R-:W1:Y:S02]  /*23ff0*/  LDC R118, c[0x0][0x230] ;  /* 0x00008c00ff767b82 */ /* 0x000e640000000800 */
[----:B------:R3:W-:Y:S01]  /*24000*/  LDGSTS.E [R248+0x5800c], desc[UR60][R2.64], !P2 ;  /* 0x5800c00002f87fae */ /* 0x0007e2000d12187c */
[----:B--2---:R-:W-:-:S03]  /*24010*/  IMAD.WIDE R4, R184, 0x4, R112 ;  /* 0x00000004b8047825 */ /* 0x004fc600078e0270 */
[----:B------:R-:W2:Y:S01]  /*24020*/  LDL.LU.64 R202, [R1+0x688] ;  /* 0x0006880001ca7983 */ /* 0x000ea20000300a00 */
[----:B------:R-:W-:Y:S01]  /*24030*/  IADD3 R114, R125, -0x2eb, RZ ;  /* 0xfffffd157d727810 */ /* 0x000fe20007ffe0ff */
[----:B------:R-:W1:Y:S02]  /*24040*/  LDC R113, c[0x0][0x230] ;  /* 0x00008c00ff717b82 */ /* 0x000e640000000800 */
[----:B------:R-:W2:Y:S01]  /*24050*/  LDL.LU.64 R200, [R1+0x680] ;  /* 0x0006800001c87983 */ /* 0x000ea20000300a00 */
[----:B---3--:R-:W-:-:S03]  /*24060*/  IMAD.WIDE R2, R184, 0x4, R110 ;  /* 0x00000004b8027825 */ /* 0x008fc600078e026e */
[----:B------:R3:W-:Y:S04]  /*24070*/  STL.64 [R1+0x3a0], R4 ;  /* 0x0003a00401007387 */ /* 0x0007e80000100a00 */
[----:B------:R3:W-:Y:S01]  /*24080*/  LDGSTS.E [R248+0x5c000], desc[UR60][R4.64], !P1 ;  /* 0x5c00000004f87fae */ /* 0x0007e2000c92187c */
[----:B----4-:R-:W-:-:S03]  /*24090*/  IMAD.WIDE R156, R184, 0x4, R234 ;  /* 0x00000004b89c7825 */ /* 0x010fc600078e02ea */
[----:B------:R4:W-:Y:S01]  /*240a0*/  STL.64 [R1+0x3a8], R2 ;  /* 0x0003a80201007387 */ /* 0x0009e20000100a00 */
[----:B--2---:R-:W-:-:S03]  /*240b0*/  IMAD.WIDE R160, R184, 0x4, R202 ;  /* 0x00000004b8a07825 */ /* 0x004fc600078e02ca */
[----:B------:R-:W2:Y:S01]  /*240c0*/  LDL.LU.64 R250, [R1+0x678] ;  /* 0x0006780001fa7983 */ /* 0x000ea20000300a00 */
[----:B------:R-:W-:Y:S01]  /*240d0*/  ISETP.GE.U32.AND P2, PT, R114, 0x7ffffc96, PT ;  /* 0x7ffffc967200780c */ /* 0x000fe20003f46070 */
[----:B------:R-:W2:Y:S01]  /*240e0*/  LDC R111, c[0x0][0x230] ;  /* 0x00008c00ff6f7b82 */ /* 0x000ea20000000800 */
[C---:B---3--:R-:W-:Y:S01]  /*240f0*/  IMAD.WIDE R4, R184.reuse, 0x4, R108 ;  /* 0x00000004b8047825 */ /* 0x048fe200078e026c */
[----:B------:R4:W-:Y:S04]  /*24100*/  LDGSTS.E [R248+0x5c004], desc[UR60][R2.64], !P6 ;  /* 0x5c00400002f87fae */ /* 0x0009e8000f12187c */
[----:B------:R3:W-:Y:S01]  /*24110*/  STL.64 [R1+0x3b0], R4 ;  /* 0x0003b00401007387 */ /* 0x0007e20000100a00 */
[----:B------:R-:W-:Y:S01]  /*24120*/  IMAD.WIDE R158, R184, 0x4, R200 ;  /* 0x00000004b89e7825 */ /* 0x000fe200078e02c8 */
[----:B------:R-:W3:Y:S03]  /*24130*/  LDC R114, c[0x0][0x230] ;  /* 0x00008c00ff727b82 */ /* 0x000ee60000000800 */
[----:B------:R-:W-:Y:S01]  /*24140*/  VIADD R116, R128, 0xfffffd71 ;  /* 0xfffffd7180747836 */ /* 0x000fe20000000000 */
[----:B------:R3:W-:Y:S01]  /*24150*/  LDGSTS.E [R248+0x5c008], desc[UR60][R4.64], !P2 ;  /* 0x5c00800004f87fae */ /* 0x0007e2000d12187c */
[----:B----4-:R-:W-:-:S05]  /*24160*/  IMAD.WIDE R2, R184, 0x4, R106 ;  /* 0x00000004b8027825 */ /* 0x010fca00078e026a */
[----:B------:R4:W-:Y:S04]  /*24170*/  STL.64 [R1+0x3c8], R2 ;  /* 0x0003c80201007387 */ /* 0x0009e80000100a00 */
[----:B------:R-:W4:Y:S04]  /*24180*/  LDL.LU.64 R234, [R1+0x5e8] ;  /* 0x0005e80001ea7983 */ /* 0x000f280000300a00 */
[----:B------:R-:W4:Y:S04]  /*24190*/  LDL.LU.64 R236, [R1+0x5e0] ;  /* 0x0005e00001ec7983 */ /* 0x000f280000300a00 */
[----:B------:R-:W4:Y:S04]  /*241a0*/  LDL.LU.64 R204, [R1+0x558] ;  /* 0x0005580001cc7983 */ /* 0x000f280000300a00 */
[----:B------:R-:W4:Y:S04]  /*241b0*/  LDL.LU.64 R202, [R1+0x550] ;  /* 0x0005500001ca7983 */ /* 0x000f280000300a00 */
[----:B------:R-:W4:Y:S01]  /*241c0*/  LDL.LU.64 R200, [R1+0x548] ;  /* 0x0005480001c87983 */ /* 0x000f220000300a00 */
[----:B------:R-:W-:Y:S01]  /*241d0*/  VIADD R112, R124, 0xfffffd14 ;  /* 0xfffffd147c707836 */ /* 0x000fe20000000000 */
[----:B------:R-:W-:Y:S01]  /*241e0*/  ISETP.GE.U32.AND P5, PT, R116, 0x7ffffcf2, PT ;  /* 0x7ffffcf27400780c */ /* 0x000fe20003fa6070 */
[----:B-1----:R-:W-:Y:S01]  /*241f0*/  VIADD R108, R118, 0xfffffd6f ;  /* 0xfffffd6f766c7836 */ /* 0x002fe20000000000 */
[----:B------:R-:W1:Y:S02]  /*24200*/  LDC R116, c[0x0][0x230] ;  /* 0x00008c00ff747b82 */ /* 0x000e640000000800 */
[----:B------:R-:W-:Y:S01]  /*24210*/  ISETP.GE.U32.AND P1, PT, R112, 0x7ffffc95, PT ;  /* 0x7ffffc957000780c */ /* 0x000fe20003f26070 */
[----:B--2---:R-:W-:Y:S01]  /*24220*/  IMAD.WIDE R180, R184, 0x4, R250 ;  /* 0x00000004b8b47825 */ /* 0x004fe200078e02fa */
[----:B------:R-:W-:Y:S01]  /*24230*/  ISETP.GE.U32.AND P2, PT, R108, 0x7ffffcf0, PT ;  /* 0x7ffffcf06c00780c */ /* 0x000fe20003f46070 */
[----:B------:R-:W2:Y:S03]  /*24240*/  LDL.LU.64 R250, [R1+0x540] ;  /* 0x0005400001fa7983 */ /* 0x000ea60000300a00 */
[----:B------:R-:W4:Y:S01]  /*24250*/  LDC R108, c[0x0][0x230] ;  /* 0x00008c00ff6c7b82 */ /* 0x000f220000000800 */
[----:B------:R-:W-:-:S02]  /*24260*/  VIADD R110, R126, 0xfffffd70 ;  /* 0xfffffd707e6e7836 */ /* 0x000fc40000000000 */
[----:B------:R-:W-:-:S04]  /*24270*/  VIADD R106, R115, 0xfffffd53 ;  /* 0xfffffd53736a7836 */ /* 0x000fc80000000000 */
[----:B------:R4:W-:Y:S01]  /*24280*/  LDGSTS.E [R248+0x5c00c], desc[UR60][R2.64], !P1 ;  /* 0x5c00c00002f87fae */ /* 0x0009e2000c92187c */
[----:B------:R-:W-:-:S03]  /*24290*/  ISETP.GE.U32.AND P6, PT, R110, 0x7ffffcf1, PT ;  /* 0x7ffffcf16e00780c */ /* 0x000fc60003fc6070 */
[----:B------:R-:W-:Y:S01]  /*242a0*/  LDGSTS.E [R249+0x50000], desc[UR60][R156.64], !P3 ;  /* 0x500000009cf97fae */ /* 0x000fe2000d92187c */
[----:B------:R-:W-:Y:S01]  /*242b0*/  ISETP.GE.U32.AND P3, PT, R106, 0x7ffffcd4, PT ;  /* 0x7ffffcd46a00780c */ /* 0x000fe20003f66070 */
[----:B---3--:R-:W-:Y:S02]  /*242c0*/  VIADD R107, R114, 0xfffffd52 ;  /* 0xfffffd52726b7836 */ /* 0x008fe40000000000 */
[----:B------:R-:W-:Y:S01]  /*242d0*/  IMAD.WIDE R238, R184, 0x4, R238 ;  /* 0x00000004b8ee7825 */ /* 0x000fe200078e02ee */
[----:B------:R-:W-:Y:S01]  /*242e0*/  LDGSTS.E [R249+0x50004], desc[UR60][R160.64], !P4 ;  /* 0x50004000a0f97fae */ /* 0x000fe2000e12187c */
[----:B------:R-:W-:Y:S01]  /*242f0*/  IADD3 R109, R119, -0x292, RZ ;  /* 0xfffffd6e776d7810 */ /* 0x000fe20007ffe0ff */
[----:B------:R-:W3:Y:S01]  /*24300*/  LDC R110, c[0x0][0x230] ;  /* 0x00008c00ff6e7b82 */ /* 0x000ee20000000800 */
[----:B------:R-:W-:Y:S01]  /*24310*/  VIADD R106, R111, 0xfffffd51 ;  /* 0xfffffd516f6a7836 */ /* 0x000fe20000000000 */
[----:B------:R-:W-:Y:S01]  /*24320*/  ISETP.GE.U32.AND P4, PT, R107, 0x7ffffcd3, PT ;  /* 0x7ffffcd36b00780c */ /* 0x000fe20003f86070 */
[----:B------:R-:W-:Y:S03]  /*24330*/  LDGSTS.E [R249+0x50008], desc[UR60][R158.64], !P5 ;  /* 0x500080009ef97fae */ /* 0x000fe6000e92187c */
[----:B------:R-:W-:Y:S01]  /*24340*/  ISETP.GE.U32.AND P5, PT, R106, 0x7ffffcd2, PT ;  /* 0x7ffffcd26a00780c */ /* 0x000fe20003fa6070 */
[----:B-1----:R-:W-:Y:S01]  /*24350*/  VIADD R106, R116, 0xfffffd33 ;  /* 0xfffffd33746a7836 */ /* 0x002fe20000000000 */
[----:B------:R-:W-:Y:S01]  /*24360*/  LDGSTS.E [R249+0x5000c], desc[UR60][R180.64], !P6 ;  /* 0x5000c000b4f97fae */ /* 0x000fe2000f12187c */
[----:B------:R-:W-:Y:S01]  /*24370*/  IADD3 R107, R113, -0x2b0, RZ ;  /* 0xfffffd50716b7810 */ /* 0x000fe20007ffe0ff */
[----:B----4-:R-:W-:Y:S01]  /*24380*/  IMAD.WIDE R234, R184, 0x4, R234 ;  /* 0x00000004b8ea7825 */ /* 0x010fe200078e02ea */
[----:B------:R-:W1:Y:S01]  /*24390*/  LDC R112, c[0x0][0x230] ;  /* 0x00008c00ff707b82 */ /* 0x000e620000000800 */
[----:B------:R-:W-:Y:S01]  /*243a0*/  LDGSTS.E [R249+0x54000], desc[UR60][R232.64], !P3 ;  /* 0x54000000e8f97fae */ /* 0x000fe2000d92187c */
[----:B------:R-:W-:Y:S01]  /*243b0*/  ISETP.GE.U32.AND P3, PT, R106, 0x7ffffcb4, PT ;  /* 0x7ffffcb46a00780c */ /* 0x000fe20003f66070 */
[----:B------:R-:W-:Y:S01]  /*243c0*/  VIADD R106, R108, 0xfffffd32 ;  /* 0xfffffd326c6a7836 */ /* 0x000fe20000000000 */
[----:B------:R-:W-:Y:S01]  /*243d0*/  ISETP.GE.U32.AND P6, PT, R107, 0x7ffffcd1, PT ;  /* 0x7ffffcd16b00780c */ /* 0x000fe20003fc6070 */
[----:B------:R-:W-:Y:S03]  /*243e0*/  LDGSTS.E [R249+0x54004], desc[UR60][R234.64], !P4 ;  /* 0x54004000eaf97fae */ /* 0x000fe6000e12187c */
[----:B------:R-:W-:Y:S01]  /*243f0*/  ISETP.GE.U32.AND P4, PT, R106, 0x7ffffcb3, PT ;  /* 0x7ffffcb36a00780c */ /* 0x000fe20003f86070 */
[----:B------:R-:W-:-:S04]  /*24400*/  IMAD.WIDE R236, R184, 0x4, R236 ;  /* 0x00000004b8ec7825 */ /* 0x000fc800078e02ec */
[C---:B------:R-:W-:Y:S01]  /*24410*/  IMAD.WIDE R4, R184.reuse, 0x4, R204 ;  /* 0x00000004b8047825 */ /* 0x040fe200078e02cc */
[----:B------:R-:W-:Y:S03]  /*24420*/  LDGSTS.E [R249+0x54008], desc[UR60][R236.64], !P5 ;  /* 0x54008000ecf97fae */ /* 0x000fe6000e92187c */
[C---:B------:R-:W-:Y:S01]  /*24430*/  IMAD.WIDE R2, R184.reuse, 0x4, R202 ;  /* 0x00000004b8027825 */ /* 0x040fe200078e02ca */
[----:B------:R-:W-:Y:S01]  /*24440*/  LDGSTS.E [R249+0x5400c], desc[UR60][R238.64], !P6 ;  /* 0x5400c000eef97fae */ /* 0x000fe2000f12187c */
[----:B------:R-:W-:Y:S01]  /*24450*/  ISETP.GE.U32.AND P1, PT, R109, 0x7ffffcef, PT ;  /* 0x7ffffcef6d00780c */ /* 0x000fe20003f26070 */
[----:B------:R-:W4:Y:S02]  /*24460*/  LDC R111, c[0x0][0x230] ;  /* 0x00008c00ff6f7b82 */ /* 0x000f240000000800 */
[----:B------:R3:W-:Y:S04]  /*24470*/  STL.64 [R1+0x178], R4 ;  /* 0x0001780401007387 */ /* 0x0007e80000100a00 */
[----:B------:R3:W-:Y:S02]  /*24480*/  LDGSTS.E [R249+0x58000], desc[UR60][R4.64], !P3 ;  /* 0x5800000004f97fae */ /* 0x0007e4000d92187c */
[----:B------:R-:W1:Y:S02]  /*24490*/  LDC R109, c[0x0][0x230] ;  /* 0x00008c00ff6d7b82 */ /* 0x000e640000000800 */
[----:B------:R2:W-:Y:S04]  /*244a0*/  STL.64 [R1+0x198], R2 ;  /* 0x0001980201007387 */ /* 0x0005e80000100a00 */
[----:B------:R2:W-:Y:S02]  /*244b0*/  LDGSTS.E [R249+0x58004], desc[UR60][R2.64], !P4 ;  /* 0x5800400002f97fae */ /* 0x0005e4000e12187c */
[----:B------:R-:W4:Y:S01]  /*244c0*/  LDC R113, c[0x0][0x230] ;  /* 0x00008c00ff717b82 */ /* 0x000f220000000800 */
[C---:B---3--:R-:W-:Y:S01]  /*244d0*/  IMAD.WIDE R4, R184.reuse, 0x4, R200 ;  /* 0x00000004b8047825 */ /* 0x048fe200078e02c8 */
[----:B------:R-:W3:Y:S04]  /*244e0*/  LDL.LU.64 R242, [R1+0x670] ;  /* 0x0006700001f27983 */ /* 0x000ee80000300a00 */
[----:B------:R4:W-:Y:S02]  /*244f0*/  STL.64 [R1+0x1c0], R4 ;  /* 0x0001c00401007387 */ /* 0x0009e40000100a00 */
[----:B------:R-:W4:Y:S01]  /*24500*/  LDC R114, c[0x0][0x230] ;  /* 0x00008c00ff727b82 */ /* 0x000f220000000800 */
[----:B------:R-:W-:-:S07]  /*24510*/  IMAD.WIDE R162, R184, 0x4, R104 ;  /* 0x00000004b8a27825 */ /* 0x000fce00078e0268 */
[----:B------:R-:W3:Y:S01]  /*24520*/  LDC R108, c[0x0][0x230] ;  /* 0x00008c00ff6c7b82 */ /* 0x000ee20000000800 */
[----:B--2---:R-:W-:-:S05]  /*24530*/  IMAD.WIDE R2, R184, 0x4, R250 ;  /* 0x00000004b8027825 */ /* 0x004fca00078e02fa */
[----:B------:R2:W-:Y:S04]  /*24540*/  STL.64 [R1+0x1d0], R2 ;  /* 0x0001d00201007387 */ /* 0x0005e80000100a00 */
[----:B------:R-:W3:Y:S04]  /*24550*/  LDL.LU.64 R250, [R1+0x668] ;  /* 0x0006680001fa7983 */ /* 0x000ee80000300a00 */
[----:B------:R-:W3:Y:S01]  /*24560*/  LDL.LU.64 R202, [R1+0x660] ;  /* 0x0006600001ca7983 */ /* 0x000ee20000300a00 */
[----:B-1----:R-:W-:Y:S01]  /*24570*/  VIADD R107, R109, 0xfffffd31 ;  /* 0xfffffd316d6b7836 */ /* 0x002fe20000000000 */
[----:B------:R-:W-:Y:S01]  /*24580*/  IADD3 R106, R110, -0x2d0, RZ ;  /* 0xfffffd306e6a7810 */ /* 0x000fe20007ffe0ff */
[----:B------:R-:W1:Y:S03]  /*24590*/  LDC R109, c[0x0][0x230] ;  /* 0x00008c00ff6d7b82 */ /* 0x000e660000000800 */
[----:B------:R-:W-:-:S02]  /*245a0*/  ISETP.GE.U32.AND P5, PT, R107, 0x7ffffcb2, PT ;  /* 0x7ffffcb26b00780c */ /* 0x000fc40003fa6070 */
[----:B------:R-:W-:Y:S01]  /*245b0*/  ISETP.GE.U32.AND P6, PT, R106, 0x7ffffcb1, PT ;  /* 0x7ffffcb16a00780c */ /* 0x000fe20003fc6070 */
[----:B------:R-:W-:Y:S02]  /*245c0*/  VIADD R107, R112, 0xfffffd6d ;  /* 0xfffffd6d706b7836 */ /* 0x000fe40000000000 */
[----:B----4-:R-:W-:Y:S01]  /*245d0*/  VIADD R106, R111, 0xfffffd13 ;  /* 0xfffffd136f6a7836 */ /* 0x010fe20000000000 */
[----:B------:R4:W-:Y:S01]  /*245e0*/  STL.64 [R1+0x3b8], R162 ;  /* 0x0003b8a201007387 */ /* 0x0009e20000100a00 */
[----:B------:R-:W1:Y:S01]  /*245f0*/  LDC R110, c[0x0][0x230] ;  /* 0x00008c00ff6e7b82 */ /* 0x000e620000000800 */
[----:B------:R-:W-:Y:S01]  /*24600*/  ISETP.GE.U32.AND P3, PT, R107, 0x7ffffcee, PT ;  /* 0x7ffffcee6b00780c */ /* 0x000fe20003f66070 */
[----:B------:R-:W-:Y:S01]  /*24610*/  VIADD R107, R113, 0xfffffd12 ;  /* 0xfffffd12716b7836 */ /* 0x000fe20000000000 */
[----:B------:R-:W-:Y:S02]  /*24620*/  ISETP.GE.U32.AND P4, PT, R106, 0x7ffffc94, PT ;  /* 0x7ffffc946a00780c */ /* 0x000fe40003f86070 */
[----:B------:R-:W-:Y:S01]  /*24630*/  IADD3 R106, R114, -0x2ef, RZ ;  /* 0xfffffd11726a7810 */ /* 0x000fe20007ffe0ff */
[----:B------:R2:W-:Y:S01]  /*24640*/  LDGSTS.E [R249+0x58008], desc[UR60][R4.64], !P5 ;  /* 0x5800800004f97fae */ /* 0x0005e2000e92187c */
[----:B------:R-:W-:Y:S01]  /*24650*/  ISETP.GE.U32.AND P5, PT, R107, 0x7ffffc93, PT ;  /* 0x7ffffc936b00780c */ /* 0x000fe20003fa6070 */
[----:B------:R-:W1:Y:S02]  /*24660*/  LDC R111, c[0x0][0x230] ;  /* 0x00008c00ff6f7b82 */ /* 0x000e640000000800 */
[----:B------:R4:W-:Y:S01]  /*24670*/  LDGSTS.E [R249+0x5800c], desc[UR60][R2.64], !P6 ;  /* 0x5800c00002f97fae */ /* 0x0009e2000f12187c */
[----:B------:R-:W-:-:S05]  /*24680*/  ISETP.GE.U32.AND P6, PT, R106, 0x7ffffc92, PT ;  /* 0x7ffffc926a00780c */ /* 0x000fca0003fc6070 */
[----:B------:R3:W-:Y:S01]  /*24690*/  LDGSTS.E [R249+0x5c000], desc[UR60][R162.64], !P4 ;  /* 0x5c000000a2f97fae */ /* 0x0007e2000e12187c */
[----:B------:R-:W1:Y:S01]  /*246a0*/  LDC R112, c[0x0][0x230] ;  /* 0x00008c00ff707b82 */ /* 0x000e620000000800 */
[----:B--2---:R-:W-:-:S04]  /*246b0*/  IMAD.WIDE R4, R184, 0x4, R102 ;  /* 0x00000004b8047825 */ /* 0x004fc800078e0266 */
[C---:B----4-:R-:W-:Y:S01]  /*246c0*/  IMAD.WIDE R2, R184.reuse, 0x4, R100 ;  /* 0x00000004b8027825 */ /* 0x050fe200078e0264 */
[----:B------:R-:W-:Y:S02]  /*246d0*/  STL.64 [R1+0x3e8], R4 ;  /* 0x0003e80401007387 */ /* 0x000fe40000100a00 */
[----:B------:R-:W2:Y:S02]  /*246e0*/  LDC R107, c[0x0][0x230] ;  /* 0x00008c00ff6b7b82 */ /* 0x000ea40000000800 */
[----:B------:R4:W-:Y:S04]  /*246f0*/  STL.64 [R1+0x3f0], R2 ;  /* 0x0003f00201007387 */ /* 0x0009e80000100a00 */
[----:B------:R-:W2:Y:S01]  /*24700*/  LDL.LU.64 R198, [R1+0x658] ;  /* 0x0006580001c67983 */ /* 0x000ea20000300a00 */
[----:B---3--:R-:W-:-:S03]  /*24710*/  IMAD.WIDE R164, R184, 0x4, R250 ;  /* 0x00000004b8a47825 */ /* 0x008fc600078e02fa */
[----:B------:R-:W-:Y:S01]  /*24720*/  LDGSTS.E [R249+0x5c004], desc[UR60][R4.64], !P5 ;  /* 0x5c00400004f97fae */ /* 0x000fe2000e92187c */
[----:B------:R-:W3:Y:S03]  /*24730*/  LDC R106, c[0x0][0x230] ;  /* 0x00008c00ff6a7b82 */ /* 0x000ee60000000800 */
[----:B------:R4:W-:Y:S04]  /*24740*/  LDGSTS.E [R249+0x5c008], desc[UR60][R2.64], !P6 ;  /* 0x5c00800002f97fae */ /* 0x0009e8000f12187c */
[----:B------:R-:W3:Y:S01]  /*24750*/  LDL.LU.64 R204, [R1+0x5d8] ;  /* 0x0005d80001cc7983 */ /* 0x000ee20000300a00 */
[C---:B------:R-:W-:Y:S01]  /*24760*/  IMAD.WIDE R162, R184.reuse, 0x4, R242 ;  /* 0x00000004b8a27825 */ /* 0x040fe200078e02f2 */
[----:B------:R-:W3:Y:S02]  /*24770*/  LDC R101, c[0x0][0x230] ;  /* 0x00008c00ff657b82 */ /* 0x000ee40000000800 */
[----:B------:R-:W3:Y:S01]  /*24780*/  LDL.LU.64 R200, [R1+0x5d0] ;  /* 0x0005d00001c87983 */ /* 0x000ee20000300a00 */
[----:B----4-:R-:W-:-:S05]  /*24790*/  IMAD.WIDE R2, R184, 0x4, R98 ;  /* 0x00000004b8027825 */ /* 0x010fca00078e0262 */
[----:B------:R-:W4:Y:S01]  /*247a0*/  LDC R102, c[0x0][0x230] ;  /* 0x00008c00ff667b82 */ /* 0x000f220000000800 */
[----:B------:R4:W-:Y:S04]  /*247b0*/  STL.64 [R1+0x3f8], R2 ;  /* 0x0003f80201007387 */ /* 0x0009e80000100a00 */
[----:B------:R-:W4:Y:S01]  /*247c0*/  LDL.LU.64 R250, [R1+0x5c8] ;  /* 0x0005c80001fa7983 */ /* 0x000f220000300a00 */
[----:B------:R-:W-:Y:S02]  /*247d0*/  IMAD.WIDE R168, R184, 0x4, R202 ;  /* 0x00000004b8a87825 */ /* 0x000fe400078e02ca */
[----:B------:R-:W4:Y:S01]  /*247e0*/  LDC R103, c[0x0][0x230] ;  /* 0x00008c00ff677b82 */ /* 0x000f220000000800 */
[----:B------:R-:W4:Y:S04]  /*247f0*/  LDL.LU.64 R240, [R1+0x5c0] ;  /* 0x0005c00001f07983 */ /* 0x000f280000300a00 */
[----:B------:R-:W4:Y:S04]  /*24800*/  LDL.LU.64 R242, [R1+0x538] ;  /* 0x0005380001f27983 */ /* 0x000f280000300a00 */
[----:B------:R-:W4:Y:S01]  /*24810*/  LDL.LU.64 R202, [R1+0x530] ;  /* 0x0005300001ca7983 */ /* 0x000f220000300a00 */
[----:B-1----:R-:W-:-:S02]  /*24820*/  VIADD R100, R110, 0xfffffd6b ;  /* 0xfffffd6b6e647836 */ /* 0x002fc40000000000 */
[----:B------:R-:W-:-:S03]  /*24830*/  VIADD R104, R109, 0xfffffd10 ;  /* 0xfffffd106d687836 */ /* 0x000fc60000000000 */
[----:B------:R-:W-:Y:S02]  /*24840*/  ISETP.GE.U32.AND P6, PT, R100, 0x7ffffcec, PT ;  /* 0x7ffffcec6400780c */ /* 0x000fe40003fc6070 */
[----:B------:R-:W1:Y:S01]  /*24850*/  LDC R100, c[0x0][0x230] ;  /* 0x00008c00ff647b82 */ /* 0x000e620000000800 */
[----:B------:R-:W-:Y:S01]  /*24860*/  ISETP.GE.U32.AND P4, PT, R104, 0x7ffffc91, PT ;  /* 0x7ffffc916800780c */ /* 0x000fe20003f86070 */
[----:B------:R-:W-:Y:S02]  /*24870*/  VIADD R105, R108, 0xfffffd6c ;  /* 0xfffffd6c6c697836 */ /* 0x000fe40000000000 */
[----:B------:R-:W-:Y:S01]  /*24880*/  VIADD R98, R111, 0xfffffd4f ;  /* 0xfffffd4f6f627836 */ /* 0x000fe20000000000 */
[----:B------:R-:W-:Y:S02]  /*24890*/  IADD3 R99, R112, -0x296, RZ ;  /* 0xfffffd6a70637810 */ /* 0x000fe40007ffe0ff */
[----:B------:R-:W-:Y:S01]  /*248a0*/  ISETP.GE.U32.AND P5, PT, R105, 0x7ffffced, PT ;  /* 0x7ffffced6900780c */ /* 0x000fe20003fa6070 */
[----:B--2---:R-:W-:Y:S01]  /*248b0*/  IMAD.WIDE R166, R184, 0x4, R198 ;  /* 0x00000004b8a67825 */ /* 0x004fe200078e02c6 */
[----:B------:R-:W2:Y:S01]  /*248c0*/  LDC R104, c[0x0][0x230] ;  /* 0x00008c00ff687b82 */ /* 0x000ea20000000800 */
[----:B------:R-:W2:Y:S04]  /*248d0*/  LDL.LU.64 R198, [R1+0x528] ;  /* 0x0005280001c67983 */ /* 0x000ea80000300a00 */
[----:B------:R1:W-:Y:S03]  /*248e0*/  LDGSTS.E [R249+0x5c00c], desc[UR60][R2.64], !P4 ;  /* 0x5c00c00002f97fae */ /* 0x0003e6000e12187c */
[----:B------:R-:W2:Y:S01]  /*248f0*/  LDC R105, c[0x0][0x230] ;  /* 0x00008c00ff697b82 */ /* 0x000ea20000000800 */
[----:B------:R-:W-:Y:S01]  /*24900*/  LDGSTS.E [R245+0x50000], desc[UR60][R162.64], !P2 ;  /* 0x50000000a2f57fae */ /* 0x000fe2000d12187c */
[----:B------:R-:W-:Y:S01]  /*24910*/  ISETP.GE.U32.AND P2, PT, R98, 0x7ffffcd0, PT ;  /* 0x7ffffcd06200780c */ /* 0x000fe20003f46070 */
[----:B------:R-:W-:Y:S01]  /*24920*/  VIADD R98, R107, 0xfffffd4d ;  /* 0xfffffd4d6b627836 */ /* 0x000fe20000000000 */
[----:B------:R-:W-:Y:S01]  /*24930*/  ISETP.GE.U32.AND P4, PT, R99, 0x7ffffceb, PT ;  /* 0x7ffffceb6300780c */ /* 0x000fe20003f86070 */
[----:B---3--:R-:W-:Y:S01]  /*24940*/  VIADD R99, R106, 0xfffffd4e ;  /* 0xfffffd4e6a637836 */ /* 0x008fe20000000000 */
[----:B------:R-:W-:Y:S02]  /*24950*/  LDGSTS.E [R245+0x50004], desc[UR60][R164.64], !P1 ;  /* 0x50004000a4f57fae */ /* 0x000fe4000c92187c */
[----:B------:R-:W3:Y:S02]  /*24960*/  LDC R107, c[0x0][0x230] ;  /* 0x00008c00ff6b7b82 */ /* 0x000ee40000000800 */
[----:B------:R-:W-:Y:S01]  /*24970*/  LDGSTS.E [R245+0x50008], desc[UR60][R168.64], !P3 ;  /* 0x50008000a8f57fae */ /* 0x000fe2000d92187c */
[----:B------:R-:W-:-:S02]  /*24980*/  ISETP.GE.U32.AND P3, PT, R98, 0x7ffffcce, PT ;  /* 0x7ffffcce6200780c */ /* 0x000fc40003f66070 */
[----:B-1----:R-:W-:Y:S01]  /*24990*/  IADD3 R98, R100, -0x2b4, RZ ;  /* 0xfffffd4c64627810 */ /* 0x002fe20007ffe0ff */
[----:B------:R-:W-:Y:S01]  /*249a0*/  LDGSTS.E [R245+0x5000c], desc[UR60][R166.64], !P5 ;  /* 0x5000c000a6f57fae */ /* 0x000fe2000e92187c */
[----:B------:R-:W-:Y:S01]  /*249b0*/  ISETP.GE.U32.AND P1, PT, R99, 0x7ffffccf, PT ;  /* 0x7ffffccf6300780c */ /* 0x000fe20003f26070 */
[----:B------:R-:W1:Y:S01]  /*249c0*/  LDC R100, c[0x0][0x230] ;  /* 0x00008c00ff647b82 */ /* 0x000e620000000800 */
[----:B------:R-:W-:-:S07]  /*249d0*/  ISETP.GE.U32.AND P5, PT, R98, 0x7ffffccd, PT ;  /* 0x7ffffccd6200780c */ /* 0x000fce0003fa6070 */
[----:B------:R-:W1:Y:S01]  /*249e0*/  LDC R108, c[0x0][0x230] ;  /* 0x00008c00ff6c7b82 */ /* 0x000e620000000800 */
[----:B------:R-:W-:-:S07]  /*249f0*/  IMAD.WIDE R246, R184, 0x4, R204 ;  /* 0x00000004b8f67825 */ /* 0x000fce00078e02cc */
[----:B------:R-:W1:Y:S01]  /*24a00*/  LDC R106, c[0x0][0x230] ;  /* 0x00008c00ff6a7b82 */ /* 0x000e620000000800 */
[----:B------:R-:W3:Y:S01]  /*24a10*/  LDL.LU.64 R204, [R1+0x470] ;  /* 0x0004700001cc7983 */ /* 0x000ee20000300a00 */
[----:B------:R-:W-:-:S03]  /*24a20*/  IMAD.WIDE R248, R184, 0x4, R200 ;  /* 0x00000004b8f87825 */ /* 0x000fc600078e02c8 */
[----:B------:R-:W3:Y:S04]  /*24a30*/  LDL.LU.64 R200, [R1+0x408] ;  /* 0x0004080001c87983 */ /* 0x000ee80000300a00 */
[----:B------:R-:W-:Y:S04]  /*24a40*/  LDGSTS.E [R245+0x54000], desc[UR60][R246.64], !P2 ;  /* 0x54000000f6f57fae */ /* 0x000fe8000d12187c */
[----:B------:R-:W-:Y:S01]  /*24a50*/  LDGSTS.E [R245+0x54004], desc[UR60][R248.64], !P1 ;  /* 0x54004000f8f57fae */ /* 0x000fe2000c92187c */
[----:B----4-:R-:W-:-:S04]  /*24a60*/  IMAD.WIDE R250, R184, 0x4, R250 ;  /* 0x00000004b8fa7825 */ /* 0x010fc800078e02fa */
[C---:B------:R-:W-:Y:S01]  /*24a70*/  IMAD.WIDE R2, R184.reuse, 0x4, R240 ;  /* 0x00000004b8027825 */ /* 0x040fe200078e02f0 */
[----:B------:R-:W-:Y:S03]  /*24a80*/  LDGSTS.E [R245+0x54008], desc[UR60][R250.64], !P3 ;  /* 0x54008000faf57fae */ /* 0x000fe6000d92187c */
[C---:B------:R-:W-:Y:S01]  /*24a90*/  IMAD.WIDE R4, R184.reuse, 0x4, R242 ;  /* 0x00000004b8047825 */ /* 0x040fe200078e02f2 */
[----:B------:R4:W-:Y:S04]  /*24aa0*/  STL.64 [R1], R2 ;  /* 0x0000000201007387 */ /* 0x0009e80000100a00 */
[----:B------:R4:W-:Y:S04]  /*24ab0*/  LDGSTS.E [R245+0x5400c], desc[UR60][R2.64], !P5 ;  /* 0x5400c00002f57fae */ /* 0x0009e8000e92187c */
[----:B------:R-:W3:Y:S04]  /*24ac0*/  LDL.LU.64 R224, [R1+0x418] ;  /* 0x0004180001e07983 */ /* 0x000ee80000300a00 */
[----:B------:R1:W-:Y:S01]  /*24ad0*/  STL.64 [R1+0x1a8], R4 ;  /* 0x0001a80401007387 */ /* 0x0003e20000100a00 */
[----:B----4-:R-:W-:-:S03]  /*24ae0*/  IMAD.WIDE R2, R184, 0x4, R202 ;  /* 0x00000004b8027825 */ /* 0x010fc600078e02ca */
[----:B------:R-:W4:Y:S04]  /*24af0*/  LDL.LU.64 R240, [R1+0x438] ;  /* 0x0004380001f07983 */ /* 0x000f280000300a00 */
[----:B------:R1:W-:Y:S04]  /*24b00*/  STL.64 [R1+0x1c8], R2 ;  /* 0x0001c80201007387 */ /* 0x0003e80000100a00 */
[----:B------:R-:W4:Y:S01]  /*24b10*/  LDL.LU.64 R202, [R1+0x8] ;  /* 0x0000080001ca7983 */ /* 0x000f220000300a00 */
[----:B------:R-:W-:Y:S02]  /*24b20*/  VIADD R99, R101, 0xfffffd2f ;  /* 0xfffffd2f65637836 */ /* 0x000fe40000000000 */
[----:B------:R-:W-:Y:S01]  /*24b30*/  VIADD R98, R102, 0xfffffd2e ;  /* 0xfffffd2e66627836 */ /* 0x000fe20000000000 */
[----:B------:R-:W4:Y:S01]  /*24b40*/  LDL.LU.64 R242, [R1+0x648] ;  /* 0x0006480001f27983 */ /* 0x000f220000300a00 */
[----:B--2---:R-:W-:Y:S01]  /*24b50*/  IMAD.WIDE R170, R184, 0x4, R198 ;  /* 0x00000004b8aa7825 */ /* 0x004fe200078e02c6 */
[----:B------:R-:W-:Y:S01]  /*24b60*/  ISETP.GE.U32.AND P2, PT, R99, 0x7ffffcb0, PT ;  /* 0x7ffffcb06300780c */ /* 0x000fe20003f46070 */
[----:B------:R-:W2:Y:S01]  /*24b70*/  LDC R101, c[0x0][0x230] ;  /* 0x00008c00ff657b82 */ /* 0x000ea20000000800 */
[----:B------:R-:W-:Y:S01]  /*24b80*/  ISETP.GE.U32.AND P1, PT, R98, 0x7ffffcaf, PT ;  /* 0x7ffffcaf6200780c */ /* 0x000fe20003f26070 */
[----:B------:R-:W-:Y:S01]  /*24b90*/  VIADD R99, R104, 0xfffffd69 ;  /* 0xfffffd6968637836 */ /* 0x000fe20000000000 */
[----:B------:R-:W-:-:S04]  /*24ba0*/  IADD3 R98, R103, -0x2d3, RZ ;  /* 0xfffffd2d67627810 */ /* 0x000fc80007ffe0ff */
[----:B------:R-:W-:Y:S01]  /*24bb0*/  ISETP.GE.U32.AND P5, PT, R98, 0x7ffffcae, PT ;  /* 0x7ffffcae6200780c */ /* 0x000fe20003fa6070 */
[----:B------:R4:W-:Y:S01]  /*24bc0*/  STL.64 [R1+0x1e0], R170 ;  /* 0x0001e0aa01007387 */ /* 0x0009e20000100a00 */
[----:B------:R-:W-:Y:S01]  /*24bd0*/  ISETP.GE.U32.AND P3, PT, R99, 0x7ffffcea, PT ;  /* 0x7ffffcea6300780c */ /* 0x000fe20003f66070 */
[----:B------:R-:W-:Y:S01]  /*24be0*/  VIADD R99, R105, 0xfffffd2c ;  /* 0xfffffd2c69637836 */ /* 0x000fe20000000000 */
[----:B------:R-:W4:Y:S01]  /*24bf0*/  LDC R102, c[0x0][0x230] ;  /* 0x00008c00ff667b82 */ /* 0x000f220000000800 */
[----:B---3--:R-:W-:Y:S01]  /*24c00*/  VIADD R98, R107, 0xfffffd0f ;  /* 0xfffffd0f6b627836 */ /* 0x008fe20000000000 */
[----:B------:R3:W-:Y:S02]  /*24c10*/  LDGSTS.E [R245+0x58000], desc[UR60][R4.64], !P2 ;  /* 0x5800000004f57fae */ /* 0x0007e4000d12187c */
[----:B------:R-:W-:Y:S02]  /*24c20*/  ISETP.GE.U32.AND P2, PT, R99, 0x7ffffcad, PT ;  /* 0x7ffffcad6300780c */ /* 0x000fe40003f46070 */
[----:B------:R2:W-:Y:S01]  /*24c30*/  LDGSTS.E [R245+0x58004], desc[UR60][R2.64], !P1 ;  /* 0x5800400002f57fae */ /* 0x0005e2000c92187c */
[----:B------:R-:W-:Y:S01]  /*24c40*/  ISETP.GE.U32.AND P1, PT, R98, 0x7ffffc90, PT ;  /* 0x7ffffc906200780c */ /* 0x000fe20003f26070 */
[----:B-1----:R-:W-:Y:S01]  /*24c50*/  VIADD R98, R100, 0xfffffd0e ;  /* 0xfffffd0e64627836 */ /* 0x002fe20000000000 */
[----:B------:R-:W1:Y:S01]  /*24c60*/  LDC R103, c[0x0][0x230] ;  /* 0x00008c00ff677b82 */ /* 0x000e620000000800 */
[----:B------:R4:W-:Y:S03]  /*24c70*/  LDGSTS.E [R245+0x58008], desc[UR60][R170.64], !P5 ;  /* 0x58008000aaf57fae */ /* 0x0009e6000e92187c */
[----:B------:R-:W-:-:S04]  /*24c80*/  ISETP.GE.U32.AND P5, PT, R98, 0x7ffffc8f, PT ;  /* 0x7ffffc8f6200780c */ /* 0x000fc80003fa6070 */
[----:B------:R-:W1:Y:S08]  /*24c90*/  LDC R107, c[0x0][0x230] ;  /* 0x00008c00ff6b7b82 */ /* 0x000e700000000800 */
[----:B------:R-:W1:Y:S08]  /*24ca0*/  LDC R105, c[0x0][0x230] ;  /* 0x00008c00ff697b82 */ /* 0x000e700000000800 */
[----:B------:R-:W1:Y:S01]  /*24cb0*/  LDC R104, c[0x0][0x230] ;  /* 0x00008c00ff687b82 */ /* 0x000e620000000800 */
[----:B---3--:R-:W-:Y:S01]  /*24cc0*/  IMAD.WIDE R4, R184, 0x4, R204 ;  /* 0x00000004b8047825 */ /* 0x008fe200078e02cc */
[----:B--2---:R-:W-:-:S06]  /*24cd0*/  IADD3 R99, R101, -0x2f3, RZ ;  /* 0xfffffd0d65637810 */ /* 0x004fcc0007ffe0ff */
[----:B------:R-:W2:Y:S01]  /*24ce0*/  LDC R100, c[0x0][0x230] ;  /* 0x00008c00ff647b82 */ /* 0x000ea20000000800 */
[C---:B------:R-:W-:Y:S01]  /*24cf0*/  IMAD.WIDE R2, R184.reuse, 0x4, R200 ;  /* 0x00000004b8027825 */ /* 0x040fe200078e02c8 */
[----:B------:R3:W-:Y:S04]  /*24d00*/  STL.64 [R1+0x1f0], R4 ;  /* 0x0001f00401007387 */ /* 0x0007e80000100a00 */
[----:B------:R1:W-:Y:S01]  /*24d10*/  STL.64 [R1+0x408], R2 ;  /* 0x0004080201007387 */ /* 0x0003e20000100a00 */
[----:B----4-:R-:W-:-:S03]  /*24d20*/  IMAD.WIDE R170, R184, 0x4, R242 ;  /* 0x00000004b8aa7825 */ /* 0x010fc600078e02f2 */
[----:B------:R-:W4:Y:S01]  /*24d30*/  LDL.LU.64 R198, [R1+0x640] ;  /* 0x0006400001c67983 */ /* 0x000f220000300a00 */
[----:B------:R-:W2:Y:S03]  /*24d40*/  LDC R101, c[0x0][0x230] ;  /* 0x00008c00ff657b82 */ /* 0x000ea60000000800 */
[----:B------:R3:W-:Y:S04]  /*24d50*/  LDGSTS.E [R245+0x5800c], desc[UR60][R4.64], !P2 ;  /* 0x5800c00004f57fae */ /* 0x0007e8000d12187c */
[----:B------:R-:W2:Y:S04]  /*24d60*/  LDL.LU.64 R204, [R1+0x638] ;  /* 0x0006380001cc7983 */ /* 0x000ea80000300a00 */
[----:B------:R1:W-:Y:S01]  /*24d70*/  LDGSTS.E [R245+0x5c000], desc[UR60][R2.64], !P1 ;  /* 0x5c00000002f57fae */ /* 0x0003e2000c92187c */
[----:B---3--:R-:W-:-:S03]  /*24d80*/  IMAD.WIDE R4, R184, 0x4, R240 ;  /* 0x00000004b8047825 */ /* 0x008fc600078e02f0 */
[----:B------:R-:W3:Y:S01]  /*24d90*/  LDL.LU.64 R200, [R1+0x630] ;  /* 0x0006300001c87983 */ /* 0x000ee20000300a00 */
[----:B-1----:R-:W-:-:S05]  /*24da0*/  IMAD.WIDE R2, R184, 0x4, R224 ;  /* 0x00000004b8027825 */ /* 0x002fca00078e02e0 */
[----:B------:R1:W-:Y:S04]  /*24db0*/  STL.64 [R1+0x418], R2 ;  /* 0x0004180201007387 */ /* 0x0003e80000100a00 */
[----:B------:R1:W-:Y:S04]  /*24dc0*/  LDGSTS.E [R245+0x5c004], desc[UR60][R2.64], !P5 ;  /* 0x5c00400002f57fae */ /* 0x0003e8000e92187c */
[----:B------:R3:W-:Y:S01]  /*24dd0*/  STL.64 [R1+0x438], R4 ;  /* 0x0004380401007387 */ /* 0x0007e20000100a00 */
[----:B-1----:R-:W-:-:S03]  /*24de0*/  IMAD.WIDE R2, R184, 0x4, R202 ;  /* 0x00000004b8027825 */ /* 0x002fc600078e02ca */
[----:B------:R-:W3:Y:S01]  /*24df0*/  LDL.LU.64 R202, [R1+0x5b8] ;  /* 0x0005b80001ca7983 */ /* 0x000ee20000300a00 */
[----:B------:R-:W-:-:S03]  /*24e00*/  ISETP.GE.U32.AND P2, PT, R99, 0x7ffffc8e, PT ;  /* 0x7ffffc8e6300780c */ /* 0x000fc60003f46070 */
[----:B------:R-:W3:Y:S04]  /*24e10*/  LDL.LU.64 R240, [R1+0x5b0] ;  /* 0x0005b00001f07983 */ /* 0x000ee80000300a00 */
[----:B------:R1:W-:Y:S04]  /*24e20*/  STL.64 [R1+0x470], R2 ;  /* 0x0004700201007387 */ /* 0x0003e80000100a00 */
[----:B------:R-:W3:Y:S04]  /*24e30*/  LDL.LU.64 R242, [R1+0x5a8] ;  /* 0x0005a80001f27983 */ /* 0x000ee80000300a00 */
[----:B------:R1:W-:Y:S01]  /*24e40*/  LDGSTS.E [R245+0x5c008], desc[UR60][R4.64], !P2 ;  /* 0x5c00800004f57fae */ /* 0x0003e2000d12187c */
[----:B----4-:R-:W-:-:S03]  /*24e50*/  IMAD.WIDE R174, R184, 0x4, R198 ;  /* 0x00000004b8ae7825 */ /* 0x010fc600078e02c6 */
[----:B------:R-:W4:Y:S01]  /*24e60*/  LDL.LU.64 R198, [R1+0x5a0] ;  /* 0x0005a00001c67983 */ /* 0x000f220000300a00 */
[----:B--2---:R-:W-:-:S03]  /*24e70*/  IMAD.WIDE R172, R184, 0x4, R204 ;  /* 0x00000004b8ac7825 */ /* 0x004fc600078e02cc */
[----:B------:R-:W2:Y:S01]  /*24e80*/  LDL.LU.64 R204, [R1+0x520] ;  /* 0x0005200001cc7983 */ /* 0x000ea20000300a00 */
[----:B---3--:R-:W-:-:S03]  /*24e90*/  IMAD.WIDE R176, R184, 0x4, R200 ;  /* 0x00000004b8b07825 */ /* 0x008fc600078e02c8 */
[----:B------:R-:W3:Y:S01]  /*24ea0*/  LDL.LU.64 R200, [R1+0x518] ;  /* 0x0005180001c87983 */ /* 0x000ee20000300a00 */
[----:B-1----:R-:W-:-:S03]  /*24eb0*/  IMAD.WIDE R4, R184, 0x4, R202 ;  /* 0x00000004b8047825 */ /* 0x002fc600078e02ca */
[----:B------:R-:W3:Y:S01]  /*24ec0*/  LDL.LU.64 R202, [R1+0x510] ;  /* 0x0005100001ca7983 */ /* 0x000ee20000300a00 */
[----:B------:R-:W-:Y:S02]  /*24ed0*/  VIADD R98, R102, 0xfffffd0c ;  /* 0xfffffd0c66627836 */ /* 0x000fe40000000000 */
[----:B------:R-:W-:Y:S01]  /*24ee0*/  VIADD R99, R106, 0xfffffd68 ;  /* 0xfffffd686a637836 */ /* 0x000fe20000000000 */
[----:B------:R1:W-:Y:S01]  /*24ef0*/  STL.64 [R1+0x8], R4 ;  /* 0x0000080401007387 */ /* 0x0003e20000100a00 */
[----:B------:R-:W3:Y:S01]  /*24f00*/  LDC R102, c[0x0][0x230] ;  /* 0x00008c00ff667b82 */ /* 0x000ee20000000800 */
[----:B------:R-:W-:Y:S01]  /*24f10*/  ISETP.GE.U32.AND P1, PT, R98, 0x7ffffc8d, PT ;  /* 0x7ffffc8d6200780c */ /* 0x000fe20003f26070 */
[----:B------:R-:W-:-:S05]  /*24f20*/  VIADD R98, R103, 0xfffffd67 ;  /* 0xfffffd6767627836 */ /* 0x000fca0000000000 */
[----:B------:R-:W-:Y:S01]  /*24f30*/  ISETP.GE.U32.AND P2, PT, R98, 0x7ffffce8, PT ;  /* 0x7ffffce86200780c */ /* 0x000fe20003f46070 */
[----:B------:R-:W-:Y:S01]  /*24f40*/  VIADD R98, R107, 0xfffffd4b ;  /* 0xfffffd4b6b627836 */ /* 0x000fe20000000000 */
[----:B------:R-:W-:Y:S01]  /*24f50*/  ISETP.GE.U32.AND P5, PT, R99, 0x7ffffce9, PT ;  /* 0x7ffffce96300780c */ /* 0x000fe20003fa6070 */
[----:B------:R-:W3:Y:S04]  /*24f60*/  LDC R103, c[0x0][0x230] ;  /* 0x00008c00ff677b82 */ /* 0x000ee80000000800 */
[----:B------:R1:W-:Y:S04]  /*24f70*/  LDGSTS.E [R245+0x5c00c], desc[UR60][R2.64], !P1 ;  /* 0x5c00c00002f57fae */ /* 0x0003e8000c92187c */
[----:B------:R-:W-:Y:S01]  /*24f80*/  LDGSTS.E [R9+0x50000], desc[UR60][R170.64], !P6 ;  /* 0x50000000aa097fae */ /* 0x000fe2000f12187c */
[----:B------:R-:W-:Y:S01]  /*24f90*/  ISETP.GE.U32.AND P6, PT, R98, 0x7ffffccc, PT ;  /* 0x7ffffccc6200780c */ /* 0x000fe20003fc6070 */
[----:B------:R-:W-:Y:S01]  /*24fa0*/  VIADD R98, R100, 0xfffffd4a ;  /* 0xfffffd4a64627836 */ /* 0x000fe20000000000 */
[----:B------:R-:W-:Y:S01]  /*24fb0*/  IADD3 R99, R105, -0x29a, RZ ;  /* 0xfffffd6669637810 */ /* 0x000fe20007ffe0ff */
[----:B------:R-:W-:Y:S01]  /*24fc0*/  LDGSTS.E [R9+0x50004], desc[UR60][R174.64], !P4 ;  /* 0x50004000ae097fae */ /* 0x000fe2000e12187c */
[----:B------:R-:W3:Y:S02]  /*24fd0*/  LDC R105, c[0x0][0x230] ;  /* 0x00008c00ff697b82 */ /* 0x000ee40000000800 */
[----:B------:R-:W-:Y:S01]  /*24fe0*/  ISETP.GE.U32.AND P4, PT, R98, 0x7ffffccb, PT ;  /* 0x7ffffccb6200780c */ /* 0x000fe20003f86070 */
[----:B------:R-:W-:Y:S01]  /*24ff0*/  LDGSTS.E [R9+0x50008], desc[UR60][R172.64], !P3 ;  /* 0x50008000ac097fae */ /* 0x000fe2000d92187c */
[----:B------:R-:W-:Y:S01]  /*25000*/  ISETP.GE.U32.AND P1, PT, R99, 0x7ffffce7, PT ;  /* 0x7ffffce76300780c */ /* 0x000fe20003f26070 */
[----:B------:R-:W-:Y:S01]  /*25010*/  VIADD R99, R101, 0xfffffd49 ;  /* 0xfffffd4965637836 */ /* 0x000fe20000000000 */
[----:B------:R-:W-:Y:S01]  /*25020*/  IADD3 R98, R104, -0x2b8, RZ ;  /* 0xfffffd4868627810 */ /* 0x000fe20007ffe0ff */
[----:B-1----:R-:W-:Y:S01]  /*25030*/  IMAD.WIDE R2, R184, 0x4, R240 ;  /* 0x00000004b8027825 */ /* 0x002fe200078e02f0 */
[----:B------:R-:W-:Y:S01]  /*25040*/  LDGSTS.E [R9+0x5000c], desc[UR60][R176.64], !P5 ;  /* 0x5000c000b0097fae */ /* 0x000fe2000e92187c */
[----:B------:R-:W1:Y:S01]  /*25050*/  LDC R106, c[0x0][0x230] ;  /* 0x00008c00ff6a7b82 */ /* 0x000e620000000800 */
[----:B------:R-:W-:-:S02]  /*25060*/  ISETP.GE.U32.AND P3, PT, R99, 0x7ffffcca, PT ;  /* 0x7ffffcca6300780c */ /* 0x000fc40003f66070 */
[----:B------:R-:W-:Y:S01]  /*25070*/  ISETP.GE.U32.AND P5, PT, R98, 0x7ffffcc9, PT ;  /* 0x7ffffcc96200780c */ /* 0x000fe20003fa6070 */
[----:B------:R1:W-:Y:S04]  /*25080*/  LDGSTS.E [R9+0x54000], desc[UR60][R4.64], !P6 ;  /* 0x5400000004097fae */ /* 0x0003e8000f12187c */
[----:B------:R4:W-:Y:S01]  /*25090*/  STL.64 [R1+0x10], R2 ;  /* 0x0000100201007387 */ /* 0x0009e20000100a00 */
[----:B------:R-:W3:Y:S03]  /*250a0*/  LDC R100, c[0x0][0x230] ;  /* 0x00008c00ff647b82 */ /* 0x000ee60000000800 */
[----:B------:R4:W-:Y:S01]  /*250b0*/  LDGSTS.E [R9+0x54004], desc[UR60][R2.64], !P4 ;  /* 0x5400400002097fae */ /* 0x0009e2000e12187c */
[----:B-1----:R-:W-:-:S03]  /*250c0*/  IMAD.WIDE R4, R184, 0x4, R242 ;  /* 0x00000004b8047825 */ /* 0x002fc600078e02f2 */
[----:B------:R-:W3:Y:S01]  /*250d0*/  LDL.LU.64 R224, [R1+0x4a8] ;  /* 0x0004a80001e07983 */ /* 0x000ee20000300a00 */
[----:B------:R-:W1:Y:S03]  /*250e0*/  LDC R101, c[0x0][0x230] ;  /* 0x00008c00ff657b82 */ /* 0x000e660000000800 */
[----:B------:R-:W3:Y:S04]  /*250f0*/  LDL.LU.64 R240, [R1+0x478] ;  /* 0x0004780001f07983 */ /* 0x000ee80000300a00 */
[----:B------:R3:W-:Y:S01]  /*25100*/  STL.64 [R1+0x28], R4 ;  /* 0x0000280401007387 */ /* 0x0007e20000100a00 */
[----:B------:R-:W1:Y:S03]  /*25110*/  LDC R104, c[0x0][0x230] ;  /* 0x00008c00ff687b82 */ /* 0x000e660000000800 */
[----:B------:R3:W-:Y:S05]  /*25120*/  LDGSTS.E [R9+0x54008], desc[UR60][R4.64], !P3 ;  /* 0x5400800004097fae */ /* 0x0007ea000d92187c */
[----:B------:R-:W1:Y:S01]  /*25130*/  LDC R107, c[0x0][0x230] ;  /* 0x00008c00ff6b7b82 */ /* 0x000e620000000800 */
[----:B----4-:R-:W-:-:S05]  /*25140*/  IMAD.WIDE R2, R184, 0x4, R198 ;  /* 0x00000004b8027825 */ /* 0x010fca00078e02c6 */
[----:B------:R4:W-:Y:S01]  /*25150*/  STL.64 [R1+0x48], R2 ;  /* 0x0000480201007387 */ /* 0x0009e20000100a00 */
[----:B--2---:R-:W-:-:S03]  /*25160*/  IMAD.WIDE R182, R184, 0x4, R204 ;  /* 0x00000004b8b67825 */ /* 0x004fc600078e02cc */
[----:B------:R-:W2:Y:S04]  /*25170*/  LDL.LU.64 R198, [R1+0x488] ;  /* 0x0004880001c67983 */ /* 0x000ea80000300a00 */
[----:B------:R-:W2:Y:S04]  /*25180*/  LDL.LU.64 R204, [R1+0x498] ;  /* 0x0004980001cc7983 */ /* 0x000ea80000300a00 */
[----:B------:R-:W-:Y:S01]  /*25190*/  STL.64 [R1+0x208], R182 ;  /* 0x000208b601007387 */ /* 0x000fe20000100a00 */
[----:B---3--:R-:W-:-:S03]  /*251a0*/  IMAD.WIDE R4, R184, 0x4, R200 ;  /* 0x00000004b8047825 */ /* 0x008fc600078e02c8 */
[----:B------:R-:W3:Y:S04]  /*251b0*/  LDL.LU.64 R200, [R1+0x50] ;  /* 0x0000500001c87983 */ /* 0x000ee80000300a00 */
[----:B------:R4:W-:Y:S04]  /*251c0*/  LDGSTS.E [R9+0x5400c], desc[UR60][R2.64], !P5 ;  /* 0x5400c00002097fae */ /* 0x0009e8000e92187c */
[----:B------:R1:W-:Y:S01]  /*251d0*/  STL.64 [R1+0x220], R4 ;  /* 0x0002200401007387 */ /* 0x0003e20000100a00 */
[----:B----4-:R-:W-:-:S05]  /*251e0*/  IMAD.WIDE R2, R184, 0x4, R202 ;  /* 0x00000004b8027825 */ /* 0x010fca00078e02ca */
[----:B------:R4:W-:Y:S04]  /*251f0*/  STL.64 [R1+0x238], R2 ;  /* 0x0002380201007387 */ /* 0x0009e80000100a00 */
[----:B------:R-:W3:Y:S04]  /*25200*/  LDL.LU.64 R242, [R1+0x628] ;  /* 0x0006280001f27983 */ /* 0x000ee80000300a00 */
[----:B------:R-:W3:Y:S01]  /*25210*/  LDL.LU.64 R202, [R1+0x620] ;  /* 0x0006200001ca7983 */ /* 0x000ee20000300a00 */
[----:B------:R-:W-:Y:S02]  /*25220*/  VIADD R99, R102, 0xfffffd2b ;  /* 0xfffffd2b66637836 */ /* 0x000fe40000000000 */
[----:B------:R-:W-:Y:S01]  /*25230*/  VIADD R98, R103, 0xfffffd2a ;  /* 0xfffffd2a67627836 */ /* 0x000fe20000000000 */
[----:B------:R-:W3:Y:S02]  /*25240*/  LDC R102, c[0x0][0x230] ;  /* 0x00008c00ff667b82 */ /* 0x000ee40000000800 */
[----:B------:R-:W-:Y:S01]  /*25250*/  ISETP.GE.U32.AND P6, PT, R99, 0x7ffffcac, PT ;  /* 0x7ffffcac6300780c */ /* 0x000fe20003fc6070 */
[----:B------:R-:W-:Y:S01]  /*25260*/  VIADD R99, R105, 0xfffffd29 ;  /* 0xfffffd2969637836 */ /* 0x000fe20000000000 */
[----:B------:R-:W-:-:S02]  /*25270*/  ISETP.GE.U32.AND P4, PT, R98, 0x7ffffcab, PT ;  /* 0x7ffffcab6200780c */ /* 0x000fc40003f86070 */
[----:B------:R-:W-:Y:S02]  /*25280*/  IADD3 R98, R106, -0x2d8, RZ ;  /* 0xfffffd286a627810 */ /* 0x000fe40007ffe0ff */
[----:B------:R-:W-:Y:S01]  /*25290*/  ISETP.GE.U32.AND P3, PT, R99, 0x7ffffcaa, PT ;  /* 0x7ffffcaa6300780c */ /* 0x000fe20003f66070 */
[----:B------:R-:W3:Y:S01]  /*252a0*/  LDC R105, c[0x0][0x230] ;  /* 0x00008c00ff697b82 */ /* 0x000ee20000000800 */
[----:B------:R-:W-:Y:S01]  /*252b0*/  ISETP.GE.U32.AND P5, PT, R98, 0x7ffffca9, PT ;  /* 0x7ffffca96200780c */ /* 0x000fe20003fa6070 */
[----:B------:R-:W-:-:S04]  /*252c0*/  VIADD R98, R100, 0xfffffd0b ;  /* 0xfffffd0b64627836 */ /* 0x000fc80000000000 */
[----:B------:R-:W-:Y:S01]  /*252d0*/  LDGSTS.E [R9+0x58000], desc[UR60][R182.64], !P6 ;  /* 0x58000000b6097fae */ /* 0x000fe2000f12187c */
[----:B------:R-:W-:Y:S01]  /*252e0*/  ISETP.GE.U32.AND P6, PT, R98, 0x7ffffc8c, PT ;  /* 0x7ffffc8c6200780c */ /* 0x000fe20003fc6070 */
[----:B-1----:R-:W-:Y:S01]  /*252f0*/  VIADD R99, R101, 0xfffffd0a ;  /* 0xfffffd0a65637836 */ /* 0x002fe20000000000 */
[----:B------:R-:W1:Y:S01]  /*25300*/  LDC R106, c[0x0][0x230] ;  /* 0x00008c00ff6a7b82 */ /* 0x000e620000000800 */
[----:B------:R4:W-:Y:S04]  /*25310*/  LDGSTS.E [R9+0x58004], desc[UR60][R4.64], !P4 ;  /* 0x5800400004097fae */ /* 0x0009e8000e12187c */
[----:B------:R4:W-:Y:S01]  /*25320*/  LDGSTS.E [R9+0x58008], desc[UR60][R2.64], !P3 ;  /* 0x5800800002097fae */ /* 0x0009e2000d92187c */
[----:B------:R-:W-:Y:S02]  /*25330*/  ISETP.GE.U32.AND P4, PT, R99, 0x7ffffc8b, PT ;  /* 0x7ffffc8b6300780c */ /* 0x000fe40003f86070 */
[----:B------:R-:W1:Y:S08]  /*25340*/  LDC R100, c[0x0][0x230] ;  /* 0x00008c00ff647b82 */ /* 0x000e700000000800 */
[----:B------:R-:W1:Y:S01]  /*25350*/  LDC R103, c[0x0][0x230] ;  /* 0x00008c00ff677b82 */ /* 0x000e620000000800 */
[----:B----4-:R-:W-:-:S04]  /*25360*/  IMAD.WIDE R4, R184, 0x4, R224 ;  /* 0x00000004b8047825 */ /* 0x010fc800078e02e0 */
[C---:B------:R-:W-:Y:S01]  /*25370*/  IMAD.WIDE R2, R184.reuse, 0x4, R240 ;  /* 0x00000004b8027825 */ /* 0x040fe200078e02f0 */
[----:B------:R4:W-:Y:S02]  /*25380*/  STL.64 [R1+0x240], R4 ;  /* 0x0002400401007387 */ /* 0x0009e40000100a00 */
[----:B------:R-:W1:Y:S02]  /*25390*/  LDC R101, c[0x0][0x230] ;  /* 0x00008c00ff657b82 */ /* 0x000e640000000800 */
[----:B------:R4:W-:Y:S04]  /*253a0*/  LDGSTS.E [R9+0x5800c], desc[UR60][R4.64], !P5 ;  /* 0x5800c00004097fae */ /* 0x0009e8000e92187c */
[----:B------:R3:W-:Y:S04]  /*253b0*/  STL.64 [R1+0x478], R2 ;  /* 0x0004780201007387 */ /* 0x0007e80000100a00 */
[----:B------:R3:W-:Y:S04]  /*253c0*/  LDGSTS.E [R9+0x5c000], desc[UR60][R2.64], !P6 ;  /* 0x5c00000002097fae */ /* 0x0007e8000f12187c */
[----:B------:R-:W3:Y:S01]  /*253d0*/  LDL.LU.64 R224, [R1+0x618] ;  /* 0x0006180001e07983 */ /* 0x000ee20000300a00 */
[----:B--2---:R-:W-:-:S03]  /*253e0*/  IMAD.WIDE R182, R184, 0x4, R198 ;  /* 0x00000004b8b67825 */ /* 0x004fc600078e02c6 */
[----:B------:R-:W2:Y:S01]  /*253f0*/  LDL.LU.64 R198, [R1+0x610] ;  /* 0x0006100001c67983 */ /* 0x000ea20000300a00 */
[----:B----4-:R-:W-:-:S03]  /*25400*/  IMAD.WIDE R4, R184, 0x4, R204 ;  /* 0x00000004b8047825 */ /* 0x010fc600078e02cc */
[----:B------:R4:W-:Y:S01]  /*25410*/  STL.64 [R1+0x488], R182 ;  /* 0x000488b601007387 */ /* 0x0009e20000100a00 */
[----:B---3--:R-:W-:-:S03]  /*25420*/  IMAD.WIDE R2, R184, 0x4, R200 ;  /* 0x00000004b8027825 */ /* 0x008fc600078e02c8 */
[----:B------:R3:W-:Y:S04]  /*25430*/  STL.64 [R1+0x498], R4 ;  /* 0x0004980401007387 */ /* 0x0007e80000100a00 */
[----:B------:R3:W-:Y:S04]  /*25440*/  STL.64 [R1+0x4a8], R2 ;  /* 0x0004a80201007387 */ /* 0x0007e80000100a00 */
[----:B------:R-:W3:Y:S04]  /*25450*/  LDL.LU.64 R204, [R1+0x598] ;  /* 0x0005980001cc7983 */ /* 0x000ee80000300a00 */
[----:B------:R-:W3:Y:S04]  /*25460*/  LDL.LU.64 R200, [R1+0x590] ;  /* 0x0005900001c87983 */ /* 0x000ee80000300a00 */
[----:B------:R4:W-:Y:S02]  /*25470*/  LDGSTS.E [R9+0x5c004], desc[UR60][R182.64], !P4 ;  /* 0x5c004000b6097fae */ /* 0x0009e4000e12187c */
[----:B----4-:R-:W-:-:S04]  /*25480*/  IMAD.WIDE R182, R184, 0x4, R242 ;  /* 0x00000004b8b67825 */ /* 0x010fc800078e02f2 */
[----:B------:R-:W-:Y:S02]  /*25490*/  IMAD.WIDE R190, R184, 0x4, R202 ;  /* 0x00000004b8be7825 */ /* 0x000fe400078e02ca */
[----:B------:R-:W4:Y:S04]  /*254a0*/  LDL.LU.64 R202, [R1+0x588] ;  /* 0x0005880001ca7983 */ /* 0x000f280000300a00 */
[----:B------:R-:W4:Y:S04]  /*254b0*/  LDL.LU.64 R240, [R1+0x580] ;  /* 0x0005800001f07983 */ /* 0x000f280000300a00 */
[----:B------:R-:W4:Y:S01]  /*254c0*/  LDL.LU.64 R242, [R1+0x508] ;  /* 0x0005080001f27983 */ /* 0x000f220000300a00 */
[----:B------:R-:W-:Y:S01]  /*254d0*/  VIADD R98, R102, 0xfffffd09 ;  /* 0xfffffd0966627836 */ /* 0x000fe20000000000 */
[----:B------:R-:W-:Y:S01]  /*254e0*/  IADD3 R99, R104, -0x2f8, RZ ;  /* 0xfffffd0868637810 */ /* 0x000fe20007ffe0ff */
[----:B------:R-:W4:Y:S03]  /*254f0*/  LDC R102, c[0x0][0x230] ;  /* 0x00008c00ff667b82 */ /* 0x000f260000000800 */
[----:B------:R-:W-:-:S02]  /*25500*/  ISETP.GE.U32.AND P3, PT, R98, 0x7ffffc8a, PT ;  /* 0x7ffffc8a6200780c */ /* 0x000fc40003f66070 */
[----:B------:R-:W-:Y:S01]  /*25510*/  ISETP.GE.U32.AND P5, PT, R99, 0x7ffffc89, PT ;  /* 0x7ffffc896300780c */ /* 0x000fe20003fa6070 */
[----:B------:R-:W-:Y:S02]  /*25520*/  VIADD R98, R105, 0xfffffd65 ;  /* 0xfffffd6569627836 */ /* 0x000fe40000000000 */
[----:B-1----:R-:W-:Y:S01]  /*25530*/  VIADD R99, R106, 0xfffffd64 ;  /* 0xfffffd646a637836 */ /* 0x002fe20000000000 */
[----:B------:R-:W1:Y:S02]  /*25540*/  LDC R104, c[0x0][0x230] ;  /* 0x00008c00ff687b82 */ /* 0x000e640000000800 */
[----:B------:R-:W-:Y:S01]  /*25550*/  ISETP.GE.U32.AND P6, PT, R98, 0x7ffffce6, PT ;  /* 0x7ffffce66200780c */ /* 0x000fe20003fc6070 */
[----:B------:R-:W-:-:S04]  /*25560*/  VIADD R98, R108, 0xfffffd63 ;  /* 0xfffffd636c627836 */ /* 0x000fc80000000000 */
[----:B------:R-:W-:Y:S01]  /*25570*/  LDGSTS.E [R9+0x5c008], desc[UR60][R4.64], !P3 ;  /* 0x5c00800004097fae */ /* 0x000fe2000d92187c */
[----:B------:R-:W-:Y:S01]  /*25580*/  ISETP.GE.U32.AND P3, PT, R98, 0x7ffffce4, PT ;  /* 0x7ffffce46200780c */ /* 0x000fe20003f66070 */
[----:B------:R-:W-:Y:S01]  /*25590*/  VIADD R98, R103, 0xfffffd46 ;  /* 0xfffffd4667627836 */ /* 0x000fe20000000000 */
[----:B------:R-:W1:Y:S01]  /*255a0*/  LDC R105, c[0x0][0x230] ;  /* 0x00008c00ff697b82 */ /* 0x000e620000000800 */
[----:B------:R1:W-:Y:S01]  /*255b0*/  LDGSTS.E [R9+0x5c00c], desc[UR60][R2.64], !P5 ;  /* 0x5c00c00002097fae */ /* 0x0003e2000e92187c */
[----:B------:R-:W-:-:S03]  /*255c0*/  ISETP.GE.U32.AND P4, PT, R99, 0x7ffffce5, PT ;  /* 0x7ffffce56300780c */ /* 0x000fc60003f86070 */
[----:B------:R-:W-:Y:S01]  /*255d0*/  LDGSTS.E [R8+0x50000], desc[UR60][R182.64], !P2 ;  /* 0x50000000b6087fae */ /* 0x000fe2000d12187c */
[----:B------:R-:W-:Y:S02]  /*255e0*/  ISETP.GE.U32.AND P2, PT, R98, 0x7ffffcc7, PT ;  /* 0x7ffffcc76200780c */ /* 0x000fe40003f46070 */
[----:B------:R-:W4:Y:S01]  /*255f0*/  LDC R99, c[0x0][0x230] ;  /* 0x00008c00ff637b82 */ /* 0x000f220000000800 */
[----:B------:R-:W-:Y:S01]  /*25600*/  LDGSTS.E [R8+0x50004], desc[UR60][R190.64], !P1 ;  /* 0x50004000be087fae */ /* 0x000fe2000c92187c */
[----:B-1----:R-:W-:-:S06]  /*25610*/  IADD3 R9, R100, -0x2b9, RZ ;  /* 0xfffffd4764097810 */ /* 0x002fcc0007ffe0ff */
[----:B------:R-:W1:Y:S01]  /*25620*/  LDC R100, c[0x0][0x230] ;  /* 0x00008c00ff647b82 */ /* 0x000e620000000800 */
[----:B------:R-:W-:Y:S01]  /*25630*/  ISETP.GE.U32.AND P5, PT, R9, 0x7ffffcc8, PT ;  /* 0x7ffffcc80900780c */ /* 0x000fe20003fa6070 */
[----:B------:R-:W-:-:S05]  /*25640*/  VIADD R9, R101, 0xfffffd45 ;  /* 0xfffffd4565097836 */ /* 0x000fca0000000000 */
[----:B------:R-:W-:Y:S01]  /*25650*/  ISETP.GE.U32.AND P1, PT, R9, 0x7ffffcc6, PT ;  /* 0x7ffffcc60900780c */ /* 0x000fe20003f26070 */
[----:B------:R-:W1:Y:S01]  /*25660*/  LDC R103, c[0x0][0x230] ;  /* 0x00008c00ff677b82 */ /* 0x000e620000000800 */
[----:B------:R-:W-:-:S07]  /*25670*/  IMAD.WIDE R194, R184, 0x4, R224 ;  /* 0x00000004b8c27825 */ /* 0x000fce00078e02e0 */
[----:B------:R-:W1:Y:S01]  /*25680*/  LDC R101, c[0x0][0x230] ;  /* 0x00008c00ff657b82 */ /* 0x000e620000000800 */
[----:B------:R-:W4:Y:S04]  /*25690*/  LDL.LU.64 R224, [R1+0x500] ;  /* 0x0005000001e07983 */ /* 0x000f280000300a00 */
[----:B------:R-:W-:Y:S03]  /*256a0*/  LDGSTS.E [R8+0x50008], desc[UR60][R194.64], !P6 ;  /* 0x50008000c2087fae */ /* 0x000fe6000f12187c */
[----:B------:R-:W1:Y:S01]  /*256b0*/  LDC R106, c[0x0][0x230] ;  /* 0x00008c00ff6a7b82 */ /* 0x000e620000000800 */
[C---:B--2---:R-:W-:Y:S02]  /*256c0*/  IMAD.WIDE R196, R184.reuse, 0x4, R198 ;  /* 0x00000004b8c47825 */ /* 0x044fe400078e02c6 */
[----:B------:R-:W2:Y:S04]  /*256d0*/  LDL.LU.64 R198, [R1+0x4f8] ;  /* 0x0004f80001c67983 */ /* 0x000ea80000300a00 */
[----:B------:R-:W-:Y:S01]  /*256e0*/  LDGSTS.E [R8+0x5000c], desc[UR60][R196.64], !P4 ;  /* 0x5000c000c4087fae */ /* 0x000fe2000e12187c */
[----:B---3--:R-:W-:-:S04]  /*256f0*/  IMAD.WIDE R4, R184, 0x4, R204 ;  /* 0x00000004b8047825 */ /* 0x008fc800078e02cc */
[C---:B------:R-:W-:Y:S01]  /*25700*/  IMAD.WIDE R2, R184.reuse, 0x4, R200 ;  /* 0x00000004b8027825 */ /* 0x040fe200078e02c8 */
[----:B------:R3:W-:Y:S04]  /*25710*/  STL.64 [R1+0x50], R4 ;  /* 0x0000500401007387 */ /* 0x0007e80000100a00 */
[----:B------:R3:W-:Y:S04]  /*25720*/  LDGSTS.E [R8+0x54000], desc[UR60][R4.64], !P5 ;  /* 0x5400000004087fae */ /* 0x0007e8000e92187c */
[----:B------:R1:W-:Y:S04]  /*25730*/  STL.64 [R1+0x60], R2 ;  /* 0x0000600201007387 */ /* 0x0003e80000100a00 */
[----:B------:R1:W-:Y:S04]  /*25740*/  LDGSTS.E [R8+0x54004], desc[UR60][R2.64], !P2 ;  /* 0x5400400002087fae */ /* 0x0003e8000d12187c */
[----:B------:R-:W2:Y:S01]  /*25750*/  LDL.LU.64 R200, [R1+0x4f0] ;  /* 0x0004f00001c87983 */ /* 0x000ea20000300a00 */
[----:B----4-:R-:W-:-:S03]  /*25760*/  IMAD.WIDE R204, R184, 0x4, R202 ;  /* 0x00000004b8cc7825 */ /* 0x010fc600078e02ca */
[----:B------:R-:W4:Y:S01]  /*25770*/  LDL.LU.64 R202, [R1+0x4c8] ;  /* 0x0004c80001ca7983 */ /* 0x000f220000300a00 */
[----:B---3--:R-:W-:-:S04]  /*25780*/  IMAD.WIDE R4, R184, 0x4, R240 ;  /* 0x00000004b8047825 */ /* 0x008fc800078e02f0 */
[----:B-1----:R-:W-:Y:S01]  /*25790*/  IMAD.WIDE R2, R184, 0x4, R242 ;  /* 0x00000004b8027825 */ /* 0x002fe200078e02f2 */
[----:B------:R1:W-:Y:S04]  /*257a0*/  STL.64 [R1+0x70], R204 ;  /* 0x000070cc01007387 */ /* 0x0003e80000100a00 */
[----:B------:R3:W-:Y:S04]  /*257b0*/  STL.64 [R1+0x88], R4 ;  /* 0x0000880401007387 */ /* 0x0007e80000100a00 */
[----:B------:R-:W-:Y:S04]  /*257c0*/  LDGSTS.E [R8+0x54008], desc[UR60][R204.64], !P1 ;  /* 0x54008000cc087fae */ /* 0x000fe8000c92187c */
[----:B------:R2:W-:Y:S04]  /*257d0*/  STL.64 [R1+0x250], R2 ;  /* 0x0002500201007387 */ /* 0x0005e80000100a00 */
[----:B-1----:R-:W4:Y:S04]  /*257e0*/  LDL.LU.64 R204, [R1+0x4d8] ;  /* 0x0004d80001cc7983 */ /* 0x002f280000300a00 */
[----:B------:R-:W4:Y:S04]  /*257f0*/  LDL.LU.64 R240, [R1+0x4e0] ;  /* 0x0004e00001f07983 */ /* 0x000f280000300a00 */
[----:B------:R-:W4:Y:S01]  /*25800*/  LDL.LU.64 R242, [R1+0x4e8] ;  /* 0x0004e80001f27983 */ /* 0x000f220000300a00 */
[----:B------:R-:W-:Y:S01]  /*25810*/  VIADD R98, R104, 0xfffffd44 ;  /* 0xfffffd4468627836 */ /* 0x000fe20000000000 */
[----:B------:R-:W-:Y:S01]  /*25820*/  IADD3 R9, R107, -0x2d9, RZ ;  /* 0xfffffd276b097810 */ /* 0x000fe20007ffe0ff */
[----:B------:R-:W1:Y:S03]  /*25830*/  LDC R104, c[0x0][0x230] ;  /* 0x00008c00ff687b82 */ /* 0x000e660000000800 */
[----:B------:R-:W-:Y:S01]  /*25840*/  ISETP.GE.U32.AND P6, PT, R98, 0x7ffffcc5, PT ;  /* 0x7ffffcc56200780c */ /* 0x000fe20003fc6070 */
[----:B------:R-:W-:Y:S01]  /*25850*/  VIADD R98, R102, 0xfffffd26 ;  /* 0xfffffd2666627836 */ /* 0x000fe20000000000 */
[----:B------:R-:W-:Y:S01]  /*25860*/  ISETP.GE.U32.AND P4, PT, R9, 0x7ffffca8, PT ;  /* 0x7ffffca80900780c */ /* 0x000fe20003f86070 */
[----:B------:R-:W-:-:S02]  /*25870*/  VIADD R9, R105, 0xfffffd25 ;  /* 0xfffffd2569097836 */ /* 0x000fc40000000000 */
[----:B------:R-:W1:Y:S01]  /*25880*/  LDC R102, c[0x0][0x230] ;  /* 0x00008c00ff667b82 */ /* 0x000e620000000800 */
[----:B------:R-:W-:Y:S02]  /*25890*/  ISETP.GE.U32.AND P5, PT, R98, 0x7ffffca7, PT ;  /* 0x7ffffca76200780c */ /* 0x000fe40003fa6070 */
[----:B------:R-:W-:Y:S01]  /*258a0*/  ISETP.GE.U32.AND P2, PT, R9, 0x7ffffca6, PT ;  /* 0x7ffffca60900780c */ /* 0x000fe20003f46070 */
[----:B------:R-:W-:Y:S01]  /*258b0*/  VIADD R9, R99, 0xfffffd24 ;  /* 0xfffffd2463097836 */ /* 0x000fe20000000000 */
[----:B------:R-:W-:-:S03]  /*258c0*/  IADD3 R98, R100, -0x2f9, RZ ;  /* 0xfffffd0764627810 */ /* 0x000fc60007ffe0ff */
[----:B------:R3:W-:Y:S01]  /*258d0*/  LDGSTS.E [R8+0x5400c], desc[UR60][R4.64], !P6 ;  /* 0x5400c00004087fae */ /* 0x0007e2000f12187c */
[----:B------:R-:W-:Y:S01]  /*258e0*/  ISETP.GE.U32.AND P1, PT, R9, 0x7ffffca5, PT ;  /* 0x7ffffca50900780c */ /* 0x000fe20003f26070 */
[----:B------:R-:W1:Y:S01]  /*258f0*/  LDC R105, c[0x0][0x230] ;  /* 0x00008c00ff697b82 */ /* 0x000e620000000800 */
[----:B------:R-:W-:Y:S01]  /*25900*/  ISETP.GE.U32.AND P6, PT, R98, 0x7ffffc88, PT ;  /* 0x7ffffc886200780c */ /* 0x000fe20003fc6070 */
[----:B------:R2:W-:Y:S06]  /*25910*/  LDGSTS.E [R8+0x58000], desc[UR60][R2.64], !P4 ;  /* 0x5800000002087fae */ /* 0x0005ec000e12187c */
[----:B------:R-:W1:Y:S01]  /*25920*/  LDC R100, c[0x0][0x230] ;  /* 0x00008c00ff647b82 */ /* 0x000e620000000800 */
[----:B---3--:R-:W-:-:S05]  /*25930*/  IMAD.WIDE R4, R184, 0x4, R224 ;  /* 0x00000004b8047825 */ /* 0x008fca00078e02e0 */
[----:B------:R3:W-:Y:S02]  /*25940*/  STL.64 [R1+0x268], R4 ;  /* 0x0002680401007387 */ /* 0x0007e40000100a00 */
[----:B------:R-:W1:Y:S02]  /*25950*/  LDC R99, c[0x0][0x230] ;  /* 0x00008c00ff637b82 */ /* 0x000e640000000800 */
[----:B------:R3:W-:Y:S01]  /*25960*/  LDGSTS.E [R8+0x58004], desc[UR60][R4.64], !P5 ;  /* 0x5800400004087fae */ /* 0x0007e2000e92187c */
[----:B--2---:R-:W-:-:S05]  /*25970*/  IMAD.WIDE R2, R184, 0x4, R198 ;  /* 0x00000004b8027825 */ /* 0x004fca00078e02c6 */
[----:B------:R4:W-:Y:S04]  /*25980*/  STL.64 [R1+0x288], R2 ;  /* 0x0002880201007387 */ /* 0x0009e80000100a00 */
[----:B------:R4:W-:Y:S04]  /*25990*/  LDGSTS.E [R8+0x58008], desc[UR60][R2.64], !P2 ;  /* 0x5800800002087fae */ /* 0x0009e8000d12187c */
[----:B------:R-:W2:Y:S01]  /*259a0*/  LDL.LU.64 R198, [R1+0x608] ;  /* 0x0006080001c67983 */ /* 0x000ea20000300a00 */
[----:B---3--:R-:W-:-:S03]  /*259b0*/  IMAD.WIDE R4, R184, 0x4, R200 ;  /* 0x00000004b8047825 */ /* 0x008fc600078e02c8 */
[----:B------:R-:W3:Y:S04]  /*259c0*/  LDL.LU.64 R200, [R1+0x600] ;  /* 0x0006000001c87983 */ /* 0x000ee80000300a00 */
[----:B------:R1:W-:Y:S04]  /*259d0*/  STL.64 [R1+0x298], R4 ;  /* 0x0002980401007387 */ /* 0x0003e80000100a00 */
[----:B------:R1:W-:Y:S01]  /*259e0*/  LDGSTS.E [R8+0x5800c], desc[UR60][R4.64], !P1 ;  /* 0x5800c00004087fae */ /* 0x0003e2000c92187c */
[----:B----4-:R-:W-:-:S05]  /*259f0*/  IMAD.WIDE R2, R184, 0x4, R202 ;  /* 0x00000004b8027825 */ /* 0x010fca00078e02ca */
[----:B------:R4:W-:Y:S04]  /*25a00*/  STL.64 [R1+0x4c8], R2 ;  /* 0x0004c80201007387 */ /* 0x0009e80000100a00 */
[----:B------:R4:W-:Y:S04]  /*25a10*/  LDGSTS.E [R8+0x5c000], desc[UR60][R2.64], !P6 ;  /* 0x5c00000002087fae */ /* 0x0009e8000f12187c */
[----:B------:R-:W3:Y:S01]  /*25a20*/  LDL.LU.64 R202, [R1+0x5f8] ;  /* 0x0005f80001ca7983 */ /* 0x000ee20000300a00 */
[----:B------:R-:W-:-:S03]  /*25a30*/  IMAD.WIDE R206, R184, 0x4, R204 ;  /* 0x00000004b8ce7825 */ /* 0x000fc600078e02cc */
[----:B------:R-:W3:Y:S01]  /*25a40*/  LDL.LU.64 R204, [R1+0x5f0] ;  /* 0x0005f00001cc7983 */ /* 0x000ee20000300a00 */
[----:B-1----:R-:W-:-:S04]  /*25a50*/  IMAD.WIDE R4, R184, 0x4, R240 ;  /* 0x00000004b8047825 */ /* 0x002fc800078e02f0 */
[----:B----4-:R-:W-:Y:S01]  /*25a60*/  IMAD.WIDE R2, R184, 0x4, R242 ;  /* 0x00000004b8027825 */ /* 0x010fe200078e02f2 */
[----:B------:R-:W-:Y:S04]  /*25a70*/  STL.64 [R1+0x4d8], R206 ;  /* 0x0004d8ce01007387 */ /* 0x000fe80000100a00 */
[----:B------:R1:W-:Y:S04]  /*25a80*/  STL.64 [R1+0x4e0], R4 ;  /* 0x0004e00401007387 */ /* 0x0003e80000100a00 */
[----:B------:R4:W-:Y:S04]  /*25a90*/  STL.64 [R1+0x4e8], R2 ;  /* 0x0004e80201007387 */ /* 0x0009e80000100a00 */
[----:B------:R-:W1:Y:S04]  /*25aa0*/  LDL.LU.64 R240, [R1+0x578] ;  /* 0x0005780001f07983 */ /* 0x000e680000300a00 */
[----:B------:R-:W4:Y:S04]  /*25ab0*/  LDL.LU.64 R242, [R1+0x570] ;  /* 0x0005700001f27983 */ /* 0x000f280000300a00 */
[----:B------:R-:W4:Y:S04]  /*25ac0*/  LDL.LU.64 R220, [R1+0x568] ;  /* 0x0005680001dc7983 */ /* 0x000f280000300a00 */
[----:B------:R-:W4:Y:S04]  /*25ad0*/  LDL.LU.64 R210, [R1+0x560] ;  /* 0x0005600001d27983 */ /* 0x000f280000300a00 */
[----:B------:R-:W4:Y:S04]  /*25ae0*/  LDL.LU.64 R224, [R1+0x2a8] ;  /* 0x0002a80001e07983 */ /* 0x000f280000300a00 */
[----:B------:R-:W4:Y:S01]  /*25af0*/  LDL.LU.64 R208, [R1+0x2b0] ;  /* 0x0002b00001d07983 */ /* 0x000f220000300a00 */
[----:B------:R-:W-:-:S02]  /*25b00*/  VIADD R9, R101, 0xfffffd06 ;  /* 0xfffffd0665097836 */ /* 0x000fc40000000000 */
[----:B------:R-:W-:Y:S01]  /*25b10*/  VIADD R98, R103, 0xfffffd05 ;  /* 0xfffffd0567627836 */ /* 0x000fe20000000000 */
[----:B------:R-:W4:Y:S02]  /*25b20*/  LDC R101, c[0x0][0x230] ;  /* 0x00008c00ff657b82 */ /* 0x000f240000000800 */
[----:B------:R-:W-:Y:S01]  /*25b30*/  ISETP.GE.U32.AND P4, PT, R9, 0x7ffffc87, PT ;  /* 0x7ffffc870900780c */ /* 0x000fe20003f86070 */
[----:B------:R-:W-:Y:S01]  /*25b40*/  VIADD R9, R102, 0xfffffd04 ;  /* 0xfffffd0466097836 */ /* 0x000fe20000000000 */
[----:B------:R-:W-:-:S04]  /*25b50*/  ISETP.GE.U32.AND P5, PT, R98, 0x7ffffc86, PT ;  /* 0x7ffffc866200780c */ /* 0x000fc80003fa6070 */
[----:B------:R-:W-:Y:S01]  /*25b60*/  ISETP.GE.U32.AND P2, PT, R9, 0x7ffffc85, PT ;  /* 0x7ffffc850900780c */ /* 0x000fe20003f46070 */
[----:B------:R-:W2:Y:S01]  /*25b70*/  LDC R102, c[0x0][0x230] ;  /* 0x00008c00ff667b82 */ /* 0x000ea20000000800 */
[----:B------:R-:W-:Y:S01]  /*25b80*/  VIADD R9, R106, 0xfffffd61 ;  /* 0xfffffd616a097836 */ /* 0x000fe20000000000 */
[----:B------:R-:W-:-:S04]  /*25b90*/  IADD3 R98, R105, -0x29e, RZ ;  /* 0xfffffd6269627810 */ /* 0x000fc80007ffe0ff */
[----:B------:R-:W-:Y:S01]  /*25ba0*/  ISETP.GE.U32.AND P6, PT, R9, 0x7ffffce2, PT ;  /* 0x7ffffce20900780c */ /* 0x000fe20003fc6070 */
[----:B------:R-:W-:Y:S01]  /*25bb0*/  VIADD R9, R104, 0xfffffd60 ;  /* 0xfffffd6068097836 */ /* 0x000fe20000000000 */
[----:B------:R-:W-:Y:S01]  /*25bc0*/  ISETP.GE.U32.AND P1, PT, R98, 0x7ffffce3, PT ;  /* 0x7ffffce36200780c */ /* 0x000fe20003f26070 */
[----:B------:R-:W-:Y:S01]  /*25bd0*/  VIADD R98, R100, 0xfffffd43 ;  /* 0xfffffd4364627836 */ /* 0x000fe20000000000 */
[----:B------:R-:W-:Y:S01]  /*25be0*/  LDGSTS.E [R8+0x5c004], desc[UR60][R206.64], !P4 ;  /* 0x5c004000ce087fae */ /* 0x000fe2000e12187c */
[----:B------:R-:W4:Y:S03]  /*25bf0*/  LDC R103, c[0x0][0x230] ;  /* 0x00008c00ff677b82 */ /* 0x000f260000000800 */
[----:B------:R-:W-:Y:S01]  /*25c00*/  LDGSTS.E [R8+0x5c008], desc[UR60][R4.64], !P5 ;  /* 0x5c00800004087fae */ /* 0x000fe2000e92187c */
[----:B------:R-:W-:Y:S02]  /*25c10*/  ISETP.GE.U32.AND P5, PT, R9, 0x7ffffce1, PT ;  /* 0x7ffffce10900780c */ /* 0x000fe40003fa6070 */
[----:B------:R-:W-:Y:S01]  /*25c20*/  ISETP.GE.U32.AND P4, PT, R98, 0x7ffffcc4, PT ;  /* 0x7ffffcc46200780c */ /* 0x000fe20003f86070 */
[----:B------:R2:W-:Y:S01]  /*25c30*/  LDGSTS.E [R8+0x5c00c], desc[UR60][R2.64], !P2 ;  /* 0x5c00c00002087fae */ /* 0x0005e2000d12187c */
[----:B------:R-:W4:Y:S01]  /*25c40*/  LDC R105, c[0x0][0x230] ;  /* 0x00008c00ff697b82 */ /* 0x000f220000000800 */
[----:B--2---:R-:W-:-:S07]  /*25c50*/  VIADD R9, R102, 0xfffffd41 ;  /* 0xfffffd4166097836 */ /* 0x004fce0000000000 */
[----:B------:R-:W2:Y:S01]  /*25c60*/  LDC R98, c[0x0][0x230] ;  /* 0x00008c00ff627b82 */ /* 0x000ea20000000800 */
[----:B------:R-:W-:-:S04]  /*25c70*/  IADD3 R8, R99, -0x2be, RZ ;  /* 0xfffffd4263087810 */ /* 0x000fc80007ffe0ff */
[----:B------:R-:W-:-:S03]  /*25c80*/  ISETP.GE.U32.AND P2, PT, R8, 0x7ffffcc3, PT ;  /* 0x7ffffcc30800780c */ /* 0x000fc60003f46070 */
[----:B------:R-:W2:Y:S01]  /*25c90*/  LDC R100, c[0x0][0x230] ;  /* 0x00008c00ff647b82 */ /* 0x000ea20000000800 */
[----:B------:R-:W-:-:S07]  /*25ca0*/  IMAD.WIDE R198, R184, 0x4, R198 ;  /* 0x00000004b8c67825 */ /* 0x000fce00078e02c6 */
[----:B------:R-:W2:Y:S01]  /*25cb0*/  LDC R99, c[0x0][0x230] ;  /* 0x00008c00ff637b82 */ /* 0x000ea20000000800 */
[----:B------:R-:W-:Y:S01]  /*25cc0*/  LDGSTS.E [R7+0x50000], desc[UR60][R198.64], !P3 ;  /* 0x50000000c6077fae */ /* 0x000fe2000d92187c */
[----:B------:R-:W-:Y:S01]  /*25cd0*/  ISETP.GE.U32.AND P3, PT, R9, 0x7ffffcc2, PT ;  /* 0x7ffffcc20900780c */ /* 0x000fe20003f66070 */
[----:B---3--:R-:W-:-:S05]  /*25ce0*/  IMAD.WIDE R200, R184, 0x4, R200 ;  /* 0x00000004b8c87825 */ /* 0x008fca00078e02c8 */
[----:B------:R-:W3:Y:S01]  /*25cf0*/  LDC R102, c[0x0][0x230] ;  /* 0x00008c00ff667b82 */ /* 0x000ee20000000800 */
[----:B------:R-:W-:Y:S01]  /*25d00*/  LDGSTS.E [R7+0x50004], desc[UR60][R200.64], !P1 ;  /* 0x50004000c8077fae */ /* 0x000fe2000c92187c */
[----:B------:R-:W-:-:S05]  /*25d10*/  IMAD.WIDE R202, R184, 0x4, R202 ;  /* 0x00000004b8ca7825 */ /* 0x000fca00078e02ca */
[----:B------:R-:W-:Y:S01]  /*25d20*/  LDGSTS.E [R7+0x50008], desc[UR60][R202.64], !P6 ;  /* 0x50008000ca077fae */ /* 0x000fe2000f12187c */
[----:B------:R-:W-:-:S05]  /*25d30*/  IMAD.WIDE R204, R184, 0x4, R204 ;  /* 0x00000004b8cc7825 */ /* 0x000fca00078e02cc */
[----:B------:R-:W-:Y:S01]  /*25d40*/  LDGSTS.E [R7+0x5000c], desc[UR60][R204.64], !P5 ;  /* 0x5000c000cc077fae */ /* 0x000fe2000e92187c */
[----:B-1----:R-:W-:-:S04]  /*25d50*/  IMAD.WIDE R4, R184, 0x4, R240 ;  /* 0x00000004b8047825 */ /* 0x002fc800078e02f0 */
[C---:B----4-:R-:W-:Y:S01]  /*25d60*/  IMAD.WIDE R212, R184.reuse, 0x4, R242 ;  /* 0x00000004b8d47825 */ /* 0x050fe200078e02f2 */
[----:B------:R1:W-:Y:S03]  /*25d70*/  STL.64 [R1+0xa0], R4 ;  /* 0x0000a00401007387 */ /* 0x0003e60000100a00 */
[C---:B------:R-:W-:Y:S01]  /*25d80*/  IMAD.WIDE R2, R184.reuse, 0x4, R220 ;  /* 0x00000004b8027825 */ /* 0x040fe200078e02dc */
[----:B------:R-:W4:Y:S04]  /*25d90*/  LDL.LU.64 R242, [R1+0x2c8] ;  /* 0x0002c80001f27983 */ /* 0x000f280000300a00 */
[----:B------:R-:W4:Y:S04]  /*25da0*/  LDL.LU.64 R240, [R1+0x2d0] ;  /* 0x0002d00001f07983 */ /* 0x000f280000300a00 */
[----:B------:R-:W-:Y:S04]  /*25db0*/  STL.64 [R1+0xb8], R212 ;  /* 0x0000b8d401007387 */ /* 0x000fe80000100a00 */
[----:B------:R-:W4:Y:S04]  /*25dc0*/  LDL.LU.64 R214, [R1+0x4d0] ;  /* 0x0004d00001d67983 */ /* 0x000f280000300a00 */
[----:B------:R-:W-:Y:S04]  /*25dd0*/  LDGSTS.E [R7+0x54000], desc[UR60][R4.64], !P4 ;  /* 0x5400000004077fae */ /* 0x000fe8000e12187c */
[----:B------:R-:W-:Y:S01]  /*25de0*/  LDGSTS.E [R7+0x54004], desc[UR60][R212.64], !P2 ;  /* 0x54004000d4077fae */ /* 0x000fe2000d12187c */
[----:B------:R-:W-:-:S03]  /*25df0*/  IMAD.WIDE R224, R184, 0x4, R224 ;  /* 0x00000004b8e07825 */ /* 0x000fc600078e02e0 */
[----:B------:R2:W-:Y:S04]  /*25e00*/  LDGSTS.E [R7+0x54008], desc[UR60][R2.64], !P3 ;  /* 0x5400800002077fae */ /* 0x0005e8000d92187c */
[----:B-1----:R-:W4:Y:S04]  /*25e10*/  LDL.LU.64 R4, [R1+0x4c0] ;  /* 0x0004c00001047983 */ /* 0x002f280000300a00 */
[----:B------:R2:W-:Y:S04]  /*25e20*/  STL.64 [R1+0xc8], R2 ;  /* 0x0000c80201007387 */ /* 0x0005e80000100a00 */
[----:B------:R-:W4:Y:S04]  /*25e30*/  LDL.LU.64 R206, [R1+0x4b8] ;  /* 0x0004b80001ce7983 */ /* 0x000f280000300a00 */
[----:B------:R-:W4:Y:S01]  /*25e40*/  LDL.LU.64 R220, [R1+0x4b0] ;  /* 0x0004b00001dc7983 */ /* 0x000f220000300a00 */
[----:B--2---:R-:W-:-:S03]  /*25e50*/  IMAD.WIDE R2, R184, 0x4, R210 ;  /* 0x00000004b8027825 */ /* 0x004fc600078e02d2 */
[----:B------:R-:W2:Y:S04]  /*25e60*/  LDL.LU.64 R212, [R1+0x6b8] ;  /* 0x0006b80001d47983 */ /* 0x000ea80000300a00 */
[----:B------:R1:W-:Y:S01]  /*25e70*/  STL.64 [R1+0xd8], R2 ;  /* 0x0000d80201007387 */ /* 0x0003e20000100a00 */
[----:B------:R-:W-:-:S03]  /*25e80*/  IMAD.WIDE R216, R184, 0x4, R208 ;  /* 0x00000004b8d87825 */ /* 0x000fc600078e02d0 */
[----:B------:R-:W2:Y:S04]  /*25e90*/  LDL.LU.64 R210, [R1+0x6b0] ;  /* 0x0006b00001d27983 */ /* 0x000ea80000300a00 */
[----:B------:R1:W-:Y:S04]  /*25ea0*/  STL.64 [R1+0x2a8], R224 ;  /* 0x0002a8e001007387 */ /* 0x0003e80000100a00 */
[----:B------:R-:W2:Y:S01]  /*25eb0*/  LDL.LU.64 R208, [R1+0x6a8] ;  /* 0x0006a80001d07983 */ /* 0x000ea20000300a00 */
[----:B------:R-:W-:Y:S02]  /*25ec0*/  VIADD R8, R101, 0xfffffd40 ;  /* 0xfffffd4065087836 */ /* 0x000fe40000000000 */
[----:B------:R-:W1:Y:S01]  /*25ed0*/  LDC R101, c[0x0][0x230] ;  /* 0x00008c00ff657b82 */ /* 0x000e620000000800 */
[----:B------:R-:W-:-:S02]  /*25ee0*/  VIADD R9, R103, 0xfffffd23 ;  /* 0xfffffd2367097836 */ /* 0x000fc40000000000 */
[----:B------:R-:W-:-:S05]  /*25ef0*/  ISETP.GE.U32.AND P1, PT, R8, 0x7ffffcc1, PT ;  /* 0x7ffffcc10800780c */ /* 0x000fca0003f26070 */
[----:B------:R-:W1:Y:S01]  /*25f00*/  LDC R103, c[0x0][0x230] ;  /* 0x00008c00ff677b82 */ /* 0x000e620000000800 */
[----:B------:R-:W-:Y:S02]  /*25f10*/  IADD3 R8, R105, -0x2de, RZ ;  /* 0xfffffd2269087810 */ /* 0x000fe40007ffe0ff */
[----:B------:R-:W-:Y:S02]  /*25f20*/  ISETP.GE.U32.AND P6, PT, R9, 0x7ffffca4, PT ;  /* 0x7ffffca40900780c */ /* 0x000fe40003fc6070 */
[----:B------:R-:W-:Y:S01]  /*25f30*/  ISETP.GE.U32.AND P5, PT, R8, 0x7ffffca3, PT ;  /* 0x7ffffca30800780c */ /* 0x000fe20003fa6070 */
[----:B------:R-:W-:Y:S02]  /*25f40*/  VIADD R8, R98, 0xfffffd21 ;  /* 0xfffffd2162087836 */ /* 0x000fe40000000000 */
[----:B------:R-:W-:Y:S01]  /*25f50*/  VIADD R9, R100, 0xfffffd20 ;  /* 0xfffffd2064097836 */ /* 0x000fe20000000000 */
[----:B------:R1:W-:Y:S02]  /*25f60*/  LDGSTS.E [R7+0x5400c], desc[UR60][R2.64], !P1 ;  /* 0x5400c00002077fae */ /* 0x0003e4000c92187c */
[----:B------:R-:W-:Y:S01]  /*25f70*/  ISETP.GE.U32.AND P4, PT, R8, 0x7ffffca2, PT ;  /* 0x7ffffca20800780c */ /* 0x000fe20003f86070 */
[----:B------:R-:W-:Y:S01]  /*25f80*/  VIADD R8, R99, 0xfffffd03 ;  /* 0xfffffd0363087836 */ /* 0x000fe20000000000 */
[----:B------:R-:W-:Y:S01]  /*25f90*/  ISETP.GE.U32.AND P2, PT, R9, 0x7ffffca1, PT ;  /* 0x7ffffca10900780c */ /* 0x000fe20003f46070 */
[----:B---3--:R-:W-:Y:S01]  /*25fa0*/  VIADD R9, R102, 0xfffffd01 ;  /* 0xfffffd0166097836 */ /* 0x008fe20000000000 */
[----:B------:R3:W-:Y:S02]  /*25fb0*/  STL.64 [R1+0x2b0], R216 ;  /* 0x0002b0d801007387 */ /* 0x0007e40000100a00 */
[----:B------:R-:W-:-:S02]  /*25fc0*/  ISETP.GE.U32.AND P3, PT, R8, 0x7ffffc84, PT ;  /* 0x7ffffc840800780c */ /* 0x000fc40003f66070 */
[----:B-1----:R-:W-:Y:S01]  /*25fd0*/  IADD3 R8, R101, -0x2fe, RZ ;  /* 0xfffffd0265087810 */ /* 0x002fe20007ffe0ff */
[----:B------:R-:W-:Y:S01]  /*25fe0*/  LDGSTS.E [R7+0x58000], desc[UR60][R224.64], !P6 ;  /* 0x58000000e0077fae */ /* 0x000fe2000f12187c */
[----:B------:R-:W-:-:S03]  /*25ff0*/  ISETP.GE.U32.AND P6, PT, R9, 0x7ffffc82, PT ;  /* 0x7ffffc820900780c */ /* 0x000fc60003fc6070 */
[----:B------:R3:W-:Y:S01]  /*26000*/  LDGSTS.E [R7+0x58004], desc[UR60][R216.64], !P5 ;  /* 0x58004000d8077fae */ /* 0x0007e2000e92187c */
[----:B------:R-:W-:Y:S01]  /*26010*/  VIADD R2, R103, 0xfffffd00 ;  /* 0xfffffd0067027836 */ /* 0x000fe20000000000 */
[----:B------:R-:W-:Y:S02]  /*26020*/  ISETP.GE.U32.AND P1, PT, R8, 0x7ffffc83, PT ;  /* 0x7ffffc830800780c */ /* 0x000fe40003f26070 */
[----:B------:R-:W2:Y:S02]  /*26030*/  LDL.LU.64 R224, [R1+0x6a0] ;  /* 0x0006a00001e07983 */ /* 0x000ea40000300a00 */
[----:B------:R-:W-:Y:S01]  /*26040*/  ISETP.GE.U32.AND P5, PT, R2, 0x7ffffc81, PT ;  /* 0x7ffffc810200780c */ /* 0x000fe20003fa6070 */
[----:B----4-:R-:W-:-:S04]  /*26050*/  IMAD.WIDE R242, R184, 0x4, R242 ;  /* 0x00000004b8f27825 */ /* 0x010fc800078e02f2 */
[C---:B---3--:R-:W-:Y:S01]  /*26060*/  IMAD.WIDE R216, R184.reuse, 0x4, R240 ;  /* 0x00000004b8d87825 */ /* 0x048fe200078e02f0 */
[----:B------:R-:W-:Y:S04]  /*26070*/  LDGSTS.E [R7+0x58008], desc[UR60][R242.64], !P4 ;  /* 0x58008000f2077fae */ /* 0x000fe8000e12187c */
[----:B------:R-:W3:Y:S01]  /*26080*/  LDL.LU.64 R240, [R1+0x698] ;  /* 0x0006980001f07983 */ /* 0x000ee20000300a00 */
[----:B------:R-:W-:-:S03]  /*26090*/  IMAD.WIDE R214, R184, 0x4, R214 ;  /* 0x00000004b8d67825 */ /* 0x000fc600078e02d6 */
[----:B------:R1:W-:Y:S04]  /*260a0*/  STL.64 [R1+0x2c8], R242 ;  /* 0x0002c8f201007387 */ /* 0x0003e80000100a00 */
[----:B------:R4:W-:Y:S04]  /*260b0*/  STL.64 [R1+0x2d0], R216 ;  /* 0x0002d0d801007387 */ /* 0x0009e80000100a00 */
[----:B------:R4:W-:Y:S04]  /*260c0*/  STL.64 [R1+0x4d0], R214 ;  /* 0x0004d0d601007387 */ /* 0x0009e80000100a00 */
[----:B------:R-:W-:Y:S01]  /*260d0*/  LDGSTS.E [R7+0x5800c], desc[UR60][R216.64], !P2 ;  /* 0x5800c000d8077fae */ /* 0x000fe2000d12187c */
[----:B------:R-:W-:-:S03]  /*260e0*/  IMAD.WIDE R8, R184, 0x4, R4 ;  /* 0x00000004b8087825 */ /* 0x000fc600078e0204 */
[----:B------:R-:W-:Y:S04]  /*260f0*/  LDGSTS.E [R7+0x5c000], desc[UR60][R214.64], !P3 ;  /* 0x5c000000d6077fae */ /* 0x000fe8000d92187c */
[----:B------:R4:W-:Y:S01]  /*26100*/  LDGSTS.E [R7+0x5c004], desc[UR60][R8.64], !P1 ;  /* 0x5c00400008077fae */ /* 0x0009e2000c92187c */
[----:B------:R-:W-:-:S03]  /*26110*/  IMAD.WIDE R4, R184, 0x4, R206 ;  /* 0x00000004b8047825 */ /* 0x000fc600078e02ce */
[----:B------:R-:W3:Y:S01]  /*26120*/  LDL.LU.64 R206, [R1+0x4a0] ;  /* 0x0004a00001ce7983 */ /* 0x000ee20000300a00 */
[----:B------:R-:W-:-:S03]  /*26130*/  IMAD.WIDE R2, R184, 0x4, R220 ;  /* 0x00000004b8027825 */ /* 0x000fc600078e02dc */
[----:B------:R4:W-:Y:S04]  /*26140*/  STL.64 [R1+0x4c0], R8 ;  /* 0x0004c00801007387 */ /* 0x0009e80000100a00 */
[----:B------:R-:W3:Y:S04]  /*26150*/  LDL.LU.64 R220, [R1+0x490] ;  /* 0x0004900001dc7983 */ /* 0x000ee80000300a00 */
[----:B------:R-:W-:Y:S04]  /*26160*/  STL.64 [R1+0x4b8], R4 ;  /* 0x0004b80401007387 */ /* 0x000fe80000100a00 */
[----:B-1----:R-:W3:Y:S04]  /*26170*/  LDL.LU.64 R242, [R1+0xa28] ;  /* 0x000a280001f27983 */ /* 0x002ee80000300a00 */
[----:B------:R2:W-:Y:S04]  /*26180*/  STL.64 [R1+0x4b0], R2 ;  /* 0x0004b00201007387 */ /* 0x0005e80000100a00 */
[----:B----4-:R-:W4:Y:S04]  /*26190*/  LDL.LU.64 R216, [R1+0x480] ;  /* 0x0004800001d87983 */ /* 0x010f280000300a00 */
[----:B------:R-:W4:Y:S04]  /*261a0*/  LDL.LU.64 R214, [R1+0x468] ;  /* 0x0004680001d67983 */ /* 0x000f280000300a00 */
[----:B------:R-:W-:Y:S04]  /*261b0*/  LDGSTS.E [R7+0x5c008], desc[UR60][R4.64], !P6 ;  /* 0x5c00800004077fae */ /* 0x000fe8000f12187c */
[----:B------:R2:W-:Y:S01]  /*261c0*/  LDGSTS.E [R7+0x5c00c], desc[UR60][R2.64], !P5 ;  /* 0x5c00c00002077fae */ /* 0x0005e2000e92187c */
[C---:B------:R-:W-:Y:S01]  /*261d0*/  VIADD R98, R244.reuse, 0x100000 ;  /* 0x00100000f4627836 */ /* 0x040fe20000000000 */
[C---:B------:R-:W-:Y:S01]  /*261e0*/  IADD3 R9, R244.reuse, 0x100000, RZ ;  /* 0x00100000f4097810 */ /* 0x040fe20007ffe0ff */
[----:B------:R-:W-:Y:S01]  /*261f0*/  VIADD R8, R244, 0x100000 ;  /* 0x00100000f4087836 */ /* 0x000fe20000000000 */
[----:B------:R-:W0:Y:S01]  /*26200*/  LDGDEPBAR ;  /* 0x00000000000079af */ /* 0x000e220000000000 */
[----:B--2---:R-:W-:-:S04]  /*26210*/  IMAD.WIDE R2, R186, 0x4, R212 ;  /* 0x00000004ba027825 */ /* 0x004fc800078e02d4 */
[C---:B------:R-:W-:Y:S01]  /*26220*/  IMAD.WIDE R212, R186.reuse, 0x4, R210 ;  /* 0x00000004bad47825 */ /* 0x040fe200078e02d2 */
[----:B------:R1:W-:Y:S03]  /*26230*/  STL.64 [R1+0x4f0], R2 ;  /* 0x0004f00201007387 */ /* 0x0003e60000100a00 */
[----:B------:R-:W-:Y:S01]  /*26240*/  IMAD.WIDE R4, R186, 0x4, R208 ;  /* 0x00000004ba047825 */ /* 0x000fe200078e02d0 */
[----:B------:R-:W2:Y:S04]  /*26250*/  LDL.LU.64 R210, [R1+0x460] ;  /* 0x0004600001d27983 */ /* 0x000ea80000300a00 */
[----:B------:R-:W2:Y:S04]  /*26260*/  LDL.LU.64 R208, [R1+0x458] ;  /* 0x0004580001d07983 */ /* 0x000ea80000300a00 */
[----:B------:R-:W-:Y:S04]  /*26270*/  STL.64 [R1+0x4f8], R212 ;  /* 0x0004f8d401007387 */ /* 0x000fe80000100a00 */
[----:B------:R1:W-:Y:S01]  /*26280*/  LDGSTS.E [R98+-0x40000], desc[UR60][R2.64], P0 ;  /* 0xc000000002627fae */ /* 0x0003e2000812187c */
[----:B------:R-:W-:-:S03]  /*26290*/  VIADD R7, R244, 0x100000 ;  /* 0x00100000f4077836 */ /* 0x000fc60000000000 */
[----:B------:R3:W-:Y:S04]  /*262a0*/  STL.64 [R1+0x500], R4 ;  /* 0x0005000401007387 */ /* 0x0007e80000100a00 */
[----:B------:R-:W-:Y:S01]  /*262b0*/  LDGSTS.E [R9+-0x3fc00], desc[UR60][R212.64], P0 ;  /* 0xc0400000d4097fae */ /* 0x000fe2000812187c */
[----:B-1----:R-:W-:-:S03]  /*262c0*/  IMAD.WIDE R2, R186, 0x4, R224 ;  /* 0x00000004ba027825 */ /* 0x002fc600078e02e0 */
[----:B------:R3:W-:Y:S04]  /*262d0*/  LDGSTS.E [R8+-0x3f800], desc[UR60][R4.64], P0 ;  /* 0xc080000004087fae */ /* 0x0007e8000812187c */
[----:B------:R-:W2:Y:S04]  /*262e0*/  LDL.LU.64 R224, [R1+0x450] ;  /* 0x0004500001e07983 */ /* 0x000ea80000300a00 */
[----:B------:R1:W-:Y:S04]  /*262f0*/  STL.64 [R1+0x530], R2 ;  /* 0x0005300201007387 */ /* 0x0003e80000100a00 */
[----:B------:R1:W-:Y:S01]  /*26300*/  LDGSTS.E [R7+-0x3f400], desc[UR60][R2.64], P0 ;  /* 0xc0c0000002077fae */ /* 0x0003e2000812187c */
[----:B---3--:R-:W-:-:S03]  /*26310*/  IMAD.WIDE R4, R186, 0x4, R240 ;  /* 0x00000004ba047825 */ /* 0x008fc600078e02f0 */
[----:B------:R-:W3:Y:S04]  /*26320*/  LDL.LU.64 R240, [R1+0x448] ;  /* 0x0004480001f07983 */ /* 0x000ee80000300a00 */
[----:B------:R4:W-:Y:S04]  /*26330*/  STL.64 [R1+0x5a8], R4 ;  /* 0x0005a80401007387 */ /* 0x0009e80000100a00 */
[----:B------:R4:W-:Y:S01]  /*26340*/  LDGSTS.E [R98+-0x3f000], desc[UR60][R4.64], P0 ;  /* 0xc100000004627fae */ /* 0x0009e2000812187c */
[----:B------:R-:W-:-:S03]  /*26350*/  IMAD.WIDE R212, R186, 0x4, R206 ;  /* 0x00000004bad47825 */ /* 0x000fc600078e02ce */
[----:B------:R-:W3:Y:S04]  /*26360*/  LDL.LU.64 R206, [R1+0x428] ;  /* 0x0004280001ce7983 */ /* 0x000ee80000300a00 */
[----:B------:R-:W-:Y:S01]  /*26370*/  LDGSTS.E [R9+-0x3ec00], desc[UR60][R212.64], P0 ;  /* 0xc1400000d4097fae */ /* 0x000fe2000812187c */
[----:B-1----:R-:W-:-:S03]  /*26380*/  IMAD.WIDE R2, R186, 0x4, R220 ;  /* 0x00000004ba027825 */ /* 0x002fc600078e02dc */
[----:B------:R-:W3:Y:S04]  /*26390*/  LDL.LU.64 R220, [R1+0x400] ;  /* 0x0004000001dc7983 */ /* 0x000ee80000300a00 */
[----:B------:R1:W-:Y:S04]  /*263a0*/  STL.64 [R1+0x5e8], R212 ;  /* 0x0005e8d401007387 */ /* 0x0003e80000100a00 */
[----:B------:R1:W-:Y:S04]  /*263b0*/  STL.64 [R1+0x628], R2 ;  /* 0x0006280201007387 */ /* 0x0003e80000100a00 */
[----:B------:R1:W-:Y:S01]  /*263c0*/  LDGSTS.E [R8+-0x3e800], desc[UR60][R2.64], P0 ;  /* 0xc180000002087fae */ /* 0x0003e2000812187c */
[----:B----4-:R-:W-:-:S03]  /*263d0*/  IMAD.WIDE R4, R186, 0x4, R216 ;  /* 0x00000004ba047825 */ /* 0x010fc600078e02d8 */
[----:B-1----:R-:W4:Y:S04]  /*263e0*/  LDL.LU.64 R212, [R1+0x3e0] ;  /* 0x0003e00001d47983 */ /* 0x002f280000300a00 */
[----:B------:R1:W-:Y:S01]  /*263f0*/  STL.64 [R1+0x670], R4 ;  /* 0x0006700401007387 */ /* 0x0003e20000100a00 */
[----:B------:R-:W-:-:S03]  /*26400*/  IMAD.WIDE R2, R186, 0x4, R214 ;  /* 0x00000004ba027825 */ /* 0x000fc600078e02d6 */
[----:B------:R1:W-:Y:S04]  /*26410*/  LDGSTS.E [R7+-0x3e400], desc[UR60][R4.64], P0 ;  /* 0xc1c0000004077fae */ /* 0x0003e8000812187c */
[----:B------:R-:W4:Y:S04]  /*26420*/  LDL.LU.64 R214, [R1+0x3d8] ;  /* 0x0003d80001d67983 */ /* 0x000f280000300a00 */
[----:B------:R1:W-:Y:S04]  /*26430*/  STL.64 [R1+0x6b0], R2 ;  /* 0x0006b00201007387 */ /* 0x0003e80000100a00 */
[----:B------:R1:W-:Y:S01]  /*26440*/  LDGSTS.E [R98+-0x3e000], desc[UR60][R2.64], P0 ;  /* 0xc200000002627fae */ /* 0x0003e2000812187c */
[----:B--2---:R-:W-:-:S03]  /*26450*/  IMAD.WIDE R216, R186, 0x4, R210 ;  /* 0x00000004bad87825 */ /* 0x004fc600078e02d2 */
[----:B------:R-:W2:Y:S01]  /*26460*/  LDL.LU.64 R210, [R1+0x3d0] ;  /* 0x0003d00001d27983 */ /* 0x000ea20000300a00 */
[----:B-1----:R-:W-:-:S03]  /*26470*/  IMAD.WIDE R4, R186, 0x4, R208 ;  /* 0x00000004ba047825 */ /* 0x002fc600078e02d0 */
[----:B------:R-:W2:Y:S04]  /*26480*/  LDL.LU.64 R208, [R1+0x3c0] ;  /* 0x0003c00001d07983 */ /* 0x000ea80000300a00 */
[----:B------:R-:W-:Y:S04]  /*26490*/  STL.64 [R1+0x708], R216 ;  /* 0x000708d801007387 */ /* 0x000fe80000100a00 */
[----:B------:R1:W-:Y:S04]  /*264a0*/  LDGSTS.E [R9+-0x3dc00], desc[UR60][R216.64], P0 ;  /* 0xc2400000d8097fae */ /* 0x0003e8000812187c */
[----:B------:R1:W-:Y:S04]  /*264b0*/  STL.64 [R1+0x738], R4 ;  /* 0x0007380401007387 */ /* 0x0003e80000100a00 */
[----:B------:R-:W-:Y:S01]  /*264c0*/  LDGSTS.E [R8+-0x3d800], desc[UR60][R4.64], P0 ;  /* 0xc280000004087fae */ /* 0x000fe2000812187c */
[----:B------:R-:W-:-:S03]  /*264d0*/  IMAD.WIDE R2, R186, 0x4, R224 ;  /* 0x00000004ba027825 */ /* 0x000fc600078e02e0 */
[----:B-1----:R-:W2:Y:S04]  /*264e0*/  LDL.LU.64 R4, [R1+0x398] ;  /* 0x0003980001047983 */ /* 0x002ea80000300a00 */
[----:B------:R1:W-:Y:S04]  /*264f0*/  STL.64 [R1+0x760], R2 ;  /* 0x0007600201007387 */ /* 0x0003e80000100a00 */
[----:B------:R-:W2:Y:S04]  /*26500*/  LDL.LU.64 R224, [R1+0x390] ;  /* 0x0003900001e07983 */ /* 0x000ea80000300a00 */
[----:B------:R1:W-:Y:S01]  /*26510*/  LDGSTS.E [R7+-0x3d400], desc[UR60][R2.64], P0 ;  /* 0xc2c0000002077fae */ /* 0x0003e2000812187c */
[----:B------:R-:W-:-:S02]  /*26520*/  VIADD R244, R244, 0x100000 ;  /* 0x00100000f4f47836 */ /* 0x000fc40000000000 */
[----:B---3--:R-:W-:-:S05]  /*26530*/  IMAD.WIDE R240, R186, 0x4, R240 ;  /* 0x00000004baf07825 */ /* 0x008fca00078e02f0 */
[----:B------:R3:W-:Y:S04]  /*26540*/  STL.64 [R1+0x780], R240 ;  /* 0x000780f001007387 */ /* 0x0007e80000100a00 */
[----:B------:R-:W-:Y:S01]  /*26550*/  LDGSTS.E [R9+-0x3d000], desc[UR60][R240.64], P0 ;  /* 0xc3000000f0097fae */ /* 0x000fe2000812187c */
[----:B------:R-:W-:-:S03]  /*26560*/  IMAD.WIDE R216, R186, 0x4, R206 ;  /* 0x00000004bad87825 */ /* 0x000fc600078e02ce */
[----:B------:R-:W2:Y:S04]  /*26570*/  LDL.LU.64 R206, [R1+0x388] ;  /* 0x0003880001ce7983 */ /* 0x000ea80000300a00 */
[----:B------:R4:W-:Y:S01]  /*26580*/  LDGSTS.E [R8+-0x3cc00], desc[UR60][R216.64], P0 ;  /* 0xc3400000d8087fae */ /* 0x0009e2000812187c */
[----:B-1----:R-:W-:-:S03]  /*26590*/  IMAD.WIDE R2, R186, 0x4, R220 ;  /* 0x00000004ba027825 */ /* 0x002fc600078e02dc */
[----:B------:R-:W2:Y:S04]  /*265a0*/  LDL.LU.64 R220, [R1+0x380] ;  /* 0x0003800001dc7983 */ /* 0x000ea80000300a00 */
[----:B------:R-:W-:Y:S04]  /*265b0*/  STL.64 [R1+0x798], R216 ;  /* 0x000798d801007387 */ /* 0x000fe80000100a00 */
[----:B---3--:R-:W3:Y:S04]  /*265c0*/  LDL.LU.64 R240, [R1+0xa20] ;  /* 0x000a200001f07983 */ /* 0x008ee80000300a00 */
[----:B------:R1:W-:Y:S01]  /*265d0*/  STL.64 [R1+0x7a8], R2 ;  /* 0x0007a80201007387 */ /* 0x0003e20000100a00 */
[----:B----4-:R-:W-:-:S03]  /*265e0*/  IMAD.WIDE R212, R186, 0x4, R212 ;  /* 0x00000004bad47825 */ /* 0x010fc600078e02d4 */
[----:B------:R-:W-:Y:S04]  /*265f0*/  LDGSTS.E [R7+-0x3c800], desc[UR60][R2.64], P0 ;  /* 0xc380000002077fae */ /* 0x000fe8000812187c */
[----:B------:R4:W-:Y:S01]  /*26600*/  LDGSTS.E [R244+-0x3c400], desc[UR60][R212.64], P0 ;  /* 0xc3c00000d4f47fae */ /* 0x0009e2000812187c */
[----:B------:R-:W-:-:S03]  /*26610*/  IMAD.WIDE R8, R186, 0x4, R214 ;  /* 0x00000004ba087825 */ /* 0x000fc600078e02d6 */
[----:B-1----:R-:W3:Y:S04]  /*26620*/  LDL.LU.64 R2, [R1+0x378] ;  /* 0x0003780001027983 */ /* 0x002ee80000300a00 */
[----:B------:R4:W-:Y:S04]  /*26630*/  STL.64 [R1+0x7b0], R212 ;  /* 0x0007b0d401007387 */ /* 0x0009e80000100a00 */
[----:B------:R1:W-:Y:S04]  /*26640*/  STL.64 [R1+0x3d8], R8 ;  /* 0x0003d80801007387 */ /* 0x0003e80000100a00 */
[----:B------:R-:W3:Y:S01]  /*26650*/  LDL.LU.64 R214, [R1+0x370] ;  /* 0x0003700001d67983 */ /* 0x000ee20000300a00 */
[----:B--2---:R-:W-:-:S03]  /*26660*/  IMAD.WIDE R216, R186, 0x4, R210 ;  /* 0x00000004bad87825 */ /* 0x004fc600078e02d2 */
[----:B------:R-:W2:Y:S01]  /*26670*/  LDL.LU.64 R210, [R1+0x368] ;  /* 0x0003680001d27983 */ /* 0x000ea20000300a00 */
[----:B----4-:R-:W-:-:S03]  /*26680*/  IMAD.WIDE R212, R186, 0x4, R208 ;  /* 0x00000004bad47825 */ /* 0x010fc600078e02d0 */
[----:B------:R-:W4:Y:S01]  /*26690*/  LDL.LU.64 R208, [R1+0x360] ;  /* 0x0003600001d07983 */ /* 0x000f220000300a00 */
[C---:B------:R-:W-:Y:S01]  /*266a0*/  IADD3 R7, R243.reuse, 0x100000, RZ ;  /* 0x00100000f3077810 */ /* 0x040fe20007ffe0ff */
[----:B------:R-:W-:Y:S02]  /*266b0*/  IMAD.MOV.U32 R244, RZ, RZ, R8 ;  /* 0x000000fffff47224 */ /* 0x000fe400078e0008 */
[----:B------:R-:W-:Y:S01]  /*266c0*/  IMAD.MOV.U32 R245, RZ, RZ, R9 ;  /* 0x000000fffff57224 */ /* 0x000fe200078e0009 */
[C---:B-1----:R-:W-:Y:S01]  /*266d0*/  IADD3 R8, R243.reuse, 0x100000, RZ ;  /* 0x00100000f3087810 */ /* 0x042fe20007ffe0ff */
[----:B------:R-:W-:Y:S01]  /*266e0*/  VIADD R9, R243, 0x100000 ;  /* 0x00100000f3097836 */ /* 0x000fe20000000000 */
[----:B------:R-:W-:Y:S04]  /*266f0*/  STL.64 [R1+0x450], R216 ;  /* 0x000450d801007387 */ /* 0x000fe80000100a00 */
[----:B------:R1:W-:Y:S04]  /*26700*/  LDGSTS.E [R7+-0x3ff80], desc[UR60][R244.64], P0 ;  /* 0xc0080000f4077fae */ /* 0x0003e8000812187c */
[----:B------:R1:W-:Y:S04]  /*26710*/  LDGSTS.E [R9+-0x3fb80], desc[UR60][R216.64], P0 ;  /* 0xc0480000d8097fae */ /* 0x0003e8000812187c */
[----:B------:R1:W-:Y:S04]  /*26720*/  STL.64 [R1+0x490], R212 ;  /* 0x000490d401007387 */ /* 0x0003e80000100a00 */
[----:B------:R-:W-:Y:S01]  /*26730*/  LDGSTS.E [R8+-0x3f780], desc[UR60][R212.64], P0 ;  /* 0xc0880000d4087fae */ /* 0x000fe2000812187c */
[----:B------:R-:W-:-:S04]  /*26740*/  IMAD.WIDE R4, R186, 0x4, R4 ;  /* 0x00000004ba047825 */ /* 0x000fc800078e0204 */
[----:B------:R-:W-:Y:S01]  /*26750*/  VIADD R98, R243, 0x100000 ;  /* 0x00100000f3627836 */ /* 0x000fe20000000000 */
[----:B------:R1:W-:Y:S04]  /*26760*/  LDGSTS.E [R7+-0x3f380], desc[UR60][R4.64], P0 ;  /* 0xc0c8000004077fae */ /* 0x0003e8000812187c */
[----:B-1----:R-:W4:Y:S01]  /*26770*/  LDL.LU.64 R212, [R1+0x358] ;  /* 0x0003580001d47983 */ /* 0x002f220000300a00 */
[----:B------:R-:W-:-:S03]  /*26780*/  IMAD.WIDE R244, R186, 0x4, R224 ;  /* 0x00000004baf47825 */ /* 0x000fc600078e02e0 */
[----:B------:R1:W-:Y:S04]  /*26790*/  STL.64 [R1+0x528], R4 ;  /* 0x0005280401007387 */ /* 0x0003e80000100a00 */
[----:B------:R-:W4:Y:S04]  /*267a0*/  LDL.LU.64 R224, [R1+0x350] ;  /* 0x0003500001e07983 */ /* 0x000f280000300a00 */
[----:B------:R-:W-:Y:S04]  /*267b0*/  STL.64 [R1+0x568], R244 ;  /* 0x000568f401007387 */ /* 0x000fe80000100a00 */
[----:B------:R3:W-:Y:S01]  /*267c0*/  LDGSTS.E [R98+-0x3ef80], desc[UR60][R244.64], P0 ;  /* 0xc1080000f4627fae */ /* 0x0007e2000812187c */
[----:B------:R-:W-:-:S03]  /*267d0*/  IMAD.WIDE R216, R186, 0x4, R206 ;  /* 0x00000004bad87825 */ /* 0x000fc600078e02ce */
[----:B------:R-:W4:Y:S04]  /*267e0*/  LDL.LU.64 R206, [R1+0x348] ;  /* 0x0003480001ce7983 */ /* 0x000f280000300a00 */
[----:B------:R2:W-:Y:S01]  /*267f0*/  LDGSTS.E [R9+-0x3eb80], desc[UR60][R216.64], P0 ;  /* 0xc1480000d8097fae */ /* 0x0005e2000812187c */
[----:B-1----:R-:W-:-:S03]  /*26800*/  IMAD.WIDE R4, R186, 0x4, R220 ;  /* 0x00000004ba047825 */ /* 0x002fc600078e02dc */
[----:B------:R-:W4:Y:S04]  /*26810*/  LDL.LU.64 R220, [R1+0x340] ;  /* 0x0003400001dc7983 */ /* 0x000f280000300a00 */
[----:B------:R-:W-:Y:S04]  /*26820*/  STL.64 [R1+0x5a0], R216 ;  /* 0x0005a0d801007387 */ /* 0x000fe80000100a00 */
[----:B------:R1:W-:Y:S04]  /*26830*/  STL.64 [R1+0x5e0], R4 ;  /* 0x0005e00401007387 */ /* 0x0003e80000100a00 */
[----:B------:R-:W-:Y:S04]  /*26840*/  LDGSTS.E [R8+-0x3e780], desc[UR60][R4.64], P0 ;  /* 0xc188000004087fae */ /* 0x000fe8000812187c */
[----:B-1----:R-:W4:Y:S01]  /*26850*/  LDL.LU.64 R4, [R1+0x338] ;  /* 0x0003380001047983 */ /* 0x002f220000300a00 */
[----:B---3--:R-:W-:-:S05]  /*26860*/  IMAD.WIDE R2, R186, 0x4, R2 ;  /* 0x00000004ba027825 */ /* 0x008fca00078e0202 */
[----:B------:R4:W-:Y:S04]  /*26870*/  STL.64 [R1+0x620], R2 ;  /* 0x0006200201007387 */ /* 0x0009e80000100a00 */
[----:B------:R4:W-:Y:S01]  /*26880*/  LDGSTS.E [R7+-0x3e380], desc[UR60][R2.64], P0 ;  /* 0xc1c8000002077fae */ /* 0x0009e2000812187c */
[----:B------:R-:W-:-:S03]  /*26890*/  IMAD.WIDE R244, R186, 0x4, R214 ;  /* 0x00000004baf47825 */ /* 0x000fc600078e02d6 */
[----:B------:R-:W3:Y:S04]  /*268a0*/  LDL.LU.64 R214, [R1+0x330] ;  /* 0x0003300001d67983 */ /* 0x000ee80000300a00 */
[----:B------:R-:W-:Y:S01]  /*268b0*/  STL.64 [R1+0x668], R244 ;  /* 0x000668f401007387 */ /* 0x000fe20000100a00 */
[----:B--2---:R-:W-:-:S03]  /*268c0*/  IMAD.WIDE R216, R186, 0x4, R210 ;  /* 0x00000004bad87825 */ /* 0x004fc600078e02d2 */
[----:B------:R1:W-:Y:S01]  /*268d0*/  LDGSTS.E [R98+-0x3df80], desc[UR60][R244.64], P0 ;  /* 0xc2080000f4627fae */ /* 0x0003e2000812187c */
[----:B----4-:R-:W-:-:S03]  /*268e0*/  IMAD.WIDE R2, R186, 0x4, R208 ;  /* 0x00000004ba027825 */ /* 0x010fc600078e02d0 */
[----:B------:R-:W2:Y:S04]  /*268f0*/  LDL.LU.64 R210, [R1+0x328] ;  /* 0x0003280001d27983 */ /* 0x000ea80000300a00 */
[----:B------:R-:W4:Y:S04]  /*26900*/  LDL.LU.64 R208, [R1+0x320] ;  /* 0x0003200001d07983 */ /* 0x000f280000300a00 */
[----:B------:R-:W-:Y:S04]  /*26910*/  STL.64 [R1+0x6a8], R216 ;  /* 0x0006a8d801007387 */ /* 0x000fe80000100a00 */
[----:B------:R1:W-:Y:S04]  /*26920*/  LDGSTS.E [R9+-0x3db80], desc[UR60][R216.64], P0 ;  /* 0xc2480000d8097fae */ /* 0x0003e8000812187c */
[----:B------:R1:W-:Y:S04]  /*26930*/  STL.64 [R1+0x700], R2 ;  /* 0x0007000201007387 */ /* 0x0003e80000100a00 */
[----:B------:R-:W-:Y:S04]  /*26940*/  LDGSTS.E [R8+-0x3d780], desc[UR60][R2.64], P0 ;  /* 0xc288000002087fae */ /* 0x000fe8000812187c */
[----:B-1----:R-:W4:Y:S01]  /*26950*/  LDL.LU.64 R2, [R1+0x318] ;  /* 0x0003180001027983 */ /* 0x002f220000300a00 */
[----:B------:R-:W-:-:S05]  /*26960*/  IMAD.WIDE R212, R186, 0x4, R212 ;  /* 0x00000004bad47825 */ /* 0x000fca00078e02d4 */
[----:B------:R1:W-:Y:S01]  /*26970*/  STL.64 [R1+0x730], R212 ;  /* 0x000730d401007387 */ /* 0x0003e20000100a00 */
[----:B------:R-:W-:-:S03]  /*26980*/  IMAD.WIDE R244, R186, 0x4, R224 ;  /* 0x00000004baf47825 */ /* 0x000fc600078e02e0 */
[----:B------:R-:W-:Y:S04]  /*26990*/  LDGSTS.E [R7+-0x3d380], desc[UR60][R212.64], P0 ;  /* 0xc2c80000d4077fae */ /* 0x000fe8000812187c */
[----:B------:R-:W4:Y:S04]  /*269a0*/  LDL.LU.64 R224, [R1+0x310] ;  /* 0x0003100001e07983 */ /* 0x000f280000300a00 */
[----:B------:R-:W-:Y:S04]  /*269b0*/  STL.64 [R1+0x758], R244 ;  /* 0x000758f401007387 */ /* 0x000fe80000100a00 */
[----:B-1----:R-:W4:Y:S04]  /*269c0*/  LDL.LU.64 R212, [R1+0x308] ;  /* 0x0003080001d47983 */ /* 0x002f280000300a00 */
[----:B------:R3:W-:Y:S01]  /*269d0*/  LDGSTS.E [R9+-0x3cf80], desc[UR60][R244.64], P0 ;  /* 0xc3080000f4097fae */ /* 0x0007e2000812187c */
[----:B------:R-:W-:-:S02]  /*269e0*/  VIADD R243, R243, 0x100000 ;  /* 0x00100000f3f37836 */ /* 0x000fc40000000000 */
[----:B------:R-:W-:-:S05]  /*269f0*/  IMAD.WIDE R216, R186, 0x4, R206 ;  /* 0x00000004bad87825 */ /* 0x000fca00078e02ce */
[----:B------:R2:W-:Y:S01]  /*26a00*/  LDGSTS.E [R8+-0x3cb80], desc[UR60][R216.64], P0 ;  /* 0xc3480000d8087fae */ /* 0x0005e2000812187c */
[----:B------:R-:W-:-:S03]  /*26a10*/  IMAD.WIDE R206, R186, 0x4, R220 ;  /* 0x00000004bace7825 */ /* 0x000fc600078e02dc */
[----:B------:R-:W4:Y:S04]  /*26a20*/  LDL.LU.64 R220, [R1+0x300] ;  /* 0x0003000001dc7983 */ /* 0x000f280000300a00 */
[----:B------:R-:W-:Y:S04]  /*26a30*/  STL.64 [R1+0x778], R216 ;  /* 0x000778d801007387 */ /* 0x000fe80000100a00 */
[----:B------:R1:W-:Y:S04]  /*26a40*/  STL.64 [R1+0x790], R206 ;  /* 0x000790ce01007387 */ /* 0x0003e80000100a00 */
[----:B------:R-:W-:Y:S01]  /*26a50*/  LDGSTS.E [R7+-0x3c780], desc[UR60][R206.64], P0 ;  /* 0xc3880000ce077fae */ /* 0x000fe2000812187c */
[----:B------:R-:W-:-:S03]  /*26a60*/  IMAD.WIDE R4, R186, 0x4, R4 ;  /* 0x00000004ba047825 */ /* 0x000fc600078e0204 */
[----:B-1----:R-:W4:Y:S04]  /*26a70*/  LDL.LU.64 R206, [R1+0x2f8] ;  /* 0x0002f80001ce7983 */ /* 0x002f280000300a00 */
[----:B------:R4:W-:Y:S04]  /*26a80*/  STL.64 [R1+0x7a0], R4 ;  /* 0x0007a00401007387 */ /* 0x0009e80000100a00 */
[----:B------:R4:W-:Y:S01]  /*26a90*/  LDGSTS.E [R243+-0x3c380], desc[UR60][R4.64], P0 ;  /* 0xc3c8000004f37fae */ /* 0x0009e2000812187c */
[----:B---3--:R-:W-:-:S03]  /*26aa0*/  IMAD.WIDE R244, R186, 0x4, R214 ;  /* 0x00000004baf47825 */ /* 0x008fc600078e02d6 */
[----:B------:R-:W3:Y:S04]  /*26ab0*/  LDL.LU.64 R214, [R1+0x2f0] ;  /* 0x0002f00001d67983 */ /* 0x000ee80000300a00 */
[----:B------:R-:W-:Y:S01]  /*26ac0*/  STL.64 [R1+0x348], R244 ;  /* 0x000348f401007387 */ /* 0x000fe20000100a00 */
[----:B--2---:R-:W-:-:S03]  /*26ad0*/  IMAD.WIDE R216, R186, 0x4, R210 ;  /* 0x00000004bad87825 */ /* 0x004fc600078e02d2 */
[----:B------:R-:W2:Y:S01]  /*26ae0*/  LDL.LU.64 R210, [R1+0x2e8] ;  /* 0x0002e80001d27983 */ /* 0x000ea20000300a00 */
[----:B----4-:R-:W-:-:S03]  /*26af0*/  IMAD.WIDE R4, R186, 0x4, R208 ;  /* 0x00000004ba047825 */ /* 0x010fc600078e02d0 */
[----:B------:R-:W4:Y:S01]  /*26b00*/  LDL.LU.64 R208, [R1+0x2e0] ;  /* 0x0002e00001d07983 */ /* 0x000f220000300a00 */
[C---:B------:R-:W-:Y:S01]  /*26b10*/  IADD3 R9, R242.reuse, 0x100000, RZ ;  /* 0x00100000f2097810 */ /* 0x040fe20007ffe0ff */
[C---:B------:R-:W-:Y:S02]  /*26b20*/  VIADD R7, R242.reuse, 0x100000 ;  /* 0x00100000f2077836 */ /* 0x040fe40000000000 */
        /* <DEDUP_REMOVED lines=9> */
[----:B-1----:R-:W4:Y:S04]  /*26bc0*/  LDL.LU.64 R4, [R1+0x2d8] ;  /* 0x0002d80001047983 */ /* 0x002f280000300a00 */
[----:B------:R1:W-:Y:S01]  /*26bd0*/  STL.64 [R1+0x390], R2 ;  /* 0x0003900201007387 */ /* 0x0003e20000100a00 */
[----:B------:R-:W-:-:S03]  /*26be0*/  IMAD.WIDE R244, R186, 0x4, R224 ;  /* 0x00000004baf47825 */ /* 0x000fc600078e02e0 */
[----:B------:R-:W4:Y:S04]  /*26bf0*/  LDL.LU.64 R224, [R1+0x2c0] ;  /* 0x0002c00001e07983 */ /* 0x000f280000300a00 */
[----:B------:R-:W-:Y:S01]  /*26c00*/  STL.64 [R1+0x398], R244 ;  /* 0x000398f401007387 */ /* 0x000fe20000100a00 */
[----:B------:R-:W-:-:S03]  /*26c10*/  IMAD.WIDE R216, R186, 0x4, R212 ;  /* 0x00000004bad87825 */ /* 0x000fc600078e02d4 */
[----:B------:R-:W4:Y:S04]  /*26c20*/  LDL.LU.64 R212, [R1+0x2b8] ;  /* 0x0002b80001d47983 */ /* 0x000f280000300a00 */
[----:B------:R3:W-:Y:S04]  /*26c30*/  LDGSTS.E [R98+-0x3ef00], desc[UR60][R244.64], P0 ;  /* 0xc1100000f4627fae */ /* 0x0007e8000812187c */
[----:B------:R2:W-:Y:S01]  /*26c40*/  LDGSTS.E [R9+-0x3eb00], desc[UR60][R216.64], P0 ;  /* 0xc1500000d8097fae */ /* 0x0005e2000812187c */
[----:B-1----:R-:W-:-:S03]  /*26c50*/  IMAD.WIDE R2, R186, 0x4, R220 ;  /* 0x00000004ba027825 */ /* 0x002fc600078e02dc */
[----:B------:R-:W4:Y:S04]  /*26c60*/  LDL.LU.64 R220, [R1+0x2a0] ;  /* 0x0002a00001dc7983 */ /* 0x000f280000300a00 */
[----:B------:R-:W-:Y:S04]  /*26c70*/  STL.64 [R1+0x560], R216 ;  /* 0x000560d801007387 */ /* 0x000fe80000100a00 */
[----:B------:R1:W-:Y:S04]  /*26c80*/  STL.64 [R1+0x598], R2 ;  /* 0x0005980201007387 */ /* 0x0003e80000100a00 */
[----:B------:R-:W-:Y:S01]  /*26c90*/  LDGSTS.E [R8+-0x3e700], desc[UR60][R2.64], P0 ;  /* 0xc190000002087fae */ /* 0x000fe2000812187c */
[----:B------:R-:W-:-:S03]  /*26ca0*/  IMAD.WIDE R206, R186, 0x4, R206 ;  /* 0x00000004bace7825 */ /* 0x000fc600078e02ce */
[----:B-1----:R-:W4:Y:S04]  /*26cb0*/  LDL.LU.64 R2, [R1+0x290] ;  /* 0x0002900001027983 */ /* 0x002f280000300a00 */
[----:B------:R1:W-:Y:S04]  /*26cc0*/  STL.64 [R1+0x5d8], R206 ;  /* 0x0005d8ce01007387 */ /* 0x0003e80000100a00 */
[----:B------:R-:W-:Y:S01]  /*26cd0*/  LDGSTS.E [R7+-0x3e300], desc[UR60][R206.64], P0 ;  /* 0xc1d00000ce077fae */ /* 0x000fe2000812187c */
[----:B---3--:R-:W-:-:S05]  /*26ce0*/  IMAD.WIDE R244, R186, 0x4, R214 ;  /* 0x00000004baf47825 */ /* 0x008fca00078e02d6 */
[----:B------:R3:W-:Y:S04]  /*26cf0*/  LDGSTS.E [R98+-0x3df00], desc[UR60][R244.64], P0 ;  /* 0xc2100000f4627fae */ /* 0x0007e8000812187c */
[----:B-1----:R-:W3:Y:S01]  /*26d00*/  LDL.LU.64 R206, [R1+0x270] ;  /* 0x0002700001ce7983 */ /* 0x002ee20000300a00 */
[----:B--2---:R-:W-:-:S03]  /*26d10*/  IMAD.WIDE R216, R186, 0x4, R210 ;  /* 0x00000004bad87825 */ /* 0x004fc600078e02d2 */
[----:B------:R-:W-:Y:S01]  /*26d20*/  STL.64 [R1+0x618], R244 ;  /* 0x000618f401007387 */ /* 0x000fe20000100a00 */
        /* <DEDUP_REMOVED lines=10> */
[----:B---3--:R-:W-:-:S03]  /*26dd0*/  IMAD.WIDE R244, R186, 0x4, R224 ;  /* 0x00000004baf47825 */ /* 0x008fc600078e02e0 */
[----:B------:R1:W-:Y:S04]  /*26de0*/  LDGSTS.E [R7+-0x3d300], desc[UR60][R4.64], P0 ;  /* 0xc2d0000004077fae */ /* 0x0003e8000812187c */
[----:B------:R-:W3:Y:S01]  /*26df0*/  LDL.LU.64 R224, [R1+0x200] ;  /* 0x0002000001e07983 */ /* 0x000ee20000300a00 */
[----:B------:R-:W-:-:S03]  /*26e00*/  IMAD.WIDE R216, R186, 0x4, R212 ;  /* 0x00000004bad87825 */ /* 0x000fc600078e02d4 */
[----:B------:R-:W-:Y:S04]  /*26e10*/  STL.64 [R1+0x728], R244 ;  /* 0x000728f401007387 */ /* 0x000fe80000100a00 */
[----:B------:R-:W3:Y:S01]  /*26e20*/  LDL.LU.64 R212, [R1+0x1d8] ;  /* 0x0001d80001d47983 */ /* 0x000ee20000300a00 */
[----:B------:R-:W-:-:S03]  /*26e30*/  VIADD R242, R242, 0x100000 ;  /* 0x00100000f2f27836 */ /* 0x000fc60000000000 */
[----:B------:R1:W-:Y:S04]  /*26e40*/  LDGSTS.E [R9+-0x3cf00], desc[UR60][R244.64], P0 ;  /* 0xc3100000f4097fae */ /* 0x0003e8000812187c */
[----:B------:R2:W-:Y:S01]  /*26e50*/  LDGSTS.E [R8+-0x3cb00], desc[UR60][R216.64], P0 ;  /* 0xc3500000d8087fae */ /* 0x0005e2000812187c */
[----:B-1----:R-:W-:-:S03]  /*26e60*/  IMAD.WIDE R4, R186, 0x4, R220 ;  /* 0x00000004ba047825 */ /* 0x002fc600078e02dc */
[----:B------:R-:W3:Y:S04]  /*26e70*/  LDL.LU.64 R220, [R1+0x1b0] ;  /* 0x0001b00001dc7983 */ /* 0x000ee80000300a00 */
[----:B------:R-:W-:Y:S04]  /*26e80*/  STL.64 [R1+0x750], R216 ;  /* 0x000750d801007387 */ /* 0x000fe80000100a00 */
[----:B------:R1:W-:Y:S04]  /*26e90*/  STL.64 [R1+0x770], R4 ;  /* 0x0007700401007387 */ /* 0x0003e80000100a00 */
[----:B------:R-:W-:Y:S01]  /*26ea0*/  LDGSTS.E [R7+-0x3c700], desc[UR60][R4.64], P0 ;  /* 0xc390000004077fae */ /* 0x000fe2000812187c */
[----:B------:R-:W-:-:S03]  /*26eb0*/  IMAD.WIDE R2, R186, 0x4, R2 ;  /* 0x00000004ba027825 */ /* 0x000fc600078e0202 */
[----:B-1----:R-:W3:Y:S04]  /*26ec0*/  LDL.LU.64 R4, [R1+0x188] ;  /* 0x0001880001047983 */ /* 0x002ee80000300a00 */
[----:B------:R4:W-:Y:S04]  /*26ed0*/  STL.64 [R1+0x788], R2 ;  /* 0x0007880201007387 */ /* 0x0009e80000100a00 */
[----:B------:R4:W-:Y:S01]  /*26ee0*/  LDGSTS.E [R242+-0x3c300], desc[UR60][R2.64], P0 ;  /* 0xc3d0000002f27fae */ /* 0x0009e2000812187c */
[----:B------:R-:W-:-:S03]  /*26ef0*/  IMAD.WIDE R244, R186, 0x4, R206 ;  /* 0x00000004baf47825 */ /* 0x000fc600078e02ce */
        /* <DEDUP_REMOVED lines=8> */
[C---:B------:R-:W-:Y:S01]  /*26f80*/  VIADD R8, R241.reuse, 0x100000 ;  /* 0x00100000f1087836 */ /* 0x040fe20000000000 */
[----:B------:R-:W-:Y:S04]  /*26f90*/  STL.64 [R1+0x318], R216 ;  /* 0x000318d801007387 */ /* 0x000fe80000100a00 */
[----:B------:R-:W-:Y:S01]  /*26fa0*/  LDGSTS.E [R7+-0x3fe80], desc[UR60][R244.64], P0 ;  /* 0xc0180000f4077fae */ /* 0x000fe2000812187c */
[----:B------:R-:W-:-:S03]  /*26fb0*/  VIADD R98, R241, 0x100000 ;  /* 0x00100000f1627836 */ /* 0x000fc60000000000 */
[----:B------:R1:W-:Y:S04]  /*26fc0*/  LDGSTS.E [R9+-0x3fa80], desc[UR60][R216.64], P0 ;  /* 0xc0580000d8097fae */ /* 0x0003e8000812187c */
[----:B------:R1:W-:Y:S04]  /*26fd0*/  STL.64 [R1+0x320], R2 ;  /* 0x0003200201007387 */ /* 0x0003e80000100a00 */
[----:B------:R-:W-:Y:S01]  /*26fe0*/  LDGSTS.E [R8+-0x3f680], desc[UR60][R2.64], P0 ;  /* 0xc098000002087fae */ /* 0x000fe2000812187c */
[----:B------:R-:W-:-:S05]  /*26ff0*/  IMAD.WIDE R214, R186, 0x4, R214 ;  /* 0x00000004bad67825 */ /* 0x000fca00078e02d6 */
[----:B------:R-:W-:Y:S04]  /*27000*/  LDGSTS.E [R7+-0x3f280], desc[UR60][R214.64], P0 ;  /* 0xc0d80000d6077fae */ /* 0x000fe8000812187c */
[----:B-1----:R-:W4:Y:S01]  /*27010*/  LDL.LU.64 R2, [R1+0x158] ;  /* 0x0001580001027983 */ /* 0x002f220000300a00 */
[----:B---3--:R-:W-:-:S03]  /*27020*/  IMAD.WIDE R242, R186, 0x4, R224 ;  /* 0x00000004baf27825 */ /* 0x008fc600078e02e0 */
[----:B------:R1:W-:Y:S04]  /*27030*/  STL.64 [R1+0x358], R214 ;  /* 0x000358d601007387 */ /* 0x0003e80000100a00 */
[----:B------:R-:W3:Y:S01]  /*27040*/  LDL.LU.64 R224, [R1+0x150] ;  /* 0x0001500001e07983 */ /* 0x000ee20000300a00 */
[----:B------:R-:W-:-:S03]  /*27050*/  IMAD.WIDE R216, R186, 0x4, R212 ;  /* 0x00000004bad87825 */ /* 0x000fc600078e02d4 */
[----:B------:R-:W-:Y:S04]  /*27060*/  STL.64 [R1+0x388], R242 ;  /* 0x000388f201007387 */ /* 0x000fe80000100a00 */
[----:B-1----:R-:W3:Y:S04]  /*27070*/  LDL.LU.64 R214, [R1+0x148] ;  /* 0x0001480001d67983 */ /* 0x002ee80000300a00 */
[----:B------:R1:W-:Y:S04]  /*27080*/  LDGSTS.E [R98+-0x3ee80], desc[UR60][R242.64], P0 ;  /* 0xc1180000f2627fae */ /* 0x0003e8000812187c */
[----:B------:R-:W-:Y:S01]  /*27090*/  LDGSTS.E [R9+-0x3ea80], desc[UR60][R216.64], P0 ;  /* 0xc1580000d8097fae */ /* 0x000fe2000812187c */
[----:B------:R-:W-:-:S03]  /*270a0*/  IMAD.WIDE R212, R186, 0x4, R220 ;  /* 0x00000004bad47825 */ /* 0x000fc600078e02dc */
[----:B------:R-:W3:Y:S04]  /*270b0*/  LDL.LU.64 R220, [R1+0x140] ;  /* 0x0001400001dc7983 */ /* 0x000ee80000300a00 */
[----:B------:R1:W-:Y:S04]  /*270c0*/  STL.64 [R1+0x520], R216 ;  /* 0x000520d801007387 */ /* 0x0003e80000100a00 */
[----:B------:R2:W-:Y:S04]  /*270d0*/  STL.64 [R1+0x558], R212 ;  /* 0x000558d401007387 */ /* 0x0005e80000100a00 */
[----:B------:R2:W-:Y:S04]  /*270e0*/  LDGSTS.E [R8+-0x3e680], desc[UR60][R212.64], P0 ;  /* 0xc1980000d4087fae */ /* 0x0005e8000812187c */
[----:B-1----:R-:W3:Y:S01]  /*270f0*/  LDL.LU.64 R216, [R1+0x138] ;  /* 0x0001380001d87983 */ /* 0x002ee20000300a00 */
[----:B------:R-:W-:-:S05]  /*27100*/  IMAD.WIDE R4, R186, 0x4, R4 ;  /* 0x00000004ba047825 */ /* 0x000fca00078e0204 */
        /* <DEDUP_REMOVED lines=8> */
[----:B------:R-:W4:Y:S04]  /*27190*/  LDL.LU.64 R208, [R1+0x120] ;  /* 0x0001200001d07983 */ /* 0x000f280000300a00 */
[----:B------:R1:W-:Y:S04]  /*271a0*/  STL.64 [R1+0x610], R212 ;  /* 0x000610d401007387 */ /* 0x0003e80000100a00 */
[----:B------:R-:W-:Y:S04]  /*271b0*/  LDGSTS.E [R98+-0x3de80], desc[UR60][R242.64], P0 ;  /* 0xc2180000f2627fae */ /* 0x000fe8000812187c */
[----:B------:R3:W-:Y:S04]  /*271c0*/  STL.64 [R1+0x658], R4 ;  /* 0x0006580401007387 */ /* 0x0007e80000100a00 */
[----:B------:R-:W-:Y:S04]  /*271d0*/  LDGSTS.E [R9+-0x3da80], desc[UR60][R212.64], P0 ;  /* 0xc2580000d4097fae */ /* 0x000fe8000812187c */
[----:B------:R3:W-:Y:S04]  /*271e0*/  LDGSTS.E [R8+-0x3d680], desc[UR60][R4.64], P0 ;  /* 0xc298000004087fae */ /* 0x0007e8000812187c */
[----:B-1----:R-:W4:Y:S01]  /*271f0*/  LDL.LU.64 R212, [R1+0x118] ;  /* 0x0001180001d47983 */ /* 0x002f220000300a00 */
[----:B------:R-:W-:-:S05]  /*27200*/  IMAD.WIDE R2, R186, 0x4, R2 ;  /* 0x00000004ba027825 */ /* 0x000fca00078e0202 */
[----:B------:R1:W-:Y:S04]  /*27210*/  STL.64 [R1+0x698], R2 ;  /* 0x0006980201007387 */ /* 0x0003e80000100a00 */
[----:B------:R-:W-:Y:S01]  /*27220*/  LDGSTS.E [R7+-0x3d280], desc[UR60][R2.64], P0 ;  /* 0xc2d8000002077fae */ /* 0x000fe2000812187c */
[----:B---3--:R-:W-:-:S03]  /*27230*/  IMAD.WIDE R4, R186, 0x4, R224 ;  /* 0x00000004ba047825 */ /* 0x008fc600078e02e0 */
[----:B------:R-:W3:Y:S04]  /*27240*/  LDL.LU.64 R224, [R1+0x110] ;  /* 0x0001100001e07983 */ /* 0x000ee80000300a00 */
[----:B------:R1:W-:Y:S01]  /*27250*/  STL.64 [R1+0x6f0], R4 ;  /* 0x0006f00401007387 */ /* 0x0003e20000100a00 */
[----:B------:R-:W-:-:S03]  /*27260*/  IMAD.WIDE R214, R186, 0x4, R214 ;  /* 0x00000004bad67825 */ /* 0x000fc600078e02d6 */
[----:B------:R1:W-:Y:S01]  /*27270*/  LDGSTS.E [R9+-0x3ce80], desc[UR60][R4.64], P0 ;  /* 0xc318000004097fae */ /* 0x0003e2000812187c */
[----:B------:R-:W-:-:S03]  /*27280*/  IADD3 R241, R241, 0x100000, RZ ;  /* 0x00100000f1f17810 */ /* 0x000fc60007ffe0ff */
[----:B------:R1:W-:Y:S02]  /*27290*/  LDGSTS.E [R8+-0x3ca80], desc[UR60][R214.64], P0 ;  /* 0xc3580000d6087fae */ /* 0x0003e4000812187c */
[C---:B-1----:R-:W-:Y:S02]  /*272a0*/  VIADD R9, R240.reuse, 0x100000 ;  /* 0x00100000f0097836 */ /* 0x042fe40000000000 */
[----:B------:R-:W-:Y:S02]  /*272b0*/  VIADD R8, R240, 0x100000 ;  /* 0x00100000f0087836 */ /* 0x000fe40000000000 */
[C---:B------:R-:W-:Y:S02]  /*272c0*/  IMAD.WIDE R2, R186.reuse, 0x4, R220 ;  /* 0x00000004ba027825 */ /* 0x040fe400078e02dc */
[----:B------:R-:W3:Y:S04]  /*272d0*/  LDL.LU.64 R220, [R1+0x108] ;  /* 0x0001080001dc7983 */ /* 0x000ee80000300a00 */
[----:B------:R-:W-:Y:S04]  /*272e0*/  STL.64 [R1+0x720], R214 ;  /* 0x000720d601007387 */ /* 0x000fe80000100a00 */
[----:B------:R1:W-:Y:S04]  /*272f0*/  STL.64 [R1+0x748], R2 ;  /* 0x0007480201007387 */ /* 0x0003e80000100a00 */
[----:B------:R-:W3:Y:S01]  /*27300*/  LDL.LU.64 R244, [R1+0x100] ;  /* 0x0001000001f47983 */ /* 0x000ee20000300a00 */
[----:B------:R-:W-:-:S03]  /*27310*/  IMAD.WIDE R4, R186, 0x4, R216 ;  /* 0x00000004ba047825 */ /* 0x000fc600078e02d8 */
[----:B------:R1:W-:Y:S04]  /*27320*/  LDGSTS.E [R7+-0x3c680], desc[UR60][R2.64], P0 ;  /* 0xc398000002077fae */ /* 0x0003e8000812187c */
[----:B------:R4:W-:Y:S04]  /*27330*/  STL.64 [R1+0x768], R4 ;  /* 0x0007680401007387 */ /* 0x0009e80000100a00 */
[----:B------:R-:W3:Y:S01]  /*27340*/  LDL.LU.64 R242, [R1+0xf8] ;  /* 0x0000f80001f27983 */ /* 0x000ee20000300a00 */
[----:B-1----:R-:W-:-:S03]  /*27350*/  VIADD R7, R240, 0x100000 ;  /* 0x00100000f0077836 */ /* 0x002fc60000000000 */
[----:B------:R4:W-:Y:S01]  /*27360*/  LDGSTS.E [R241+-0x3c280], desc[UR60][R4.64], P0 ;  /* 0xc3d8000004f17fae */ /* 0x0009e2000812187c */
[----:B------:R-:W-:-:S03]  /*27370*/  IMAD.WIDE R2, R186, 0x4, R206 ;  /* 0x00000004ba027825 */ /* 0x000fc600078e02ce */
[----:B------:R-:W3:Y:S01]  /*27380*/  LDL.LU.64 R206, [R1+0xf0] ;  /* 0x0000f00001ce7983 */ /* 0x000ee20000300a00 */
[----:B--2---:R-:W-:-:S03]  /*27390*/  IMAD.WIDE R214, R186, 0x4, R210 ;  /* 0x00000004bad67825 */ /* 0x004fc600078e02d2 */
[----:B------:R1:W-:Y:S01]  /*273a0*/  STL.64 [R1+0x2e0], R2 ;  /* 0x0002e00201007387 */ /* 0x0003e20000100a00 */
[----:B----4-:R-:W-:-:S03]  /*273b0*/  IMAD.WIDE R4, R186, 0x4, R208 ;  /* 0x00000004ba047825 */ /* 0x010fc600078e02d0 */
[----:B------:R1:W-:Y:S04]  /*273c0*/  LDGSTS.E [R7+-0x3fe00], desc[UR60][R2.64], P0 ;  /* 0xc020000002077fae */ /* 0x0003e8000812187c */
[----:B------:R-:W2:Y:S04]  /*273d0*/  LDL.LU.64 R208, [R1+0xe8] ;  /* 0x0000e80001d07983 */ /* 0x000ea80000300a00 */
[----:B------:R4:W-:Y:S04]  /*273e0*/  STL.64 [R1+0x2e8], R214 ;  /* 0x0002e8d601007387 */ /* 0x0009e80000100a00 */
[----:B------:R-:W2:Y:S04]  /*273f0*/  LDL.LU.64 R210, [R1+0xe0] ;  /* 0x0000e00001d27983 */ /* 0x000ea80000300a00 */
[----:B------:R4:W-:Y:S04]  /*27400*/  STL.64 [R1+0x310], R4 ;  /* 0x0003100401007387 */ /* 0x0009e80000100a00 */
[----:B------:R-:W-:Y:S04]  /*27410*/  LDGSTS.E [R9+-0x3fa00], desc[UR60][R214.64], P0 ;  /* 0xc0600000d6097fae */ /* 0x000fe8000812187c */
[----:B------:R-:W-:Y:S01]  /*27420*/  LDGSTS.E [R8+-0x3f600], desc[UR60][R4.64], P0 ;  /* 0xc0a0000004087fae */ /* 0x000fe2000812187c */
[----:B-1----:R-:W-:-:S03]  /*27430*/  IMAD.WIDE R2, R186, 0x4, R212 ;  /* 0x00000004ba027825 */ /* 0x002fc600078e02d4 */
[----:B------:R-:W2:Y:S04]  /*27440*/  LDL.LU.64 R212, [R1+0xd0] ;  /* 0x0000d00001d47983 */ /* 0x000ea80000300a00 */
[----:B------:R1:W-:Y:S04]  /*27450*/  STL.64 [R1+0x328], R2 ;  /* 0x0003280201007387 */ /* 0x0003e80000100a00 */
[----:B----4-:R-:W4:Y:S04]  /*27460*/  LDL.LU.64 R214, [R1+0xc0] ;  /* 0x0000c00001d67983 */ /* 0x010f280000300a00 */
[----:B------:R-:W4:Y:S04]  /*27470*/  LDL.LU.64 R216, [R1+0xb0] ;  /* 0x0000b00001d87983 */ /* 0x000f280000300a00 */
[----:B------:R-:W4:Y:S01]  /*27480*/  LDL.LU.64 R4, [R1+0x98] ;  /* 0x0000980001047983 */ /* 0x000f220000300a00 */
[----:B------:R-:W-:Y:S01]  /*27490*/  IADD3 R98, R240, 0x100000, RZ ;  /* 0x00100000f0627810 */ /* 0x000fe20007ffe0ff */
[----:B---3--:R-:W-:-:S02]  /*274a0*/  IMAD.WIDE R224, R186, 0x4, R224 ;  /* 0x00000004bae07825 */ /* 0x008fc400078e02e0 */
[----:B------:R-:W-:Y:S04]  /*274b0*/  LDGSTS.E [R7+-0x3f200], desc[UR60][R2.64], P0 ;  /* 0xc0e0000002077fae */ /* 0x000fe8000812187c */
[----:B------:R-:W-:Y:S04]  /*274c0*/  LDGSTS.E [R98+-0x3ee00], desc[UR60][R224.64], P0 ;  /* 0xc1200000e0627fae */ /* 0x000fe8000812187c */
[----:B------:R3:W-:Y:S04]  /*274d0*/  STL.64 [R1+0x368], R224 ;  /* 0x000368e001007387 */ /* 0x0007e80000100a00 */
[----:B-1----:R-:W4:Y:S04]  /*274e0*/  LDL.LU.64 R2, [R1+0x68] ;  /* 0x0000680001027983 */ /* 0x002f280000300a00 */
[----:B---3--:R-:W3:Y:S01]  /*274f0*/  LDL.LU.64 R224, [R1+0xa18] ;  /* 0x000a180001e07983 */ /* 0x008ee20000300a00 */
[----:B------:R-:W-:-:S05]  /*27500*/  IMAD.WIDE R220, R186, 0x4, R220 ;  /* 0x00000004badc7825 */ /* 0x000fca00078e02dc */
[----:B------:R1:W-:Y:S01]  /*27510*/  LDGSTS.E [R9+-0x3ea00], desc[UR60][R220.64], P0 ;  /* 0xc1600000dc097fae */ /* 0x0003e2000812187c */
[----:B------:R-:W-:-:S03]  /*27520*/  IMAD.WIDE R244, R186, 0x4, R244 ;  /* 0x00000004baf47825 */ /* 0x000fc600078e02f4 */
[----:B------:R1:W-:Y:S04]  /*27530*/  STL.64 [R1+0x468], R220 ;  /* 0x000468dc01007387 */ /* 0x0003e80000100a00 */
[----:B------:R1:W-:Y:S01]  /*27540*/  LDGSTS.E [R8+-0x3e600], desc[UR60][R244.64], P0 ;  /* 0xc1a00000f4087fae */ /* 0x0003e2000812187c */
[----:B------:R-:W-:-:S03]  /*27550*/  IMAD.WIDE R242, R186, 0x4, R242 ;  /* 0x00000004baf27825 */ /* 0x000fc600078e02f2 */
[----:B------:R1:W-:Y:S02]  /*27560*/  STL.64 [R1+0x518], R244 ;  /* 0x000518f401007387 */ /* 0x0003e40000100a00 */
[----:B-1----:R-:W-:Y:S02]  /*27570*/  IMAD.MOV.U32 R9, RZ, RZ, R243 ;  /* 0x000000ffff097224 */ /* 0x002fe400078e00f3 */
[----:B------:R-:W3:Y:S01]  /*27580*/  LDL.LU.64 R220, [R1+0xa10] ;  /* 0x000a100001dc7983 */ /* 0x000ee20000300a00 */
[----:B------:R-:W-:-:S03]  /*27590*/  IMAD.MOV.U32 R8, RZ, RZ, R242 ;  /* 0x000000ffff087224 */ /* 0x000fc600078e00f2 */
[----:B------:R1:W-:Y:S04]  /*275a0*/  STL.64 [R1+0x550], R242 ;  /* 0x000550f201007387 */ /* 0x0003e80000100a00 */
[----:B------:R1:W-:Y:S04]  /*275b0*/  LDGSTS.E [R7+-0x3e200], desc[UR60][R8.64], P0 ;  /* 0xc1e0000008077fae */ /* 0x0003e8000812187c */
[----:B------:R-:W3:Y:S04]  /*275c0*/  LDL.LU.64 R244, [R1+0x40] ;  /* 0x0000400001f47983 */ /* 0x000ee80000300a00 */
[----:B-1----:R-:W3:Y:S01]  /*275d0*/  LDL.LU.64 R242, [R1+0x18] ;  /* 0x0000180001f27983 */ /* 0x002ee20000300a00 */
[----:B------:R-:W-:Y:S01]  /*275e0*/  IMAD.WIDE R206, R186, 0x4, R206 ;  /* 0x00000004bace7825 */ /* 0x000fe200078e02ce */
[----:B------:R-:W-:-:S03]  /*275f0*/  IADD3 R8, R240, 0x100000, RZ ;  /* 0x00100000f0087810 */ /* 0x000fc60007ffe0ff */
[----:B------:R-:W-:Y:S01]  /*27600*/  VIADD R9, R240, 0x100000 ;  /* 0x00100000f0097836 */ /* 0x000fe20000000000 */
[----:B------:R1:W-:Y:S04]  /*27610*/  STL.64 [R1+0x588], R206 ;  /* 0x000588ce01007387 */ /* 0x0003e80000100a00 */
[----:B------:R-:W-:Y:S01]  /*27620*/  LDGSTS.E [R98+-0x3de00], desc[UR60][R206.64], P0 ;  /* 0xc2200000ce627fae */ /* 0x000fe2000812187c */
[----:B--2---:R-:W-:-:S05]  /*27630*/  IMAD.WIDE R208, R186, 0x4, R208 ;  /* 0x00000004bad07825 */ /* 0x004fca00078e02d0 */
[----:B------:R-:W-:Y:S01]  /*27640*/  LDGSTS.E [R9+-0x3da00], desc[UR60][R208.64], P0 ;  /* 0xc2600000d0097fae */ /* 0x000fe2000812187c */
[----:B------:R-:W-:-:S03]  /*27650*/  IMAD.WIDE R210, R186, 0x4, R210 ;  /* 0x00000004bad27825 */ /* 0x000fc600078e02d2 */
[----:B-1----:R-:W2:Y:S04]  /*27660*/  LDL.LU.64 R206, [R1+0xa08] ;  /* 0x000a080001ce7983 */ /* 0x002ea80000300a00 */
[----:B------:R1:W-:Y:S04]  /*27670*/  STL.64 [R1+0x5c8], R208 ;  /* 0x0005c8d001007387 */ /* 0x0003e80000100a00 */
[----:B------:R4:W-:Y:S04]  /*27680*/  STL.64 [R1+0x608], R210 ;  /* 0x000608d201007387 */ /* 0x0009e80000100a00 */
[----:B------:R-:W-:Y:S01]  /*27690*/  LDGSTS.E [R8+-0x3d600], desc[UR60][R210.64], P0 ;  /* 0xc2a00000d2087fae */ /* 0x000fe2000812187c */
[----:B------:R-:W-:-:S03]  /*276a0*/  IMAD.WIDE R212, R186, 0x4, R212 ;  /* 0x00000004bad47825 */ /* 0x000fc600078e02d4 */
[----:B-1----:R-:W2:Y:S04]  /*276b0*/  LDL.LU.64 R208, [R1+0xa00] ;  /* 0x000a000001d07983 */ /* 0x002ea80000300a00 */
[----:B------:R-:W-:Y:S01]  /*276c0*/  LDGSTS.E [R7+-0x3d200], desc[UR60][R212.64], P0 ;  /* 0xc2e00000d4077fae */ /* 0x000fe2000812187c */
[----:B----4-:R-:W-:-:S03]  /*276d0*/  IMAD.WIDE R214, R186, 0x4, R214 ;  /* 0x00000004bad67825 */ /* 0x010fc600078e02d6 */
[----:B------:R-:W4:Y:S01]  /*276e0*/  LDL.LU.64 R210, [R1+0x9f8] ;  /* 0x0009f80001d27983 */ /* 0x000f220000300a00 */
[----:B------:R-:W-:-:S03]  /*276f0*/  IMAD.WIDE R216, R186, 0x4, R216 ;  /* 0x00000004bad87825 */ /* 0x000fc600078e02d8 */
[----:B------:R1:W-:Y:S01]  /*27700*/  STL.64 [R1+0x648], R212 ;  /* 0x000648d401007387 */ /* 0x0003e20000100a00 */
[----:B------:R-:W-:-:S03]  /*27710*/  IMAD.WIDE R4, R186, 0x4, R4 ;  /* 0x00000004ba047825 */ /* 0x000fc600078e0204 */
[----:B------:R-:W-:Y:S04]  /*27720*/  LDGSTS.E [R9+-0x3ce00], desc[UR60][R214.64], P0 ;  /* 0xc3200000d6097fae */ /* 0x000fe8000812187c */
[----:B------:R-:W-:Y:S04]  /*27730*/  LDGSTS.E [R8+-0x3ca00], desc[UR60][R216.64], P0 ;  /* 0xc3600000d8087fae */ /* 0x000fe8000812187c */
[----:B-1----:R-:W4:Y:S04]  /*27740*/  LDL.LU.64 R212, [R1+0x9f0] ;  /* 0x0009f00001d47983 */ /* 0x002f280000300a00 */
[----:B------:R1:W-:Y:S04]  /*27750*/  STL.64 [R1+0x690], R214 ;  /* 0x000690d601007387 */ /* 0x0003e80000100a00 */
[----:B------:R1:W-:Y:S04]  /*27760*/  LDGSTS.E [R7+-0x3c600], desc[UR60][R4.64], P0 ;  /* 0xc3a0000004077fae */ /* 0x0003e8000812187c */
[----:B-1----:R-:W4:Y:S04]  /*27770*/  LDL.LU.64 R214, [R1+0x9e8] ;  /* 0x0009e80001d67983 */ /* 0x002f280000300a00 */
[----:B------:R1:W-:Y:S04]  /*27780*/  STL.64 [R1+0x6e8], R216 ;  /* 0x0006e8d801007387 */ /* 0x0003e80000100a00 */
[----:B------:R1:W-:Y:S04]  /*27790*/  STL.64 [R1+0x718], R4 ;  /* 0x0007180401007387 */ /* 0x0003e80000100a00 */
[----:B-1----:R-:W4:Y:S04]  /*277a0*/  LDL.LU.64 R216, [R1+0x9e0] ;  /* 0x0009e00001d87983 */ /* 0x002f280000300a00 */
[----:B------:R-:W3:Y:S04]  /*277b0*/  LDL.LU.64 R8, [R1+0x58] ;  /* 0x0000580001087983 */ /* 0x000ee80000300a00 */
[----:B------:R-:W4:Y:S01]  /*277c0*/  LDL.LU.64 R4, [R1+0x9d8] ;  /* 0x0009d80001047983 */ /* 0x000f220000300a00 */
[----:B------:R-:W-:-:S02]  /*277d0*/  VIADD R240, R240, 0x100000 ;  /* 0x00100000f0f07836 */ /* 0x000fc40000000000 */
[----:B------:R-:W-:-:S05]  /*277e0*/  IMAD.WIDE R2, R186, 0x4, R2 ;  /* 0x00000004ba027825 */ /* 0x000fca00078e0202 */
[----:B------:R1:W-:Y:S04]  /*277f0*/  STL.64 [R1+0x740], R2 ;  /* 0x0007400201007387 */ /* 0x0003e80000100a00 */
[----:B------:R3:W-:Y:S04]  /*27800*/  LDGSTS.E [R240+-0x3c200], desc[UR60][R2.64], P0 ;  /* 0xc3e0000002f07fae */ /* 0x0007e8000812187c */
[----:B-1----:R-:W5:Y:S01]  /*27810*/  LDL.LU.64 R2, [R1+0x9d0] ;  /* 0x0009d00001027983 */ /* 0x002f620000300a00 */
[C---:B------:R-:W-:Y:S02]  /*27820*/  VIADD R7, R6.reuse, 0x100000 ;  /* 0x0010000006077836 */ /* 0x040fe40000000000 */
[----:B------:R-:W-:-:S02]  /*27830*/  VIADD R98, R6, 0x100000 ;  /* 0x0010000006627836 */ /* 0x000fc40000000000 */
[----:B---3--:R-:W-:-:S05]  /*27840*/  IMAD.WIDE R8, R186, 0x4, R8 ;  /* 0x00000004ba087825 */ /* 0x008fca00078e0208 */
[----:B------:R1:W-:Y:S04]  /*27850*/  STL.64 [R1+0x270], R8 ;  /* 0x0002700801007387 */ /* 0x0003e80000100a00 */
[----:B------:R-:W3:Y:S01]  /*27860*/  LDL R185, [R1+0x7c4] ;  /* 0x0007c40001b97983 */ /* 0x000ee20000100800 */
[----:B------:R-:W-:Y:S01]  /*27870*/  IMAD.MOV.U32 R240, RZ, RZ, R8 ;  /* 0x000000fffff07224 */ /* 0x000fe200078e0008 */
[----:B------:R-:W-:Y:S01]  /*27880*/  MOV R241, R9 ;  /* 0x0000000900f17202 */ /* 0x000fe20000000f00 */
[----:B------:R-:W-:-:S04]  /*27890*/  IMAD.WIDE R244, R186, 0x4, R244 ;  /* 0x00000004baf47825 */ /* 0x000fc800078e02f4 */
[----:B------:R-:W-:Y:S01]  /*278a0*/  IMAD.WIDE R242, R186, 0x4, R242 ;  /* 0x00000004baf27825 */ /* 0x000fe200078e02f2 */
[----:B------:R4:W-:Y:S03]  /*278b0*/  LDGSTS.E [R7+-0x3fd80], desc[UR60][R240.64], P0 ;  /* 0xc0280000f0077fae */ /* 0x0009e6000812187c */
[C---:B-1----:R-:W-:Y:S02]  /*278c0*/  VIADD R9, R6.reuse, 0x100000 ;  /* 0x0010000006097836 */ /* 0x042fe40000000000 */
[----:B------:R-:W-:Y:S01]  /*278d0*/  VIADD R8, R6, 0x100000 ;  /* 0x0010000006087836 */ /* 0x000fe20000000000 */
[----:B------:R-:W-:Y:S01]  /*278e0*/  STL.64 [R1+0x2d8], R244 ;  /* 0x0002d8f401007387 */ /* 0x000fe20000100a00 */
[----:B--2---:R-:W-:-:S03]  /*278f0*/  IMAD.WIDE R206, R186, 0x4, R206 ;  /* 0x00000004bace7825 */ /* 0x004fc600078e02ce */
[----:B------:R-:W-:Y:S01]  /*27900*/  LDGSTS.E [R9+-0x3f980], desc[UR60][R244.64], P0 ;  /* 0xc0680000f4097fae */ /* 0x000fe2000812187c */
[----:B----4-:R-:W-:-:S03]  /*27910*/  IMAD.WIDE R240, R186, 0x4, R224 ;  /* 0x00000004baf07825 */ /* 0x010fc600078e02e0 */
[----:B------:R-:W-:Y:S01]  /*27920*/  STL.64 [R1+0x2f0], R242 ;  /* 0x0002f0f201007387 */ /* 0x000fe20000100a00 */
[----:B------:R-:W-:-:S03]  /*27930*/  IMAD.WIDE R224, R186, 0x4, R220 ;  /* 0x00000004bae07825 */ /* 0x000fc600078e02dc */
[----:B------:R-:W-:Y:S01]  /*27940*/  LDGSTS.E [R8+-0x3f580], desc[UR60][R242.64], P0 ;  /* 0xc0a80000f2087fae */ /* 0x000fe2000812187c */
[----:B------:R-:W-:-:S03]  /*27950*/  IMAD.WIDE R220, R186, 0x4, R208 ;  /* 0x00000004badc7825 */ /* 0x000fc600078e02d0 */
[----:B------:R-:W-:Y:S01]  /*27960*/  STL.64 [R1+0x330], R240 ;  /* 0x000330f001007387 */ /* 0x000fe20000100a00 */
[----:B------:R-:W-:-:S03]  /*27970*/  IMAD.WIDE R208, R186, 0x4, R210 ;  /* 0x00000004bad07825 */ /* 0x000fc600078e02d2 */
[----:B------:R-:W-:Y:S04]  /*27980*/  LDGSTS.E [R7+-0x3f180], desc[UR60][R240.64], P0 ;  /* 0xc0e80000f0077fae */ /* 0x000fe8000812187c */
[----:B------:R-:W-:Y:S04]  /*27990*/  STL.64 [R1+0x370], R224 ;  /* 0x000370e001007387 */ /* 0x000fe80000100a00 */
[----:B------:R-:W-:Y:S04]  /*279a0*/  LDGSTS.E [R98+-0x3ed80], desc[UR60][R224.64], P0 ;  /* 0xc1280000e0627fae */ /* 0x000fe8000812187c */
[----:B------:R1:W-:Y:S04]  /*279b0*/  STL.64 [R1+0x3e0], R206 ;  /* 0x0003e0ce01007387 */ /* 0x0003e80000100a00 */
[----:B------:R1:W-:Y:S01]  /*279c0*/  LDGSTS.E [R9+-0x3e980], desc[UR60][R206.64], P0 ;  /* 0xc1680000ce097fae */ /* 0x0003e2000812187c */
[----:B------:R-:W-:-:S03]  /*279d0*/  IMAD.WIDE R210, R186, 0x4, R214 ;  /* 0x00000004bad27825 */ /* 0x000fc600078e02d6 */
[----:B------:R-:W-:Y:S04]  /*279e0*/  STL.64 [R1+0x460], R220 ;  /* 0x000460dc01007387 */ /* 0x000fe80000100a00 */
[----:B------:R-:W-:Y:S01]  /*279f0*/  LDGSTS.E [R8+-0x3e580], desc[UR60][R220.64], P0 ;  /* 0xc1a80000dc087fae */ /* 0x000fe2000812187c */
[----:B-1----:R-:W-:-:S03]  /*27a00*/  IMAD.WIDE R206, R186, 0x4, R212 ;  /* 0x00000004bace7825 */ /* 0x002fc600078e02d4 */
[----:B------:R1:W-:Y:S04]  /*27a10*/  STL.64 [R1+0x510], R208 ;  /* 0x000510d001007387 */ /* 0x0003e80000100a00 */
[----:B------:R1:W-:Y:S04]  /*27a20*/  LDGSTS.E [R7+-0x3e180], desc[UR60][R208.64], P0 ;  /* 0xc1e80000d0077fae */ /* 0x0003e8000812187c */
[----:B------:R2:W-:Y:S04]  /*27a30*/  STL.64 [R1+0x548], R206 ;  /* 0x000548ce01007387 */ /* 0x0005e80000100a00 */
[----:B------:R2:W-:Y:S01]  /*27a40*/  LDGSTS.E [R98+-0x3dd80], desc[UR60][R206.64], P0 ;  /* 0xc2280000ce627fae */ /* 0x0005e2000812187c */
[----:B-1----:R-:W-:-:S03]  /*27a50*/  IMAD.WIDE R208, R186, 0x4, R216 ;  /* 0x00000004bad07825 */ /* 0x002fc600078e02d8 */
[----:B------:R1:W-:Y:S04]  /*27a60*/  STL.64 [R1+0x580], R210 ;  /* 0x000580d201007387 */ /* 0x0003e80000100a00 */
[----:B------:R1:W-:Y:S01]  /*27a70*/  LDGSTS.E [R9+-0x3d980], desc[UR60][R210.64], P0 ;  /* 0xc2680000d2097fae */ /* 0x0003e2000812187c */
[----:B--2---:R-:W-:-:S03]  /*27a80*/  IMAD.WIDE R206, R186, 0x4, R24 ;  /* 0x00000004bace7825 */ /* 0x004fc600078e0218 */
[----:B------:R2:W-:Y:S04]  /*27a90*/  STL.64 [R1+0x5c0], R208 ;  /* 0x0005c0d001007387 */ /* 0x0005e80000100a00 */
[----:B------:R2:W-:Y:S04]  /*27aa0*/  LDGSTS.E [R8+-0x3d580], desc[UR60][R208.64], P0 ;  /* 0xc2a80000d0087fae */ /* 0x0005e8000812187c */
[----:B------:R4:W-:Y:S01]  /*27ab0*/  STL.64 [R1+0x600], R206 ;  /* 0x000600ce01007387 */ /* 0x0009e20000100a00 */
[----:B-1----:R-:W-:-:S03]  /*27ac0*/  IMAD.WIDE R210, R186, 0x4, R28 ;  /* 0x00000004bad27825 */ /* 0x002fc600078e021c */
[----:B------:R4:W-:Y:S01]  /*27ad0*/  LDGSTS.E [R7+-0x3d180], desc[UR60][R206.64], P0 ;  /* 0xc2e80000ce077fae */ /* 0x0009e2000812187c */
[----:B--2---:R-:W-:Y:S01]  /*27ae0*/  IMAD.WIDE R208, R186, 0x4, R26 ;  /* 0x00000004bad07825 */ /* 0x004fe200078e021a */
[----:B------:R-:W-:-:S04]  /*27af0*/  IADD3 R6, R6, 0x100000, RZ ;  /* 0x0010000006067810 */ /* 0x000fc80007ffe0ff */
[----:B------:R1:W-:Y:S01]  /*27b00*/  STL.64 [R1+0x640], R208 ;  /* 0x000640d001007387 */ /* 0x0003e20000100a00 */
[----:B----4-:R-:W-:-:S03]  /*27b10*/  IMAD.WIDE R206, R186, 0x4, R30 ;  /* 0x00000004bace7825 */ /* 0x010fc600078e021e */
[----:B------:R1:W-:Y:S04]  /*27b20*/  LDGSTS.E [R9+-0x3cd80], desc[UR60][R208.64], P0 ;  /* 0xc3280000d0097fae */ /* 0x0003e8000812187c */
[----:B------:R2:W-:Y:S04]  /*27b30*/  STL.64 [R1+0x688], R210 ;  /* 0x000688d201007387 */ /* 0x0005e80000100a00 */
[----:B------:R4:W-:Y:S01]  /*27b40*/  LDGSTS.E [R8+-0x3c980], desc[UR60][R210.64], P0 ;  /* 0xc3680000d2087fae */ /* 0x0009e2000812187c */
[----:B-1----:R-:W-:-:S03]  /*27b50*/  IMAD.WIDE R208, R186, 0x4, R32 ;  /* 0x00000004bad07825 */ /* 0x002fc600078e0220 */
[----:B------:R1:W-:Y:S01]  /*27b60*/  STL.64 [R1+0x6e0], R206 ;  /* 0x0006e0ce01007387 */ /* 0x0003e20000100a00 */
[----:B------:R-:W-:-:S03]  /*27b70*/  VIADD R9, R5, 0x100000 ;  /* 0x0010000005097836 */ /* 0x000fc60000000000 */
[----:B------:R1:W-:Y:S01]  /*27b80*/  LDGSTS.E [R7+-0x3c580], desc[UR60][R206.64], P0 ;  /* 0xc3a80000ce077fae */ /* 0x0003e2000812187c */
[----:B----4-:R-:W-:-:S03]  /*27b90*/  VIADD R8, R5, 0x100000 ;  /* 0x0010000005087836 */ /* 0x010fc60000000000 */
[----:B------:R4:W-:Y:S01]  /*27ba0*/  STL.64 [R1+0x710], R208 ;  /* 0x000710d001007387 */ /* 0x0009e20000100a00 */
[----:B--2---:R-:W-:-:S03]  /*27bb0*/  IMAD.WIDE R210, R186, 0x4, R36 ;  /* 0x00000004bad27825 */ /* 0x004fc600078e0224 */
[----:B------:R4:W-:Y:S01]  /*27bc0*/  LDGSTS.E [R6+-0x3c180], desc[UR60][R208.64], P0 ;  /* 0xc3e80000d0067fae */ /* 0x0009e2000812187c */
[----:B-1----:R-:W-:-:S04]  /*27bd0*/  IMAD.WIDE R206, R186, 0x4, R34 ;  /* 0x00000004bace7825 */ /* 0x002fc800078e0222 */
[----:B------:R-:W-:Y:S01]  /*27be0*/  VIADD R7, R5, 0x100000 ;  /* 0x0010000005077836 */ /* 0x000fe20000000000 */
[----:B------:R1:W-:Y:S01]  /*27bf0*/  STL.64 [R1+0x2a0], R206 ;  /* 0x0002a0ce01007387 */ /* 0x0003e20000100a00 */
[----:B----4-:R-:W-:-:S03]  /*27c00*/  IMAD.WIDE R208, R186, 0x4, R38 ;  /* 0x00000004bad07825 */ /* 0x010fc600078e0226 */
[----:B------:R1:W-:Y:S01]  /*27c10*/  LDGSTS.E [R9+-0x3fd00], desc[UR60][R206.64], P0 ;  /* 0xc0300000ce097fae */ /* 0x0003e2000812187c */
[----:B------:R-:W-:-:S03]  /*27c20*/  IADD3 R6, R5, 0x100000, RZ ;  /* 0x0010000005067810 */ /* 0x000fc60007ffe0ff */
[----:B------:R2:W-:Y:S04]  /*27c30*/  STL.64 [R1+0x2b8], R210 ;  /* 0x0002b8d201007387 */ /* 0x0005e80000100a00 */
[----:B------:R2:W-:Y:S01]  /*27c40*/  LDGSTS.E [R8+-0x3f900], desc[UR60][R210.64], P0 ;  /* 0xc0700000d2087fae */ /* 0x0005e2000812187c */
[----:B-1----:R-:W-:-:S03]  /*27c50*/  IMAD.WIDE R206, R186, 0x4, R40 ;  /* 0x00000004bace7825 */ /* 0x002fc600078e0228 */
[----:B------:R1:W-:Y:S04]  /*27c60*/  STL.64 [R1+0x2f8], R208 ;  /* 0x0002f8d001007387 */ /* 0x0003e80000100a00 */
[----:B------:R1:W-:Y:S01]  /*27c70*/  LDGSTS.E [R7+-0x3f500], desc[UR60][R208.64], P0 ;  /* 0xc0b00000d0077fae */ /* 0x0003e2000812187c */
[----:B--2---:R-:W-:-:S03]  /*27c80*/  IMAD.WIDE R210, R186, 0x4, R44 ;  /* 0x00000004bad27825 */ /* 0x004fc600078e022c */
[----:B------:R2:W-:Y:S04]  /*27c90*/  STL.64 [R1+0x338], R206 ;  /* 0x000338ce01007387 */ /* 0x0005e80000100a00 */
[----:B------:R2:W-:Y:S01]  /*27ca0*/  LDGSTS.E [R6+-0x3f100], desc[UR60][R206.64], P0 ;  /* 0xc0f00000ce067fae */ /* 0x0005e2000812187c */
[----:B-1----:R-:W-:-:S05]  /*27cb0*/  IMAD.WIDE R208, R186, 0x4, R42 ;  /* 0x00000004bad07825 */ /* 0x002fca00078e022a */
[----:B------:R1:W-:Y:S01]  /*27cc0*/  STL.64 [R1+0x378], R208 ;  /* 0x000378d001007387 */ /* 0x0003e20000100a00 */
[----:B--2---:R-:W-:-:S03]  /*27cd0*/  IMAD.WIDE R206, R186, 0x4, R46 ;  /* 0x00000004bace7825 */ /* 0x004fc600078e022e */
        /* <DEDUP_REMOVED lines=21> */
[----:B-1----:R-:W-:-:S04]  /*27e30*/  IMAD.WIDE R208, R186, 0x4, R58 ;  /* 0x00000004bad07825 */ /* 0x002fc800078e023a */
[----:B------:R-:W-:Y:S01]  /*27e40*/  VIADD R5, R5, 0x100000 ;  /* 0x0010000005057836 */ /* 0x000fe20000000000 */
[----:B------:R1:W-:Y:S01]  /*27e50*/  STL.64 [R1+0x5f8], R208 ;  /* 0x0005f8d001007387 */ /* 0x0003e20000100a00 */
[----:B--2---:R-:W-:-:S03]  /*27e60*/  IMAD.WIDE R206, R186, 0x4, R62 ;  /* 0x00000004bace7825 */ /* 0x004fc600078e023e */
        /* <DEDUP_REMOVED lines=11> */
[----:B-1----:R-:W-:Y:S01]  /*27f20*/  IMAD.WIDE R206, R186, 0x4, R66 ;  /* 0x00000004bace7825 */ /* 0x002fe200078e0242 */
[----:B------:R-:W-:-:S04]  /*27f30*/  IADD3 R6, R4, 0x100000, RZ ;  /* 0x0010000004067810 */ /* 0x000fc80007ffe0ff */
[----:B------:R1:W-:Y:S01]  /*27f40*/  STL.64 [R1+0x290], R206 ;  /* 0x000290ce01007387 */ /* 0x0003e20000100a00 */
[----:B----4-:R-:W-:-:S03]  /*27f50*/  IMAD.WIDE R208, R186, 0x4, R70 ;  /* 0x00000004bad07825 */ /* 0x010fc600078e0246 */
[----:B------:R1:W-:Y:S01]  /*27f60*/  LDGSTS.E [R8+-0x3fc80], desc[UR60][R206.64], P0 ;  /* 0xc0380000ce087fae */ /* 0x0003e2000812187c */
[----:B------:R-:W-:-:S03]  /*27f70*/  VIADD R5, R4, 0x100000 ;  /* 0x0010000004057836 */ /* 0x000fc60000000000 */
        /* <DEDUP_REMOVED lines=24> */
[----:B------:R-:W-:Y:S04]  /*28100*/  STL.64 [R1+0x508], R210 ;  /* 0x000508d201007387 */ /* 0x000fe80000100a00 */
[----:B------:R-:W-:Y:S01]  /*28110*/  LDGSTS.E [R7+-0x3d880], desc[UR60][R210.64], P0 ;  /* 0xc2780000d2077fae */ /* 0x000fe2000812187c */
[----:B-1----:R-:W-:-:S03]  /*28120*/  IMAD.WIDE R206, R186, 0x4, R88 ;  /* 0x00000004bace7825 */ /* 0x002fc600078e0258 */
[----:B------:R1:W-:Y:S01]  /*28130*/  STL.64 [R1+0x538], R208 ;  /* 0x000538d001007387 */ /* 0x0003e20000100a00 */
[----:B------:R-:W-:-:S03]  /*28140*/  IMAD.WIDE R8, R186, 0x4, R90 ;  /* 0x00000004ba087825 */ /* 0x000fc600078e025a */
[----:B------:R1:W-:Y:S04]  /*28150*/  LDGSTS.E [R6+-0x3d480], desc[UR60][R208.64], P0 ;  /* 0xc2b80000d0067fae */ /* 0x0003e8000812187c */
[----:B------:R2:W-:Y:S04]  /*28160*/  STL.64 [R1+0x570], R206 ;  /* 0x000570ce01007387 */ /* 0x0005e80000100a00 */
[----:B------:R2:W-:Y:S01]  /*28170*/  LDGSTS.E [R5+-0x3d080], desc[UR60][R206.64], P0 ;  /* 0xc2f80000ce057fae */ /* 0x0005e2000812187c */
[----:B-1----:R-:W-:-:S03]  /*28180*/  IMAD.WIDE R208, R186, 0x4, R92 ;  /* 0x00000004bad07825 */ /* 0x002fc600078e025c */
[----:B------:R1:W-:Y:S04]  /*28190*/  STL.64 [R1+0x5b0], R8 ;  /* 0x0005b00801007387 */ /* 0x0003e80000100a00 */
[----:B------:R1:W-:Y:S01]  /*281a0*/  LDGSTS.E [R7+-0x3cc80], desc[UR60][R8.64], P0 ;  /* 0xc338000008077fae */ /* 0x0003e2000812187c */
[----:B--2---:R-:W-:-:S03]  /*281b0*/  IMAD.WIDE R206, R186, 0x4, R94 ;  /* 0x00000004bace7825 */ /* 0x004fc600078e025e */
[----:B------:R2:W-:Y:S01]  /*281c0*/  STL.64 [R1+0x5f0], R208 ;  /* 0x0005f0d001007387 */ /* 0x0005e20000100a00 */
[----:B------:R-:W-:-:S03]  /*281d0*/  VIADD R4, R4, 0x100000 ;  /* 0x0010000004047836 */ /* 0x000fc60000000000 */
[----:B------:R2:W-:Y:S01]  /*281e0*/  STL.64 [R1+0x630], R206 ;  /* 0x000630ce01007387 */ /* 0x0005e20000100a00 */
[----:B-1----:R-:W-:-:S03]  /*281f0*/  IMAD.WIDE R8, R186, 0x4, R96 ;  /* 0x00000004ba087825 */ /* 0x002fc600078e0260 */
[----:B------:R2:W-:Y:S04]  /*28200*/  LDGSTS.E [R6+-0x3c880], desc[UR60][R208.64], P0 ;  /* 0xc3780000d0067fae */ /* 0x0005e8000812187c */
[----:B------:R2:W-:Y:S04]  /*28210*/  STL.64 [R1+0x678], R8 ;  /* 0x0006780801007387 */ /* 0x0005e80000100a00 */
[----:B------:R2:W-:Y:S04]  /*28220*/  LDGSTS.E [R5+-0x3c480], desc[UR60][R206.64], P0 ;  /* 0xc3b80000ce057fae */ /* 0x0005e8000812187c */
[----:B------:R2:W-:Y:S01]  /*28230*/  LDGSTS.E [R4+-0x3c080], desc[UR60][R8.64], P0 ;  /* 0xc3f8000008047fae */ /* 0x0005e2000812187c */
[----:B---3--:R-:W-:-:S03]  /*28240*/  ISETP.GE.AND P0, PT, R185, 0x80, PT ;  /* 0x00000080b900780c */ /* 0x008fc60003f06270 */
[----:B------:R-:W0:Y:S01]  /*28250*/  LDGDEPBAR ;  /* 0x00000000000079af */ /* 0x000e220000000000 */
[----:B------:R-:W-:Y:S02]  /*28260*/  CS2R R88, SRZ ;  /* 0x0000000000587805 */ /* 0x000fe4000001ff00 */
[----:B------:R-:W-:Y:S02]  /*28270*/  CS2R R90, SRZ ;  /* 0x00000000005a7805 */ /* 0x000fe4000001ff00 */
[----:B------:R-:W-:Y:S02]  /*28280*/  CS2R R92, SRZ ;  /* 0x00000000005c7805 */ /* 0x000fe4000001ff00 */
[----:B------:R-:W-:Y:S02]  /*28290*/  CS2R R94, SRZ ;  /* 0x00000000005e7805 */ /* 0x000fe4000001ff00 */
[----:B------:R-:W-:Y:S02]  /*282a0*/  CS2R R96, SRZ ;  /* 0x0000000000607805 */ /* 0x000fe4000001ff00 */
[----:B------:R-:W-:-:S02]  /*282b0*/  CS2R R98, SRZ ;  /* 0x0000000000627805 */ /* 0x000fc4000001ff00 */
        /* <DEDUP_REMOVED lines=57> */
[----:B------:R-:W-:Y:S01]  /*28650*/  CS2R R86, SRZ ;  /* 0x0000000000567805 */ /* 0x000fe2000001ff00 */
[----:B--2---:R-:W-:Y:S06]  /*28660*/  @!P0 BRA `(.L_x_0) ;  /* 0x000000e8009c8947 */ /* 0x004fec0003800000 */
[----:B------:R-:W2:Y:S01]  /*28670*/  LDL.LU.64 R208, [R1+0x78] ;  /* 0x0000780001d07983 */ /* 0x000ea20000300a00 */
[----:B------:R-:W-:-:S03]  /*28680*/  IMAD.MOV.U32 R4, RZ, RZ, R192 ;  /* 0x000000ffff047224 */ /* 0x000fc600078e00c0 */
[----:B------:R-:W3:Y:S01]  /*28690*/  LDL.LU.64 R210, [R1+0x80] ;  /* 0x0000800001d27983 */ /* 0x000ee20000300a00 */
[----:B------:R-:W-:-:S03]  /*286a0*/  MOV R5, R193 ;  /* 0x000000c100057202 */ /* 0x000fc60000000f00 */
[----:B------:R-:W4:Y:S01]  /*286b0*/  LDL.LU.64 R220, [R1+0x90] ;  /* 0x0000900001dc7983 */ /* 0x000f220000300a00 */
[----:B------:R-:W-:-:S03]  /*286c0*/  IMAD.MOV.U32 R6, RZ, RZ, R188 ;  /* 0x000000ffff067224 */ /* 0x000fc600078e00bc */
[----:B------:R-:W4:Y:S01]  /*286d0*/  LDL.LU.64 R224, [R1+0xa8] ;  /* 0x0000a80001e07983 */ /* 0x000f220000300a00 */
[----:B------:R-:W-:Y:S01]  /*286e0*/  IMAD.MOV.U32 R7, RZ, RZ, R189 ;  /* 0x000000ffff077224 */ /* 0x000fe200078e00bd */
[----:B------:R-:W-:Y:S02]  /*286f0*/  MOV R9, R179 ;  /* 0x000000b300097202 */ /* 0x000fe40000000f00 */
[----:B------:R-:W4:Y:S01]  /*28700*/  LDL.LU.64 R240, [R1+0x20] ;  /* 0x0000200001f07983 */ /* 0x000f220000300a00 */
[----:B------:R-:W-:-:S03]  /*28710*/  IMAD.MOV.U32 R8, RZ, RZ, R178 ;  /* 0x000000ffff087224 */ /* 0x000fc600078e00b2 */
[----:B------:R-:W4:Y:S04]  /*28720*/  LDL.LU.64 R242, [R1+0x30] ;  /* 0x0000300001f27983 */ /* 0x000f280000300a00 */
[----:B------:R-:W4:Y:S01]  /*28730*/  LDL.LU.64 R244, [R1+0x38] ;  /* 0x0000380001f47983 */ /* 0x000f220000300a00 */
[----:B------:R-:W-:Y:S01]  /*28740*/  IMAD.MOV.U32 R188, RZ, RZ, R154 ;  /* 0x000000ffffbc7224 */ /* 0x000fe200078e009a */
[----:B------:R-:W-:Y:S01]  /*28750*/  MOV R214, R218 ;  /* 0x000000da00d67202 */ /* 0x000fe20000000f00 */
[----:B------:R-:W-:Y:S01]  /*28760*/  IMAD.MOV.U32 R213, RZ, RZ, R219 ;  /* 0x000000ffffd57224 */ /* 0x000fe200078e00db */
[----:B------:R-:W-:Y:S01]  /*28770*/  STL.64 [R1+0x9d8], R184 ;  /* 0x0009d8b801007387 */ /* 0x000fe20000100a00 */
[----:B------:R-:W-:Y:S01]  /*28780*/  IMAD.MOV.U32 R187, RZ, RZ, R156 ;  /* 0x000000ffffbb7224 */ /* 0x000fe200078e009c */
[----:B------:R-:W-:Y:S01]  /*28790*/  MOV R156, R157 ;  /* 0x0000009d009c7202 */ /* 0x000fe20000000f00 */
[----:B------:R-:W-:Y:S01]  /*287a0*/  IMAD.MOV.U32 R178, RZ, RZ, R161 ;  /* 0x000000ffffb27224 */ /* 0x000fe200078e00a1 */
[----:B-----5:R1:W-:Y:S01]  /*287b0*/  STL.64 [R1+0x9d0], R2 ;  /* 0x0009d00201007387 */ /* 0x0203e20000100a00 */
[----:B------:R-:W-:Y:S01]  /*287c0*/  IMAD.MOV.U32 R161, RZ, RZ, R159 ;  /* 0x000000ffffa17224 */ /* 0x000fe200078e009f */
[----:B------:R-:W-:Y:S01]  /*287d0*/  MOV R159, R180 ;  /* 0x000000b4009f7202 */ /* 0x000fe20000000f00 */
[----:B------:R-:W-:Y:S01]  /*287e0*/  IMAD.MOV.U32 R157, RZ, RZ, R162 ;  /* 0x000000ffff9d7224 */ /* 0x000fe200078e00a2 */
[----:B------:R-:W-:Y:S01]  /*287f0*/  STL.64 [R1+0x9e0], R4 ;  /* 0x0009e00401007387 */ /* 0x000fe20000100a00 */
        /* <DEDUP_REMOVED lines=8> */
[----:B------:R-:W-:Y:S01]  /*28880*/  MOV R173, R176 ;  /* 0x000000b000ad7202 */ /* 0x000fe20000000f00 */
[----:B------:R-:W-:Y:S01]  /*28890*/  IMAD.MOV.U32 R171, RZ, RZ, R182 ;  /* 0x000000ffffab7224 */ /* 0x000fe200078e00b6 */
[----:B------:R-:W-:Y:S01]  /*288a0*/  MOV R192, R190 ;  /* 0x000000be00c07202 */ /* 0x000fe20000000f00 */
[----:B------:R-:W-:Y:S01]  /*288b0*/  STL.64 [R1+0x9f8], R10 ;  /* 0x0009f80a01007387 */ /* 0x000fe20000100a00 */
[----:B------:R-:W-:-:S02]  /*288c0*/  IMAD.MOV.U32 R176, RZ, RZ, R183 ;  /* 0x000000ffffb07224 */ /* 0x000fc400078e00b7 */
[----:B------:R-:W-:Y:S01]  /*288d0*/  IMAD.MOV.U32 R165, RZ, RZ, R168 ;  /* 0x000000ffffa57224 */ /* 0x000fe200078e00a8 */
[----:B------:R-:W-:Y:S01]  /*288e0*/  STL.64 [R1+0xa00], R12 ;  /* 0x000a000c01007387 */ /* 0x000fe20000100a00 */
[----:B------:R-:W-:Y:S02]  /*288f0*/  IMAD.MOV.U32 R168, RZ, RZ, R169 ;  /* 0x000000ffffa87224 */ /* 0x000fe400078e00a9 */
[----:B------:R-:W-:Y:S01]  /*28900*/  IMAD.MOV.U32 R169, RZ, RZ, R174 ;  /* 0x000000ffffa97224 */ /* 0x000fe200078e00ae */
[----:B------:R-:W-:Y:S01]  /*28910*/  STL.64 [R1+0xa08], R14 ;  /* 0x000a080e01007387 */ /* 0x000fe20000100a00 */
[----:B------:R-:W-:Y:S02]  /*28920*/  IMAD.MOV.U32 R174, RZ, RZ, R177 ;  /* 0x000000ffffae7224 */ /* 0x000fe400078e00b1 */
[----:B------:R-:W-:Y:S01]  /*28930*/  IMAD.MOV.U32 R154, RZ, RZ, R155 ;  /* 0x000000ffff9a7224 */ /* 0x000fe200078e009b */
[----:B------:R1:W-:Y:S01]  /*28940*/  STL.64 [R1+0xa10], R16 ;  /* 0x000a101001007387 */ /* 0x0003e20000100a00 */
[----:B------:R-:W-:-:S02]  /*28950*/  IMAD.MOV.U32 R155, RZ, RZ, R160 ;  /* 0x000000ffff9b7224 */ /* 0x000fc400078e00a0 */
[----:B------:R-:W-:Y:S01]  /*28960*/  IMAD.MOV.U32 R160, RZ, RZ, R181 ;  /* 0x000000ffffa07224 */ /* 0x000fe200078e00b5 */
[----:B------:R-:W-:Y:S01]  /*28970*/  STL.64 [R1+0xa18], R18 ;  /* 0x000a181201007387 */ /* 0x000fe20000100a00 */
[----:B------:R-:W-:Y:S01]  /*28980*/  IMAD.MOV.U32 R181, RZ, RZ, R191 ;  /* 0x000000ffffb57224 */ /* 0x000fe200078e00bf */
[----:B------:R-:W-:Y:S01]  /*28990*/  UMOV UR4, 0x5 ;  /* 0x0000000500047882 */ /* 0x000fe20000000000 */
[----:B------:R-:W-:Y:S01]  /*289a0*/  IMAD.MOV.U32 R193, RZ, RZ, R195 ;  /* 0x000000ffffc17224 */ /* 0x000fe200078e00c3 */
[----:B------:R1:W-:Y:S01]  /*289b0*/  STL.64 [R1+0xa20], R20 ;  /* 0x000a201401007387 */ /* 0x0003e20000100a00 */
[----:B------:R-:W-:Y:S01]  /*289c0*/  IMAD.MOV.U32 R195, RZ, RZ, R197 ;  /* 0x000000ffffc37224 */ /* 0x000fe200078e00c5 */
[----:B------:R-:W-:Y:S01]  /*289d0*/  MOV R197, R199 ;  /* 0x000000c700c57202 */ /* 0x000fe20000000f00 */
[----:B------:R-:W-:Y:S01]  /*289e0*/  IMAD.MOV.U32 R199, RZ, RZ, R201 ;  /* 0x000000ffffc77224 */ /* 0x000fe200078e00c9 */
[----:B------:R4:W-:Y:S01]  /*289f0*/  STL.64 [R1+0xa28], R22 ;  /* 0x000a281601007387 */ /* 0x0009e20000100a00 */
[----:B------:R-:W-:-:S02]  /*28a00*/  IMAD.MOV.U32 R201, RZ, RZ, R203 ;  /* 0x000000ffffc97224 */ /* 0x000fc400078e00cb */
[----:B------:R-:W-:Y:S01]  /*28a10*/  IMAD.MOV.U32 R203, RZ, RZ, R205 ;  /* 0x000000ffffcb7224 */ /* 0x000fe200078e00cd */
[----:B------:R-:W-:Y:S04]  /*28a20*/  STL [R1+0xa30], R188 ;  /* 0x000a30bc01007387 */ /* 0x000fe80000100800 */
[----:B------:R-:W-:Y:S04]  /*28a30*/  STL.64 [R1+0xa38], R152 ;  /* 0x000a389801007387 */ /* 0x000fe80000100a00 */
[----:B-1----:R-:W4:Y:S04]  /*28a40*/  LDL.LU.64 R2, [R1] ;  /* 0x0000000001027983 */ /* 0x002f280000300a00 */
[----:B------:R-:W4:Y:S04]  /*28a50*/  LDL.LU.64 R16, [R1+0x8] ;  /* 0x0000080001107983 */ /* 0x000f280000300a00 */
        /* <DEDUP_REMOVED lines=8> */
[----:B------:R-:W4:Y:S01]  /*28ae0*/  LDL.LU.64 R184, [R1+0xb8] ;  /* 0x0000b80001b87983 */ /* 0x000f220000300a00 */
[----:B--2---:R-:W-:Y:S01]  /*28af0*/  MOV R206, R208 ;  /* 0x000000d000ce7202 */ /* 0x004fe20000000f00 */
[----:B------:R-:W-:-:S02]  /*28b00*/  IMAD.MOV.U32 R205, RZ, RZ, R209 ;  /* 0x000000ffffcd7224 */ /* 0x000fc400078e00d1 */
[----:B---3--:R-:W-:Y:S02]  /*28b10*/  IMAD.MOV.U32 R208, RZ, RZ, R210 ;  /* 0x000000ffffd07224 */ /* 0x008fe400078e00d2 */
[----:B------:R-:W-:Y:S01]  /*28b20*/  IMAD.MOV.U32 R207, RZ, RZ, R211 ;  /* 0x000000ffffcf7224 */ /* 0x000fe200078e00d3 */
[----:B----4-:R-:W-:Y:S01]  /*28b30*/  MOV R210, R220 ;  /* 0x000000dc00d27202 */ /* 0x010fe20000000f00 */
[----:B------:R-:W-:Y:S02]  /*28b40*/  IMAD.MOV.U32 R209, RZ, RZ, R221 ;  /* 0x000000ffffd17224 */ /* 0x000fe400078e00dd */
[----:B------:R-:W-:Y:S02]  /*28b50*/  IMAD.MOV.U32 R212, RZ, RZ, R224 ;  /* 0x000000ffffd47224 */ /* 0x000fe400078e00e0 */
[----:B------:R-:W-:Y:S02]  /*28b60*/  IMAD.MOV.U32 R211, RZ, RZ, R225 ;  /* 0x000000ffffd37224 */ /* 0x000fe400078e00e1 */
[----:B------:R-:W-:Y:S01]  /*28b70*/  IMAD.MOV.U32 R225, RZ, RZ, R226 ;  /* 0x000000ffffe17224 */ /* 0x000fe200078e00e2 */
[----:B------:R-:W-:Y:S01]  /*28b80*/  MOV R226, R229 ;  /* 0x000000e500e27202 */ /* 0x000fe20000000f00 */
[----:B------:R-:W-:-:S02]  /*28b90*/  IMAD.MOV.U32 R224, RZ, RZ, R227 ;  /* 0x000000ffffe07224 */ /* 0x000fc400078e00e3 */
[----:B------:R-:W-:Y:S01]  /*28ba0*/  IMAD.MOV.U32 R227, RZ, RZ, R228 ;  /* 0x000000ffffe37224 */ /* 0x000fe200078e00e4 */
[----:B------:R-:W-:Y:S01]  /*28bb0*/  MOV R218, R242 ;  /* 0x000000f200da7202 */ /* 0x000fe20000000f00 */
[----:B------:R-:W-:Y:S02]  /*28bc0*/  IMAD.MOV.U32 R216, RZ, RZ, R240 ;  /* 0x000000ffffd87224 */ /* 0x000fe400078e00f0 */
[----:B------:R-:W-:Y:S02]  /*28bd0*/  IMAD.MOV.U32 R220, RZ, RZ, R244 ;  /* 0x000000ffffdc7224 */ /* 0x000fe400078e00f4 */
[----:B------:R-:W-:Y:S02]  /*28be0*/  IMAD.MOV.U32 R219, RZ, RZ, R245 ;  /* 0x000000ffffdb7224 */ /* 0x000fe400078e00f5 */
[----:B------:R-:W-:Y:S01]  /*28bf0*/  IMAD.MOV.U32 R229, RZ, RZ, R230 ;  /* 0x000000ffffe57224 */ /* 0x000fe200078e00e6 */
[----:B------:R-:W-:Y:S01]  /*28c00*/  MOV R230, R233 ;  /* 0x000000e900e67202 */ /* 0x000fe20000000f00 */
[----:B------:R-:W-:-:S02]  /*28c10*/  IMAD.MOV.U32 R228, RZ, RZ, R231 ;  /* 0x000000ffffe47224 */ /* 0x000fc400078e00e7 */
[----:B------:R-:W-:Y:S02]  /*28c20*/  IMAD.MOV.U32 R231, RZ, RZ, R232 ;  /* 0x000000ffffe77224 */ /* 0x000fe400078e00e8 */
[----:B------:R-:W-:Y:S01]  /*28c30*/  IMAD.MOV.U32 R233, RZ, RZ, R234 ;  /* 0x000000ffffe97224 */ /* 0x000fe200078e00ea */
[----:B------:R-:W-:Y:S01]  /*28c40*/  MOV R234, R237 ;  /* 0x000000ed00ea7202 */ /* 0x000fe20000000f00 */
[----:B------:R-:W-:Y:S02]  /*28c50*/  IMAD.MOV.U32 R232, RZ, RZ, R235 ;  /* 0x000000ffffe87224 */ /* 0x000fe400078e00eb */
[----:B------:R-:W-:Y:S02]  /*28c60*/  IMAD.MOV.U32 R235, RZ, RZ, R236 ;  /* 0x000000ffffeb7224 */ /* 0x000fe400078e00ec */
[----:B------:R-:W-:Y:S01]  /*28c70*/  IMAD.MOV.U32 R237, RZ, RZ, R238 ;  /* 0x000000ffffed7224 */ /* 0x000fe200078e00ee */
[----:B------:R-:W-:Y:S01]  /*28c80*/  MOV R238, R247 ;  /* 0x000000f700ee7202 */ /* 0x000fe20000000f00 */
[----:B------:R-:W-:-:S02]  /*28c90*/  IMAD.MOV.U32 R236, RZ, RZ, R239 ;  /* 0x000000ffffec7224 */ /* 0x000fc400078e00ef */
[----:B------:R-:W-:Y:S02]  /*28ca0*/  IMAD.MOV.U32 R239, RZ, RZ, R246 ;  /* 0x000000ffffef7224 */ /* 0x000fe400078e00f6 */
[----:B------:R-:W-:Y:S02]  /*28cb0*/  IMAD.MOV.U32 R215, RZ, RZ, R241 ;  /* 0x000000ffffd77224 */ /* 0x000fe400078e00f1 */
[----:B------:R-:W-:Y:S02]  /*28cc0*/  IMAD.MOV.U32 R217, RZ, RZ, R243 ;  /* 0x000000ffffd97224 */ /* 0x000fe400078e00f3 */
[----:B------:R-:W-:Y:S02]  /*28cd0*/  IMAD.MOV.U32 R245, RZ, RZ, R2 ;  /* 0x000000fffff57224 */ /* 0x000fe400078e0002 */
[----:B------:R-:W-:Y:S02]  /*28ce0*/  IMAD.MOV.U32 R244, RZ, RZ, R3 ;  /* 0x000000fffff47224 */ /* 0x000fe400078e0003 */
[----:B------:R-:W2:Y:S01]  /*28cf0*/  LDL.LU.64 R2, [R1+0xc8] ;  /* 0x0000c80001027983 */ /* 0x000ea20000300a00 */
[----:B------:R-:W-:Y:S01]  /*28d00*/  IMAD.MOV.U32 R247, RZ, RZ, R16 ;  /* 0x000000fffff77224 */ /* 0x000fe200078e0010 */
[----:B------:R-:W-:-:S02]  /*28d10*/  MOV R246, R17 ;  /* 0x0000001100f67202 */ /* 0x000fc40000000f00 */
[----:B------:R-:W3:Y:S01]  /*28d20*/  LDL.LU.64 R16, [R1+0xd8] ;  /* 0x0000d80001107983 */ /* 0x000ee20000300a00 */
[----:B------:R-:W-:Y:S02]  /*28d30*/  IMAD.MOV.U32 R241, RZ, RZ, R248 ;  /* 0x000000fffff17224 */ /* 0x000fe400078e00f8 */
[----:B------:R-:W-:Y:S02]  /*28d40*/  IMAD.MOV.U32 R240, RZ, RZ, R249 ;  /* 0x000000fffff07224 */ /* 0x000fe400078e00f9 */
[----:B------:R-:W-:Y:S02]  /*28d50*/  IMAD.MOV.U32 R249, RZ, RZ, R14 ;  /* 0x000000fffff97224 */ /* 0x000fe400078e000e */
[----:B------:R-:W-:Y:S02]  /*28d60*/  IMAD.MOV.U32 R248, RZ, RZ, R15 ;  /* 0x000000fffff87224 */ /* 0x000fe400078e000f */
[----:B------:R-:W4:Y:S01]  /*28d70*/  LDL.LU.64 R14, [R1+0x258] ;  /* 0x00025800010e7983 */ /* 0x000f220000300a00 */
[----:B------:R-:W-:Y:S01]  /*28d80*/  IMAD.MOV.U32 R243, RZ, RZ, R250 ;  /* 0x000000fffff37224 */ /* 0x000fe200078e00fa */
[----:B------:R-:W-:Y:S01]  /*28d90*/  MOV R242, R251 ;  /* 0x000000fb00f27202 */ /* 0x000fe20000000f00 */
[----:B------:R-:W-:Y:S01]  /*28da0*/  IMAD.MOV.U32 R251, RZ, RZ, R12 ;  /* 0x000000fffffb7224 */ /* 0x000fe200078e000c */
[----:B------:R-:W-:-:S02]  /*28db0*/  MOV R250, R13 ;  /* 0x0000000d00fa7202 */ /* 0x000fc40000000f00 */
[----:B------:R-:W4:Y:S01]  /*28dc0*/  LDL.LU.64 R12, [R1+0x260] ;  /* 0x00026000010c7983 */ /* 0x000f220000300a00 */
[----:B------:R-:W-:-:S03]  /*28dd0*/  IMAD.MOV.U32 R252, RZ, RZ, R11 ;  /* 0x000000fffffc7224 */ /* 0x000fc600078e000b */
[----:B------:R1:W-:Y:S01]  /*28de0*/  STL [R1], R10 ;  /* 0x0000000a01007387 */ /* 0x0003e20000100800 */
[----:B------:R-:W-:-:S03]  /*28df0*/  IMAD.MOV.U32 R22, RZ, RZ, R9 ;  /* 0x000000ffff167224 */ /* 0x000fc600078e0009 */
[----:B-1----:R-:W4:Y:S04]  /*28e00*/  LDL.LU.64 R10, [R1+0x278] ;  /* 0x00027800010a7983 */ /* 0x002f280000300a00 */
[----:B------:R1:W-:Y:S04]  /*28e10*/  STL [R1+0x8], R8 ;  /* 0x0000080801007387 */ /* 0x0003e80000100800 */
[----:B-1----:R-:W4:Y:S04]  /*28e20*/  LDL.LU.64 R8, [R1+0x280] ;  /* 0x0002800001087983 */ /* 0x002f280000300a00 */
[----:B------:R1:W-:Y:S04]  /*28e30*/  STL [R1+0x4], R22 ;  /* 0x0000041601007387 */ /* 0x0003e80000100800 */
[----:B------:R1:W-:Y:S02]  /*28e40*/  STL [R1+0x10], R20 ;  /* 0x0000101401007387 */ /* 0x0003e40000100800 */
[----:B-1----:R-:W-:-:S02]  /*28e50*/  IMAD.MOV.U32 R22, RZ, RZ, R21 ;  /* 0x000000ffff167224 */ /* 0x002fc400078e0015 */
[----:B------:R-:W4:Y:S04]  /*28e60*/  LDL.LU.64 R20, [R1+0x1e8] ;  /* 0x0001e80001147983 */ /* 0x000f280000300a00 */
[----:B------:R1:W-:Y:S04]  /*28e70*/  STL [R1+0xc], R22 ;  /* 0x00000c1601007387 */ /* 0x0003e80000100800 */
[----:B------:R1:W-:Y:S02]  /*28e80*/  STL [R1+0x18], R18 ;  /* 0x0000181201007387 */ /* 0x0003e40000100800 */
[----:B-1----:R-:W-:-:S02]  /*28e90*/  MOV R22, R19 ;  /* 0x0000001300167202 */ /* 0x002fc40000000f00 */
[----:B------:R-:W4:Y:S04]  /*28ea0*/  LDL.LU.64 R18, [R1+0x1f8] ;  /* 0x0001f80001127983 */ /* 0x000f280000300a00 */
[----:B------:R1:W-:Y:S04]  /*28eb0*/  STL [R1+0x14], R22 ;  /* 0x0000141601007387 */ /* 0x0003e80000100800 */
[----:B------:R1:W-:Y:S02]  /*28ec0*/  STL [R1+0x20], R6 ;  /* 0x0000200601007387 */ /* 0x0003e40000100800 */
[----:B-1----:R-:W-:-:S02]  /*28ed0*/  IMAD.MOV.U32 R22, RZ, RZ, R7 ;  /* 0x000000ffff167224 */ /* 0x002fc400078e0007 */
        /* <DEDUP_REMOVED lines=10> */
[----:B--2---:R2:W-:Y:S01]  /*28f80*/  STL [R1+0x38], R2 ;  /* 0x0000380201007387 */ /* 0x0045e20000100800 */
[----:B-1----:R-:W-:-:S03]  /*28f90*/  MOV R22, R3 ;  /* 0x0000000300167202 */ /* 0x002fc60000000f00 */
[----:B--2---:R-:W2:Y:S04]  /*28fa0*/  LDL.LU.64 R2, [R1+0x190] ;  /* 0x0001900001027983 */ /* 0x004ea80000300a00 */
[----:B------:R1:W-:Y:S04]  /*28fb0*/  STL [R1+0x34], R22 ;  /* 0x0000341601007387 */ /* 0x0003e80000100800 */
[----:B---3--:R3:W-:Y:S01]  /*28fc0*/  STL [R1+0x40], R16 ;  /* 0x0000401001007387 */ /* 0x0087e20000100800 */
[----:B-1----:R-:W-:-:S03]  /*28fd0*/  IMAD.MOV.U32 R22, RZ, RZ, R17 ;  /* 0x000000ffff167224 */ /* 0x002fc600078e0011 */
[----:B---3--:R-:W3:Y:S04]  /*28fe0*/  LDL.LU.64 R16, [R1+0x1a0] ;  /* 0x0001a00001107983 */ /* 0x008ee80000300a00 */
[----:B------:R1:W-:Y:S04]  /*28ff0*/  STL [R1+0x3c], R22 ;  /* 0x00003c1601007387 */ /* 0x0003e80000100800 */
[----:B----4-:R4:W-:Y:S01]  /*29000*/  STL [R1+0x48], R14 ;  /* 0x0000480e01007387 */ /* 0x0109e20000100800 */
[----:B-1----:R-:W-:-:S03]  /*29010*/  IMAD.MOV.U32 R22, RZ, RZ, R15 ;  /* 0x000000ffff167224 */ /* 0x002fc600078e000f */
[----:B----4-:R-:W4:Y:S04]  /*29020*/  LDL.LU.64 R14, [R1+0x1b8] ;  /* 0x0001b800010e7983 */ /* 0x010f280000300a00 */
        /* <DEDUP_REMOVED lines=34> */
[----:B-1----:R-:W-:-:S03]  /*29250*/  IMAD.MOV.U32 R22, RZ, RZ, R3 ;  /* 0x000000ffff167224 */ /* 0x002fc600078e0003 */
[----:B--2---:R-:W2:Y:S04]  /*29260*/  LDL.LU.64 R2, [R1+0x208] ;  /* 0x0002080001027983 */ /* 0x004ea80000300a00 */
[----:B------:R1:W-:Y:S04]  /*29270*/  STL [R1+0x8c], R22 ;  /* 0x00008c1601007387 */ /* 0x0003e80000100800 */
[----:B---3--:R3:W-:Y:S01]  /*29280*/  STL [R1+0x98], R16 ;  /* 0x0000981001007387 */ /* 0x0087e20000100800 */
[----:B-1----:R-:W-:-:S03]  /*29290*/  MOV R22, R17 ;  /* 0x0000001100167202 */ /* 0x002fc60000000f00 */
        /* <DEDUP_REMOVED lines=43> */
[----:B-1----:R-:W-:-:S03]  /*29550*/  IMAD.MOV.U32 R22, RZ, RZ, R17 ;  /* 0x000000ffff167224 */ /* 0x002fc600078e0011 */
[----:B---3--:R-:W3:Y:S04]  /*29560*/  LDL.LU.64 R16, [R1+0x6c0] ;  /* 0x0006c00001107983 */ /* 0x008ee80000300a00 */
[----:B------:R1:W-:Y:S04]  /*29570*/  STL [R1+0xec], R22 ;  /* 0x0000ec1601007387 */ /* 0x0003e80000100800 */
[----:B----4-:R4:W-:Y:S01]  /*29580*/  STL [R1+0xf8], R14 ;  /* 0x0000f80e01007387 */ /* 0x0109e20000100800 */
[----:B-1----:R-:W-:-:S03]  /*29590*/  MOV R22, R15 ;  /* 0x0000000f00167202 */ /* 0x002fc60000000f00 */
        /* <DEDUP_REMOVED lines=414> */
[----:B------:R1:W-:Y:S04]  /*2af80*/  STL [R1+0x438], R18 ;  /* 0x0004381201007387 */ /* 0x0003e80000100800 */
[----:B-1----:R-:W4:Y:S01]  /*2af90*/  LDL.LU.64 R22, [R1+0x6a8] ;  /* 0x0006a80001167983 */ /* 0x002f220000300a00 */
[----:B------:R-:W-:-:S05]  /*2afa0*/  MOV R18, R19 ;  /* 0x0000001300127202 */ /* 0x000fca0000000f00 */
[----:B------:R1:W-:Y:S04]  /*2afb0*/  STL [R1+0x434], R18 ;  /* 0x0004341201007387 */ /* 0x0003e80000100800 */
[----:B------:R1:W-:Y:S02]  /*2afc0*/  STL [R1+0x440], R6 ;  /* 0x0004400601007387 */ /* 0x0003e40000100800 */
[----:B-1----:R-:W-:Y:S02]  /*2afd0*/  IMAD.MOV.U32 R18, RZ, RZ, R7 ;  /* 0x000000ffff127224 */ /* 0x002fe400078e0007 */
        /* <DEDUP_REMOVED lines=14> */
[----:B---3--:R3:W-:Y:S04]  /*2b0c0*/  STL [R1+0x460], R16 ;  /* 0x0004601001007387 */ /* 0x0087e80000100800 */
[----:B-1----:R-:W2:Y:S01]  /*2b0d0*/  LDL.LU.64 R18, [R1+0x540] ;  /* 0x0005400001127983 */ /* 0x002ea20000300a00 */
[----:B---3--:R-:W-:-:S05]  /*2b0e0*/  IMAD.MOV.U32 R16, RZ, RZ, R17 ;  /* 0x000000ffff107224 */ /* 0x008fca00078e0011 */
[----:B------:R1:W-:Y:S04]  /*2b0f0*/  STL [R1+0x45c], R16 ;  /* 0x00045c1001007387 */ /* 0x0003e80000100800 */
[----:B----4-:R3:W-:Y:S04]  /*2b100*/  STL [R1+0x468], R14 ;  /* 0x0004680e01007387 */ /* 0x0107e80000100800 */
[----:B-1----:R-:W4:Y:S01]  /*2b110*/  LDL.LU.64 R16, [R1+0x508] ;  /* 0x0005080001107983 */ /* 0x002f220000300a00 */
[----:B---3--:R-:W-:-:S05]  /*2b120*/  IMAD.MOV.U32 R14, RZ, RZ, R15 ;  /* 0x000000ffff0e7224 */ /* 0x008fca00078e000f */
[----:B------:R1:W-:Y:S04]  /*2b130*/  STL [R1+0x464], R14 ;  /* 0x0004640e01007387 */ /* 0x0003e80000100800 */
[----:B------:R3:W-:Y:S04]  /*2b140*/  STL [R1+0x470], R12 ;  /* 0x0004700c01007387 */ /* 0x0007e80000100800 */
[----:B-1----:R-:W4:Y:S01]  /*2b150*/  LDL.LU.64 R14, [R1+0x738] ;  /* 0x00073800010e7983 */ /* 0x002f220000300a00 */
[----:B---3--:R-:W-:-:S03]  /*2b160*/  IMAD.MOV.U32 R12, RZ, RZ, R13 ;  /* 0x000000ffff0c7224 */ /* 0x008fc600078e000d */
[----:B------:R1:W-:Y:S04]  /*2b170*/  STL [R1+0x478], R10 ;  /* 0x0004780a01007387 */ /* 0x0003e80000100800 */
[----:B------:R3:W-:Y:S01]  /*2b180*/  STL [R1+0x46c], R12 ;  /* 0x00046c0c01007387 */ /* 0x0007e20000100800 */
[----:B-1----:R-:W-:-:S03]  /*2b190*/  MOV R10, R11 ;  /* 0x0000000b000a7202 */ /* 0x002fc60000000f00 */
[----:B---3--:R-:W3:Y:S04]  /*2b1a0*/  LDL.LU.64 R12, [R1+0x700] ;  /* 0x00070000010c7983 */ /* 0x008ee80000300a00 */
[----:B------:R1:W-:Y:S04]  /*2b1b0*/  STL [R1+0x480], R8 ;  /* 0x0004800801007387 */ /* 0x0003e80000100800 */
[----:B------:R1:W-:Y:S02]  /*2b1c0*/  STL [R1+0x474], R10 ;  /* 0x0004740a01007387 */ /* 0x0003e40000100800 */
[----:B-1----:R-:W-:-:S02]  /*2b1d0*/  IMAD.MOV.U32 R8, RZ, RZ, R9 ;  /* 0x000000ffff087224 */ /* 0x002fc400078e0009 */
[----:B------:R-:W3:Y:S04]  /*2b1e0*/  LDL.LU.64 R10, [R1+0x6a0] ;  /* 0x0006a000010a7983 */ /* 0x000ee80000300a00 */
[----:B------:R1:W-:Y:S04]  /*2b1f0*/  STL [R1+0x488], R20 ;  /* 0x0004881401007387 */ /* 0x0003e80000100800 */
[----:B------:R1:W-:Y:S02]  /*2b200*/  STL [R1+0x47c], R8 ;  /* 0x00047c0801007387 */ /* 0x0003e40000100800 */
[----:B-1----:R-:W-:-:S02]  /*2b210*/  IMAD.MOV.U32 R20, RZ, RZ, R21 ;  /* 0x000000ffff147224 */ /* 0x002fc400078e0015 */
[----:B------:R-:W3:Y:S04]  /*2b220*/  LDL.LU.64 R8, [R1+0x658] ;  /* 0x0006580001087983 */ /* 0x000ee80000300a00 */
[----:B------:R-:W-:Y:S04]  /*2b230*/  STL [R1+0x490], R22 ;  /* 0x0004901601007387 */ /* 0x000fe80000100800 */
[----:B------:R1:W-:Y:S04]  /*2b240*/  STL [R1+0x484], R20 ;  /* 0x0004841401007387 */ /* 0x0003e80000100800 */
[----:B-1----:R-:W3:Y:S01]  /*2b250*/  LDL.LU.64 R20, [R1+0x608] ;  /* 0x0006080001147983 */ /* 0x002ee20000300a00 */
[----:B------:R-:W-:-:S03]  /*2b260*/  IMAD.MOV.U32 R22, RZ, RZ, R23 ;  /* 0x000000ffff167224 */ /* 0x000fc600078e0017 */
[----:B------:R-:W-:Y:S04]  /*2b270*/  STL [R1+0x498], R6 ;  /* 0x0004980601007387 */ /* 0x000fe80000100800 */
[----:B------:R1:W-:Y:S02]  /*2b280*/  STL [R1+0x48c], R22 ;  /* 0x00048c1601007387 */ /* 0x0003e40000100800 */
[----:B-1----:R-:W-:Y:S02]  /*2b290*/  MOV R22, R7 ;  /* 0x0000000700167202 */ /* 0x002fe40000000f00 */
[----:B------:R-:W3:Y:S04]  /*2b2a0*/  LDL.LU.64 R6, [R1+0x5c0] ;  /* 0x0005c00001067983 */ /* 0x000ee80000300a00 */
        /* <DEDUP_REMOVED lines=8> */
[----:B------:R1:W-:Y:S04]  /*2b330*/  STL [R1+0x4a4], R22 ;  /* 0x0004a41601007387 */ /* 0x0003e80000100800 */
[----:B--2---:R2:W-:Y:S01]  /*2b340*/  STL [R1+0x4b0], R2 ;  /* 0x0004b00201007387 */ /* 0x0045e20000100800 */
[----:B-1----:R-:W-:-:S03]  /*2b350*/  IMAD.MOV.U32 R22, RZ, RZ, R3 ;  /* 0x000000ffff167224 */ /* 0x002fc600078e0003 */
[----:B--2---:R-:W2:Y:S04]  /*2b360*/  LDL.LU.64 R2, [R1+0x760] ;  /* 0x0007600001027983 */ /* 0x004ea80000300a00 */
[----:B------:R1:W-:Y:S04]  /*2b370*/  STL [R1+0x4ac], R22 ;  /* 0x0004ac1601007387 */ /* 0x0003e80000100800 */
[----:B------:R1:W-:Y:S02]  /*2b380*/  STL [R1+0x4b8], R18 ;  /* 0x0004b81201007387 */ /* 0x0003e40000100800 */
[----:B-1----:R-:W-:-:S02]  /*2b390*/  MOV R22, R19 ;  /* 0x0000001300167202 */ /* 0x002fc40000000f00 */
[----:B------:R-:W2:Y:S04]  /*2b3a0*/  LDL.LU.64 R18, [R1+0x730] ;  /* 0x0007300001127983 */ /* 0x000ea80000300a00 */
[----:B------:R-:W-:Y:S04]  /*2b3b0*/  STL [R1+0x4b4], R22 ;  /* 0x0004b41601007387 */ /* 0x000fe80000100800 */
[----:B----4-:R1:W-:Y:S02]  /*2b3c0*/  STL [R1+0x4c0], R16 ;  /* 0x0004c01001007387 */ /* 0x0103e40000100800 */
[----:B-1----:R-:W-:-:S02]  /*2b3d0*/  IMAD.MOV.U32 R16, RZ, RZ, R17 ;  /* 0x000000ffff107224 */ /* 0x002fc400078e0011 */
[----:B------:R1:W-:Y:S04]  /*2b3e0*/  STL [R1+0x4c8], R14 ;  /* 0x0004c80e01007387 */ /* 0x0003e80000100800 */
[----:B------:R4:W-:Y:S01]  /*2b3f0*/  STL [R1+0x4bc], R16 ;  /* 0x0004bc1001007387 */ /* 0x0009e20000100800 */
[----:B-1----:R-:W-:-:S03]  /*2b400*/  IMAD.MOV.U32 R14, RZ, RZ, R15 ;  /* 0x000000ffff0e7224 */ /* 0x002fc600078e000f */
[----:B----4-:R-:W4:Y:S04]  /*2b410*/  LDL.LU.64 R16, [R1+0x6f8] ;  /* 0x0006f80001107983 */ /* 0x010f280000300a00 */
[----:B---3--:R1:W-:Y:S04]  /*2b420*/  STL [R1+0x4d0], R12 ;  /* 0x0004d00c01007387 */ /* 0x0083e80000100800 */
[----:B------:R3:W-:Y:S01]  /*2b430*/  STL [R1+0x4c4], R14 ;  /* 0x0004c40e01007387 */ /* 0x0007e20000100800 */
[----:B-1----:R-:W-:-:S03]  /*2b440*/  IMAD.MOV.U32 R12, RZ, RZ, R13 ;  /* 0x000000ffff0c7224 */ /* 0x002fc600078e000d */
[----:B---3--:R-:W3:Y:S04]  /*2b450*/  LDL.LU.64 R14, [R1+0x698] ;  /* 0x00069800010e7983 */ /* 0x008ee80000300a00 */
[----:B------:R1:W-:Y:S04]  /*2b460*/  STL [R1+0x4d8], R10 ;  /* 0x0004d80a01007387 */ /* 0x0003e80000100800 */
[----:B------:R1:W-:Y:S02]  /*2b470*/  STL [R1+0x4cc], R12 ;  /* 0x0004cc0c01007387 */ /* 0x0003e40000100800 */
[----:B-1----:R-:W-:-:S02]  /*2b480*/  MOV R10, R11 ;  /* 0x0000000b000a7202 */ /* 0x002fc40000000f00 */
[----:B------:R-:W3:Y:S04]  /*2b490*/  LDL.LU.64 R12, [R1+0x648] ;  /* 0x00064800010c7983 */ /* 0x000ee80000300a00 */
[----:B------:R1:W-:Y:S04]  /*2b4a0*/  STL [R1+0x4e0], R8 ;  /* 0x0004e00801007387 */ /* 0x0003e80000100800 */
[----:B------:R1:W-:Y:S02]  /*2b4b0*/  STL [R1+0x4d4], R10 ;  /* 0x0004d40a01007387 */ /* 0x0003e40000100800 */
[----:B-1----:R-:W-:-:S02]  /*2b4c0*/  IMAD.MOV.U32 R8, RZ, RZ, R9 ;  /* 0x000000ffff087224 */ /* 0x002fc400078e0009 */
[----:B------:R-:W3:Y:S04]  /*2b4d0*/  LDL.LU.64 R10, [R1+0x600] ;  /* 0x00060000010a7983 */ /* 0x000ee80000300a00 */
[----:B------:R-:W-:Y:S04]  /*2b4e0*/  STL [R1+0x4e8], R20 ;  /* 0x0004e81401007387 */ /* 0x000fe80000100800 */
[----:B------:R1:W-:Y:S04]  /*2b4f0*/  STL [R1+0x4dc], R8 ;  /* 0x0004dc0801007387 */ /* 0x0003e80000100800 */
[----:B-1----:R-:W3:Y:S04]  /*2b500*/  LDL.LU.64 R8, [R1+0x5b8] ;  /* 0x0005b80001087983 */ /* 0x002ee80000300a00 */
[----:B------:R-:W3:Y:S01]  /*2b510*/  LDL.LU.64 R22, [R1+0x570] ;  /* 0x0005700001167983 */ /* 0x000ee20000300a00 */
[----:B------:R-:W-:-:S05]  /*2b520*/  IMAD.MOV.U32 R20, RZ, RZ, R21 ;  /* 0x000000ffff147224 */ /* 0x000fca00078e0015 */
[----:B------:R1:W-:Y:S04]  /*2b530*/  STL [R1+0x4e4], R20 ;  /* 0x0004e41401007387 */ /* 0x0003e80000100800 */
[----:B------:R1:W-:Y:S02]  /*2b540*/  STL [R1+0x4f0], R6 ;  /* 0x0004f00601007387 */ /* 0x0003e40000100800 */
[----:B-1----:R-:W-:Y:S02]  /*2b550*/  IMAD.MOV.U32 R20, RZ, RZ, R7 ;  /* 0x000000ffff147224 */ /* 0x002fe400078e0007 */
[----:B------:R-:W3:Y:S04]  /*2b560*/  LDL.LU.64 R6, [R1+0x780] ;  /* 0x0007800001067983 */ /* 0x000ee80000300a00 */
[----:B------:R1:W-:Y:S04]  /*2b570*/  STL [R1+0x4ec], R20 ;  /* 0x0004ec1401007387 */ /* 0x0003e80000100800 */
[----:B------:R1:W-:Y:S02]  /*2b580*/  STL [R1+0x4f8], R4 ;  /* 0x0004f80401007387 */ /* 0x0003e40000100800 */
[----:B-1----:R-:W-:-:S02]  /*2b590*/  MOV R20, R5 ;  /* 0x0000000500147202 */ /* 0x002fc40000000f00 */
[----:B------:R-:W3:Y:S04]  /*2b5a0*/  LDL.LU.64 R4, [R1+0x758] ;  /* 0x0007580001047983 */ /* 0x000ee80000300a00 */
[----:B------:R1:W-:Y:S04]  /*2b5b0*/  STL [R1+0x4f4], R20 ;  /* 0x0004f41401007387 */ /* 0x0003e80000100800 */
[----:B------:R2:W-:Y:S01]  /*2b5c0*/  STL [R1+0x500], R184 ;  /* 0x000500b801007387 */ /* 0x0005e20000100800 */
[----:B------:R-:W-:-:S03]  /*2b5d0*/  IMAD.MOV.U32 R152, RZ, RZ, R185 ;  /* 0x000000ffff987224 */ /* 0x000fc600078e00b9 */
[----:B-1----:R-:W3:Y:S04]  /*2b5e0*/  LDL.LU.64 R20, [R1+0x728] ;  /* 0x0007280001147983 */ /* 0x002ee80000300a00 */
[----:B--2---:R1:W-:Y:S04]  /*2b5f0*/  STL [R1+0x508], R2 ;  /* 0x0005080201007387 */ /* 0x0043e80000100800 */
[----:B------:R2:W-:Y:S04]  /*2b600*/  STL [R1+0x4fc], R152 ;  /* 0x0004fc9801007387 */ /* 0x0005e80000100800 */
[----:B------:R-:W3:Y:S01]  /*2b610*/  LDL.LU.64 R184, [R1+0x6f0] ;  /* 0x0006f00001b87983 */ /* 0x000ee20000300a00 */
[----:B-1----:R-:W-:-:S03]  /*2b620*/  IMAD.MOV.U32 R2, RZ, RZ, R3 ;  /* 0x000000ffff027224 */ /* 0x002fc600078e0003 */
[----:B------:R-:W-:Y:S04]  /*2b630*/  STL [R1+0x510], R18 ;  /* 0x0005101201007387 */ /* 0x000fe80000100800 */
[----:B------:R1:W-:Y:S01]  /*2b640*/  STL [R1+0x504], R2 ;  /* 0x0005040201007387 */ /* 0x0003e20000100800 */
[----:B--2---:R-:W-:-:S03]  /*2b650*/  IMAD.MOV.U32 R152, RZ, RZ, R19 ;  /* 0x000000ffff987224 */ /* 0x004fc600078e0013 */
[----:B-1----:R-:W2:Y:S04]  /*2b660*/  LDL.LU.64 R2, [R1+0x690] ;  /* 0x0006900001027983 */ /* 0x002ea80000300a00 */
[----:B------:R-:W2:Y:S04]  /*2b670*/  LDL.LU.64 R18, [R1+0x640] ;  /* 0x0006400001127983 */ /* 0x000ea80000300a00 */
[----:B------:R1:W-:Y:S04]  /*2b680*/  STL [R1+0x50c], R152 ;  /* 0x00050c9801007387 */ /* 0x0003e80000100800 */
[----:B----4-:R4:W-:Y:S01]  /*2b690*/  STL [R1+0x518], R16 ;  /* 0x0005181001007387 */ /* 0x0109e20000100800 */
[----:B-1----:R-:W-:-:S03]  /*2b6a0*/  MOV R152, R17 ;  /* 0x0000001100987202 */ /* 0x002fc60000000f00 */
[----:B----4-:R-:W4:Y:S04]  /*2b6b0*/  LDL.LU.64 R16, [R1+0x5f8] ;  /* 0x0005f80001107983 */ /* 0x010f280000300a00 */
[----:B------:R1:W-:Y:S04]  /*2b6c0*/  STL [R1+0x514], R152 ;  /* 0x0005149801007387 */ /* 0x0003e80000100800 */
[----:B---3--:R3:W-:Y:S01]  /*2b6d0*/  STL [R1+0x520], R14 ;  /* 0x0005200e01007387 */ /* 0x0087e20000100800 */
[----:B-1----:R-:W-:-:S03]  /*2b6e0*/  IMAD.MOV.U32 R152, RZ, RZ, R15 ;  /* 0x000000ffff987224 */ /* 0x002fc600078e000f */
        /* <DEDUP_REMOVED lines=11> */
[----:B------:R1:W-:Y:S02]  /*2b7a0*/  STL [R1+0x540], R22 ;  /* 0x0005401601007387 */ /* 0x0003e40000100800 */
[----:B-1----:R-:W-:-:S05]  /*2b7b0*/  MOV R8, R9 ;  /* 0x0000000900087202 */ /* 0x002fca0000000f00 */
[----:B------:R1:W-:Y:S01]  /*2b7c0*/  STL [R1+0x534], R8 ;  /* 0x0005340801007387 */ /* 0x0003e20000100800 */
[----:B------:R-:W-:-:S03]  /*2b7d0*/  IMAD.MOV.U32 R22, RZ, RZ, R23 ;  /* 0x000000ffff167224 */ /* 0x000fc600078e0017 */
[----:B-1----:R-:W3:Y:S04]  /*2b7e0*/  LDL.LU.64 R8, [R1+0x750] ;  /* 0x0007500001087983 */ /* 0x002ee80000300a00 */
[----:B------:R-:W-:Y:S04]  /*2b7f0*/  STL [R1+0x548], R6 ;  /* 0x0005480601007387 */ /* 0x000fe80000100800 */
[----:B------:R1:W-:Y:S02]  /*2b800*/  STL [R1+0x53c], R22 ;  /* 0x00053c1601007387 */ /* 0x0003e40000100800 */
[----:B-1----:R-:W-:-:S02]  /*2b810*/  IMAD.MOV.U32 R22, RZ, RZ, R7 ;  /* 0x000000ffff167224 */ /* 0x002fc400078e0007 */
[----:B------:R-:W3:Y:S04]  /*2b820*/  LDL.LU.64 R6, [R1+0x720] ;  /* 0x0007200001067983 */ /* 0x000ee80000300a00 */
[----:B------:R-:W-:Y:S04]  /*2b830*/  STL [R1+0x544], R22 ;  /* 0x0005441601007387 */ /* 0x000fe80000100800 */
[----:B------:R1:W-:Y:S04]  /*2b840*/  STL [R1+0x550], R4 ;  /* 0x0005500401007387 */ /* 0x0003e80000100800 */
[----:B------:R1:W-:Y:S02]  /*2b850*/  STL [R1+0x558], R20 ;  /* 0x0005581401007387 */ /* 0x0003e40000100800 */
[----:B-1----:R-:W-:-:S05]  /*2b860*/  IMAD.MOV.U32 R4, RZ, RZ, R5 ;  /* 0x000000ffff047224 */ /* 0x002fca00078e0005 */
[----:B------:R1:W-:Y:S01]  /*2b870*/  STL [R1+0x54c], R4 ;  /* 0x00054c0401007387 */ /* 0x0003e20000100800 */
[----:B------:R-:W-:-:S03]  /*2b880*/  MOV R20, R21 ;  /* 0x0000001500147202 */ /* 0x000fc60000000f00 */
[----:B-1----:R-:W3:Y:S04]  /*2b890*/  LDL.LU.64 R4, [R1+0x6e8] ;  /* 0x0006e80001047983 */ /* 0x002ee80000300a00 */
[----:B------:R-:W-:Y:S04]  /*2b8a0*/  STL [R1+0x560], R184 ;  /* 0x000560b801007387 */ /* 0x000fe80000100800 */
[----:B------:R1:W-:Y:S02]  /*2b8b0*/  STL [R1+0x554], R20 ;  /* 0x0005541401007387 */ /* 0x0003e40000100800 */
[----:B-1----:R-:W-:-:S02]  /*2b8c0*/  IMAD.MOV.U32 R20, RZ, RZ, R185 ;  /* 0x000000ffff147224 */ /* 0x002fc400078e00b9 */
[----:B------:R-:W3:Y:S04]  /*2b8d0*/  LDL.LU.64 R184, [R1+0x688] ;  /* 0x0006880001b87983 */ /* 0x000ee80000300a00 */
[----:B------:R-:W-:Y:S04]  /*2b8e0*/  STL [R1+0x55c], R20 ;  /* 0x00055c1401007387 */ /* 0x000fe80000100800 */
[----:B--2---:R1:W-:Y:S04]  /*2b8f0*/  STL [R1+0x568], R2 ;  /* 0x0005680201007387 */ /* 0x0043e80000100800 */
[----:B------:R-:W-:Y:S01]  /*2b900*/  STL [R1+0x570], R18 ;  /* 0x0005701201007387 */ /* 0x000fe20000100800 */
[----:B-1----:R-:W-:-:S05]  /*2b910*/  IMAD.MOV.U32 R2, RZ, RZ, R3 ;  /* 0x000000ffff027224 */ /* 0x002fca00078e0003 */
[----:B------:R1:W-:Y:S04]  /*2b920*/  STL [R1+0x564], R2 ;  /* 0x0005640201007387 */ /* 0x0003e80000100800 */
[----:B-1----:R-:W2:Y:S01]  /*2b930*/  LDL.LU.64 R2, [R1+0x638] ;  /* 0x0006380001027983 */ /* 0x002ea20000300a00 */
[----:B------:R-:W-:-:S03]  /*2b940*/  IMAD.MOV.U32 R18, RZ, RZ, R19 ;  /* 0x000000ffff127224 */ /* 0x000fc600078e0013 */
[----:B----4-:R1:W-:Y:S04]  /*2b950*/  STL [R1+0x578], R16 ;  /* 0x0005781001007387 */ /* 0x0103e80000100800 */
[----:B------:R-:W-:Y:S04]  /*2b960*/  STL [R1+0x56c], R18 ;  /* 0x00056c1201007387 */ /* 0x000fe80000100800 */
[----:B------:R-:W4:Y:S01]  /*2b970*/  LDL.LU.64 R182, [R1+0x5f0] ;  /* 0x0005f00001b67983 */ /* 0x000f220000300a00 */
[----:B-1----:R-:W-:-:S05]  /*2b980*/  MOV R16, R17 ;  /* 0x0000001100107202 */ /* 0x002fca0000000f00 */
[----:B------:R-:W-:Y:S04]  /*2b990*/  STL [R1+0x574], R16 ;  /* 0x0005741001007387 */ /* 0x000fe80000100800 */
[----:B---3--:R1:W-:Y:S04]  /*2b9a0*/  STL [R1+0x580], R14 ;  /* 0x0005800e01007387 */ /* 0x0083e80000100800 */
[----:B------:R-:W3:Y:S01]  /*2b9b0*/  LDL.LU.64 R152, [R1+0x7a8] ;  /* 0x0007a80001987983 */ /* 0x000ee20000300a00 */
[----:B-1----:R-:W-:-:S05]  /*2b9c0*/  IMAD.MOV.U32 R14, RZ, RZ, R15 ;  /* 0x000000ffff0e7224 */ /* 0x002fca00078e000f */
[----:B------:R-:W-:Y:S04]  /*2b9d0*/  STL [R1+0x57c], R14 ;  /* 0x00057c0e01007387 */ /* 0x000fe80000100800 */
[----:B------:R1:W-:Y:S04]  /*2b9e0*/  STL [R1+0x588], R12 ;  /* 0x0005880c01007387 */ /* 0x0003e80000100800 */
[----:B------:R-:W3:Y:S01]  /*2b9f0*/  LDL.LU.64 R188, [R1+0x790] ;  /* 0x0007900001bc7983 */ /* 0x000ee20000300a00 */
[----:B-1----:R-:W-:-:S05]  /*2ba00*/  IMAD.MOV.U32 R12, RZ, RZ, R13 ;  /* 0x000000ffff0c7224 */ /* 0x002fca00078e000d */
[----:B------:R-:W-:Y:S04]  /*2ba10*/  STL [R1+0x584], R12 ;  /* 0x0005840c01007387 */ /* 0x000fe80000100800 */
[----:B------:R1:W-:Y:S04]  /*2ba20*/  STL [R1+0x590], R10 ;  /* 0x0005900a01007387 */ /* 0x0003e80000100800 */
[----:B------:R-:W3:Y:S04]  /*2ba30*/  LDL.LU.64 R22, [R1+0x770] ;  /* 0x0007700001167983 */ /* 0x000ee80000300a00 */
[----:B------:R-:W3:Y:S01]  /*2ba40*/  LDL.LU.64 R20, [R1+0x748] ;  /* 0x0007480001147983 */ /* 0x000ee20000300a00 */
[----:B-1----:R-:W-:-:S05]  /*2ba50*/  IMAD.MOV.U32 R10, RZ, RZ, R11 ;  /* 0x000000ffff0a7224 */ /* 0x002fca00078e000b */
[----:B------:R-:W-:Y:S04]  /*2ba60*/  STL [R1+0x58c], R10 ;  /* 0x00058c0a01007387 */ /* 0x000fe80000100800 */
[----:B------:R1:W-:Y:S04]  /*2ba70*/  STL [R1+0x598], R8 ;  /* 0x0005980801007387 */ /* 0x0003e80000100800 */
[----:B------:R-:W3:Y:S04]  /*2ba80*/  LDL.LU.64 R18, [R1+0x718] ;  /* 0x0007180001127983 */ /* 0x000ee80000300a00 */
[----:B------:R-:W3:Y:S01]  /*2ba90*/  LDL.LU.64 R16, [R1+0x6e0] ;  /* 0x0006e00001107983 */ /* 0x000ee20000300a00 */
[----:B-1----:R-:W-:-:S05]  /*2baa0*/  MOV R8, R9 ;  /* 0x0000000900087202 */ /* 0x002fca0000000f00 */
        /* <DEDUP_REMOVED lines=9> */
[----:B-1----:R-:W-:-:S05]  /*2bb40*/  IMAD.MOV.U32 R4, RZ, RZ, R5 ;  /* 0x000000ffff047224 */ /* 0x002fca00078e0005 */
[----:B------:R1:W-:Y:S04]  /*2bb50*/  STL [R1+0x5a4], R4 ;  /* 0x0005a40401007387 */ /* 0x0003e80000100800 */
[----:B------:R2:W-:Y:S04]  /*2bb60*/  STL [R1+0x5b0], R184 ;  /* 0x0005b0b801007387 */ /* 0x0005e80000100800 */
[----:B------:R-:W3:Y:S01]  /*2bb70*/  LDL.LU.64 R6, [R1+0x788] ;  /* 0x0007880001067983 */ /* 0x000ee20000300a00 */
[----:B------:R-:W-:-:S03]  /*2bb80*/  IMAD.MOV.U32 R177, RZ, RZ, R185 ;  /* 0x000000ffffb17224 */ /* 0x000fc600078e00b9 */
[----:B-1----:R-:W3:Y:S04]  /*2bb90*/  LDL.LU.64 R4, [R1+0x768] ;  /* 0x0007680001047983 */ /* 0x002ee80000300a00 */
[----:B------:R1:W-:Y:S04]  /*2bba0*/  STL [R1+0x5ac], R177 ;  /* 0x0005acb101007387 */ /* 0x0003e80000100800 */
[----:B--2---:R2:W-:Y:S04]  /*2bbb0*/  STL [R1+0x5b8], R2 ;  /* 0x0005b80201007387 */ /* 0x0045e80000100800 */
[----:B------:R-:W3:Y:S01]  /*2bbc0*/  LDL.LU.64 R184, [R1+0x740] ;  /* 0x0007400001b87983 */ /* 0x000ee20000300a00 */
[----:B-1----:R-:W-:-:S03]  /*2bbd0*/  MOV R177, R3 ;  /* 0x0000000300b17202 */ /* 0x002fc60000000f00 */
[----:B--2---:R-:W2:Y:S04]  /*2bbe0*/  LDL.LU.64 R2, [R1+0x710] ;  /* 0x0007100001027983 */ /* 0x004ea80000300a00 */
[----:B------:R1:W-:Y:S04]  /*2bbf0*/  STL [R1+0x5b4], R177 ;  /* 0x0005b4b101007387 */ /* 0x0003e80000100800 */
[----:B----4-:R4:W-:Y:S04]  /*2bc00*/  STL [R1+0x5c0], R182 ;  /* 0x0005c0b601007387 */ /* 0x0109e80000100800 */
[----:B------:R-:W2:Y:S01]  /*2bc10*/  LDL.LU.64 R190, [R1+0x6b8] ;  /* 0x0006b80001be7983 */ /* 0x000ea20000300a00 */
[----:B-1----:R-:W-:-:S03]  /*2bc20*/  IMAD.MOV.U32 R177, RZ, RZ, R183 ;  /* 0x000000ffffb17224 */ /* 0x002fc600078e00b7 */
[----:B---3--:R-:W-:Y:S04]  /*2bc30*/  STL [R1+0x5c8], R152 ;  /* 0x0005c89801007387 */ /* 0x008fe80000100800 */
[----:B------:R1:W-:Y:S04]  /*2bc40*/  STL [R1+0x5bc], R177 ;  /* 0x0005bcb101007387 */ /* 0x0003e80000100800 */
[----:B----4-:R-:W3:Y:S01]  /*2bc50*/  LDL.LU.64 R182, [R1+0x678] ;  /* 0x0006780001b67983 */ /* 0x010ee20000300a00 */
[----:B-1----:R-:W-:-:S03]  /*2bc60*/  IMAD.MOV.U32 R177, RZ, RZ, R153 ;  /* 0x000000ffffb17224 */ /* 0x002fc600078e0099 */
[----:B------:R1:W5:Y:S04]  /*2bc70*/  LDL.LU.64 R152, [R1+0xa38] ;  /* 0x000a380001987983 */ /* 0x0003680000300a00 */
[----:B------:R4:W-:Y:S04]  /*2bc80*/  STL [R1+0x5d0], R188 ;  /* 0x0005d0bc01007387 */ /* 0x0009e80000100800 */
[----:B------:R1:W-:Y:S04]  /*2bc90*/  STL [R1+0x5c4], R177 ;  /* 0x0005c4b101007387 */ /* 0x0003e80000100800 */
[----:B----4-:R4:W5:Y:S01]  /*2bca0*/  LDL.LU R188, [R1+0xa30] ;  /* 0x000a300001bc7983 */ /* 0x0109620000300800 */
[----:B-1----:R-:W-:-:S03]  /*2bcb0*/  IMAD.MOV.U32 R177, RZ, RZ, R189 ;  /* 0x000000ffffb17224 */ /* 0x002fc600078e00bd */
[----:B------:R-:W-:Y:S04]  /*2bcc0*/  STL [R1+0x5d8], R22 ;  /* 0x0005d81601007387 */ /* 0x000fe80000100800 */
[----:B------:R1:W-:Y:S02]  /*2bcd0*/  STL [R1+0x5cc], R177 ;  /* 0x0005ccb101007387 */ /* 0x0003e40000100800 */
[----:B-1----:R-:W-:Y:S02]  /*2bce0*/  MOV R177, R23 ;  /* 0x0000001700b17202 */ /* 0x002fe40000000f00 */
[----:B------:R4:W5:Y:S04]  /*2bcf0*/  LDL.LU.64 R22, [R1+0xa28] ;  /* 0x000a280001167983 */ /* 0x0009680000300a00 */
[----:B------:R-:W-:Y:S04]  /*2bd00*/  STL [R1+0x5e0], R20 ;  /* 0x0005e01401007387 */ /* 0x000fe80000100800 */
[----:B------:R1:W-:Y:S02]  /*2bd10*/  STL [R1+0x5d4], R177 ;  /* 0x0005d4b101007387 */ /* 0x0003e40000100800 */
[----:B-1----:R-:W-:-:S02]  /*2bd20*/  IMAD.MOV.U32 R177, RZ, RZ, R21 ;  /* 0x000000ffffb17224 */ /* 0x002fc400078e0015 */
        /* <DEDUP_REMOVED lines=11> */
[----:B-1----:R-:W-:-:S02]  /*2bde0*/  MOV R177, R15 ;  /* 0x0000000f00b17202 */ /* 0x002fc40000000f00 */
        /* <DEDUP_REMOVED lines=24> */
[----:B------:R-:W4:Y:S04]  /*2bf70*/  LDL.LU.64 R184, [R1+0x9d8] ;  /* 0x0009d80001b87983 */ /* 0x000f280000300a00 */
[----:B--2---:R-:W-:Y:S04]  /*2bf80*/  STL [R1+0x630], R2 ;  /* 0x0006300201007387 */ /* 0x004fe80000100800 */
[----:B------:R1:W-:Y:S02]  /*2bf90*/  STL [R1+0x624], R177 ;  /* 0x000624b101007387 */ /* 0x0003e40000100800 */
[----:B-1----:R-:W-:-:S02]  /*2bfa0*/  IMAD.MOV.U32 R177, RZ, RZ, R3 ;  /* 0x000000ffffb17224 */ /* 0x002fc400078e0003 */
[----:B------:R1:W5:Y:S04]  /*2bfb0*/  LDL.LU.64 R2, [R1+0x9d0] ;  /* 0x0009d00001027983 */ /* 0x0003680000300a00 */
[----:B------:R-:W-:Y:S04]  /*2bfc0*/  STL [R1+0x638], R190 ;  /* 0x000638be01007387 */ /* 0x000fe80000100800 */
[----:B------:R2:W-:Y:S02]  /*2bfd0*/  STL [R1+0x62c], R177 ;  /* 0x00062cb101007387 */ /* 0x0005e40000100800 */
[----:B--2---:R-:W-:-:S05]  /*2bfe0*/  MOV R177, R191 ;  /* 0x000000bf00b17202 */ /* 0x004fca0000000f00 */
[----:B------:R2:W-:Y:S04]  /*2bff0*/  STL [R1+0x634], R177 ;  /* 0x000634b101007387 */ /* 0x0005e80000100800 */
[----:B---3--:R-:W-:Y:S01]  /*2c000*/  STL [R1+0x640], R182 ;  /* 0x000640b601007387 */ /* 0x008fe20000100800 */
[----:B--2---:R-:W-:-:S05]  /*2c010*/  IMAD.MOV.U32 R177, RZ, RZ, R183 ;  /* 0x000000ffffb17224 */ /* 0x004fca00078e00b7 */
[----:B------:R2:W-:Y:S02]  /*2c020*/  STL [R1+0x63c], R177 ;  /* 0x00063cb101007387 */ /* 0x0005e40000100800 */
[----:B--2---:R-:W-:-:S05]  /*2c030*/  IMAD.U32 R177, RZ, RZ, UR4 ;  /* 0x00000004ffb17e24 */ /* 0x004fca000f8e00ff */
[----:B------:R2:W-:Y:S01]  /*2c040*/  STL [R1+0x644], R177 ;  /* 0x000644b101007387 */ /* 0x0005e20000100800 */
[----:B------:R-:W-:Y:S01]  /*2c050*/  UMOV UR4, 0xffffffff ;  /* 0xffffffff00047882 */ /* 0x000fe20000000000 */
[----:B------:R-:W-:Y:S01]  /*2c060*/  MOV R221, R223 ;  /* 0x000000df00dd7202 */ /* 0x000fe20000000f00 */
[----:B------:R-:W-:Y:S01]  /*2c070*/  IMAD.MOV.U32 R182, RZ, RZ, RZ ;  /* 0x000000ffffb67224 */ /* 0x000fe200078e00ff */
        /* <DEDUP_REMOVED lines=63> */
[----:B----4-:R-:W-:-:S04]  /*2c470*/  SHF.R.S32.HI R44, RZ, 0x1f, R185 ;  /* 0x0000001fff2c7819 */ /* 0x010fc800000114b9 */
[----:B------:R-:W-:-:S04]  /*2c480*/  LEA.HI R44, R44, R185, RZ, 0x7 ;  /* 0x000000b92c2c7211 */ /* 0x000fc800078f38ff */
[----:B--2---:R-:W-:-:S05]  /*2c490*/  SHF.R.S32.HI R177, RZ, 0x7, R44 ;  /* 0x00000007ffb17819 */ /* 0x004fca000001142c */
[----:B------:R2:W-:Y:S01]  /*2c4a0*/  STL [R1+0x64c], R177 ;  /* 0x00064cb101007387 */ /* 0x0005e20000100800 */
[----:B------:R-:W-:-:S05]  /*2c4b0*/  VIADD R189, R177, 0xfffffffa ;  /* 0xfffffffab1bd7836 */ /* 0x000fca0000000000 */
[----:B------:R1:W-:Y:S01]  /*2c4c0*/  STL [R1+0x658], R189 ;  /* 0x000658bd01007387 */ /* 0x0003e20000100800 */
[----:B--2---:R-:W-:-:S05]  /*2c4d0*/  IMAD.U32 R177, RZ, RZ, UR4 ;  /* 0x00000004ffb17e24 */ /* 0x004fca000f8e00ff */
[----:B------:R1:W-:Y:S01]  /*2c4e0*/  STL [R1+0x648], R177 ;  /* 0x000648b101007387 */ /* 0x0003e20000100800 */
[----:B------:R-:W-:Y:S02]  /*2c4f0*/  SHF.R.S32.HI R183, RZ, 0x1f, R184 ;  /* 0x0000001fffb77819 */ /* 0x000fe400000114b8 */
[----:B------:R-:W-:Y:S02]  /*2c500*/  SHF.R.S32.HI R185, RZ, 0x1f, R186 ;  /* 0x0000001fffb97819 */ /* 0x000fe400000114ba */
[----:B------:R-:W-:Y:S02]  /*2c510*/  CS2R R44, SRZ ;  /* 0x00000000002c7805 */ /* 0x000fe4000001ff00 */
[C---:B------:R-:W-:Y:S01]  /*2c520*/  SHF.L.U64.HI R183, R184.reuse, 0x2, R183 ;  /* 0x00000002b8b77819 */ /* 0x040fe200000102b7 */
[----:B------:R-:W-:Y:S01]  /*2c530*/  IMAD.SHL.U32 R184, R184, 0x4, RZ ;  /* 0x00000004b8b87824 */ /* 0x000fe200078e00ff */
[C---:B------:R-:W-:Y:S02]  /*2c540*/  SHF.L.U64.HI R185, R186.reuse, 0x2, R185 ;  /* 0x00000002bab97819 */ /* 0x040fe400000102b9 */
[----:B-1----:R-:W-:-:S07]  /*2c550*/  SHF.L.U32 R186, R186, 0x2, RZ ;  /* 0x00000002baba7819 */ /* 0x002fce00000006ff */
.L_x_1:
[----:B------:R-:W2:Y:S01]  /*2c560*/  LDL.LU R189, [R1+0x648] ;  /* 0x0006480001bd7983 */ /* 0x000ea20000300800 */
[----:B------:R-:W-:-:S04]  /*2c570*/  DEPBAR.LE SB0, 0xa ;  /* 0x000082800000791a */ /* 0x000fc80000000000 */
[----:B------:R-:W3:Y:S01]  /*2c580*/  LDL R177, [R1+0x7c0] ;  /* 0x0007c00001b17983 */ /* 0x000ee20000100800 */
[----:B------:R-:W-:Y:S06]  /*2c590*/  BAR.SYNC.DEFER_BLOCKING 0x0 ;  /* 0x0000000000007b1d */ /* 0x000fec0000010000 */
[----:B------:R-:W-:Y:S01]  /*2c5a0*/  UMOV UR7, 0x40000040 ;  /* 0x4000004000077882 */ /* 0x000fe20000000000 */
[----:B-----5:R1:W-:Y:S04]  /*2c5b0*/  STL [R1+0x9d0], R0 ;  /* 0x0009d00001007387 */ /* 0x0203e80000100800 */
[----:B-1----:R-:W4:Y:S01]  /*2c5c0*/  LDL.LU R0, [R1+0x644] ;  /* 0x0006440001007983 */ /* 0x002f220000300800 */
[----:B------:R-:W-:Y:S01]  /*2c5d0*/  WARPGROUP.ARRIVE ;  /* 0x00000000000079c5 */ /* 0x000fe20000000000 */
[----:B--2---:R-:W-:-:S02]  /*2c5e0*/  R2UR UR4, R189 ;  /* 0x00000000bd0472ca */ /* 0x004fc400000e0000 */
[----:B---3--:R-:W-:-:S11]  /*2c5f0*/  R2UR UR20, R177 ;  /* 0x00000000b11472ca */ /* 0x008fd600000e0000 */
[----:B------:R-:W-:-:S04]  /*2c600*/  UIADD3 UR4, UR4, 0x1, URZ ;  /* 0x0000000104047890 */ /* 0x000fc8000fffe03f */
[----:B------:R-:W-:-:S04]  /*2c610*/  UISETP.GT.AND UP0, UPT, UR4, 0x6, UPT ;  /* 0x000000060400788c */ /* 0x000fc8000bf04270 */
[----:B------:R-:W-:-:S04]  /*2c620*/  USEL UR5, UR4, URZ, !UP0 ;  /* 0x0000003f04057287 */ /* 0x000fc8000c000000 */
[----:B------:R-:W-:Y:S02]  /*2c630*/  ULEA UR4, UR5, UR20, 0x10 ;  /* 0x0000001405047291 */ /* 0x000fe4000f8e803f */
[----:B------:R-:W-:Y:S02]  /*2c640*/  MOV R177, UR5 ;  /* 0x0000000500b17c02 */ /* 0x000fe40008000f00 */
[----:B------:R-:W-:Y:S02]  /*2c650*/  UIADD3 UR5, UR4, 0x70000, URZ ;  /* 0x0007000004057890 */ /* 0x000fe4000fffe03f */
[----:B------:R-:W-:Y:S02]  /*2c660*/  USHF.R.U32.HI UR4, URZ, 0x4, UR4 ;  /* 0x000000043f047899 */ /* 0x000fe40008011604 */
[----:B------:R-:W-:Y:S02]  /*2c670*/  USHF.R.U32.HI UR5, URZ, 0x4, UR5 ;  /* 0x000000043f057899 */ /* 0x000fe40008011605 */
[----:B------:R-:W-:-:S02]  /*2c680*/  USGXT.U32 UR4, UR4, 0xe ;  /* 0x0000000e0404789a */ /* 0x000fc40008000000 */
[----:B------:R-:W-:-:S03]  /*2c690*/  USGXT.U32 UR6, UR5, 0xe ;  /* 0x0000000e0506789a */ /* 0x000fc60008000000 */
[----:B------:R-:W-:-:S06]  /*2c6a0*/  UMOV UR5, 0x40000040 ;  /* 0x4000004000057882 */ /* 0x000fcc0000000000 */
[----:B------:R-:W-:Y:S01]  /*2c6b0*/  HGMMA.64x128x8.F32.TF32 R88, gdesc[UR4], R88 ;  /* 0x05e00000045879f0 */ /* 0x000fe20008702858 */
[----:B------:R-:W-:Y:S02]  /*2c6c0*/  UIADD3 UR8, UP0, UR4, 0x2, URZ ;  /* 0x0000000204087890 */ /* 0x000fe4000ff1e03f */
[----:B------:R-:W-:Y:S01]  /*2c6d0*/  UIADD3 UR10, UP1, UR6, 0x2, URZ ;  /* 0x00000002060a7890 */ /* 0x000fe2000ff3e03f */
[----:B------:R-:W-:Y:S01]  /*2c6e0*/  UMOV UR4, URZ ;  /* 0x0000003f00047c82 */ /* 0x000fe20008000000 */
[----:B------:R-:W-:Y:S01]  /*2c6f0*/  UMOV UR5, URZ ;  /* 0x0000003f00057c82 */ /* 0x000fe20008000000 */
[----:B------:R-:W-:Y:S02]  /*2c700*/  UIADD3.X UR9, UR4, 0x40000040, URZ, UP0, !UPT ;  /* 0x4000004004097890 */ /* 0x000fe400087fe43f */
[----:B------:R-:W-:-:S09]  /*2c710*/  UIADD3.X UR11, UR5, 0x40000040, URZ, UP1, !UPT ;  /* 0x40000040050b7890 */ /* 0x000fd20008ffe43f */
[----:B------:R-:W-:Y:S01]  /*2c720*/  HGMMA.64x128x8.F32.TF32 R88, gdesc[UR8], R88 ;  /* 0x05e00000085879f0 */ /* 0x000fe20008702858 */
[----:B------:R-:W-:Y:S02]  /*2c730*/  UIADD3.64 UR12, UR8, 0x2, URZ ;  /* 0x00000002080c7897 */ /* 0x000fe4000fffe03f */
[----:B------:R-:W-:-:S09]  /*2c740*/  UIADD3.64 UR14, UR10, 0x2, URZ ;  /* 0x000000020a0e7897 */ /* 0x000fd2000fffe03f */
[----:B------:R-:W-:Y:S01]  /*2c750*/  HGMMA.64x128x8.F32.TF32 R88, gdesc[UR12], R88 ;  /* 0x05e000000c5879f0 */ /* 0x000fe20008702858 */
[----:B------:R-:W-:Y:S02]  /*2c760*/  UIADD3.64 UR12, UR8, 0x4, URZ ;  /* 0x00000004080c7897 */ /* 0x000fe4000fffe03f */
[----:B------:R-:W-:Y:S02]  /*2c770*/  UIADD3.64 UR14, UR10, 0x4, URZ ;  /* 0x000000040a0e7897 */ /* 0x000fe4000fffe03f */
[----:B------:R-:W-:Y:S02]  /*2c780*/  UIADD3.64 UR16, UR8, 0x3fe, URZ ;  /* 0x000003fe08107897 */ /* 0x000fe4000fffe03f */
[----:B------:R-:W-:-:S05]  /*2c790*/  UIADD3.64 UR18, UR10, 0x3fe, URZ ;  /* 0x000003fe0a127897 */ /* 0x000fca000fffe03f */
[----:B------:R-:W-:Y:S02]  /*2c7a0*/  HGMMA.64x128x8.F32.TF32 R88, gdesc[UR12], R88 ;  /* 0x05e000000c5879f0 */ /* 0x000fe40008702858 */
[----:B------:R-:W-:Y:S01]  /*2c7b0*/  UMOV UR4, UR18 ;  /* 0x0000001200047c82 */ /* 0x000fe20008000000 */
[----:B------:R-:W-:-:S09]  /*2c7c0*/  UMOV UR5, UR19 ;  /* 0x0000001300057c82 */ /* 0x000fd20008000000 */
[----:B------:R-:W-:Y:S01]  /*2c7d0*/  HGMMA.64x128x8.F32.TF32 R88, gdesc[UR16], R88 ;  /* 0x05e00000105879f0 */ /* 0x000fe20008702858 */
[----:B------:R-:W-:Y:S02]  /*2c7e0*/  UIADD3.64 UR16, UR8, 0x400, URZ ;  /* 0x0000040008107897 */ /* 0x000fe4000fffe03f */
[----:B------:R-:W-:Y:S02]  /*2c7f0*/  UIADD3.64 UR18, UR10, 0x400, URZ ;  /* 0x000004000a127897 */ /* 0x000fe4000fffe03f */
[----:B------:R-:W-:-:S07]  /*2c800*/  UIADD3.64 UR22, UR10, 0x402, URZ ;  /* 0x000004020a167897 */ /* 0x000fce000fffe03f */
[----:B------:R-:W-:Y:S01]  /*2c810*/  HGMMA.64x128x8.F32.TF32 R88, gdesc[UR16], R88 ;  /* 0x05e00000105879f0 */ /* 0x000fe20008702858 */
[----:B------:R-:W-:Y:S01]  /*2c820*/  UMOV UR17, UR20 ;  /* 0x0000001400117c82 */ /* 0x000fe20008000000 */
[----:B------:R-:W-:Y:S02]  /*2c830*/  UIADD3.64 UR20, UR8, 0x402, URZ ;  /* 0x0000040208147897 */ /* 0x000fe4000fffe03f */
[----:B------:R-:W-:Y:S02]  /*2c840*/  UIADD3.64 UR24, UR8, 0x404, URZ ;  /* 0x0000040408187897 */ /* 0x000fe4000fffe03f */
[----:B------:R-:W-:-:S06]  /*2c850*/  UIADD3.64 UR26, UR10, 0x404, URZ ;  /* 0x000004040a1a7897 */ /* 0x000fcc000fffe03f */
[----:B------:R-:W-:Y:S01]  /*2c860*/  HGMMA.64x128x8.F32.TF32 R88, gdesc[UR20], R88 ;  /* 0x05e00000145879f0 */ /* 0x000fe20008702858 */
[----:B------:R-:W-:Y:S02]  /*2c870*/  UIADD3.64 UR28, UR8, 0x7fe, URZ ;  /* 0x000007fe081c7897 */ /* 0x000fe4000fffe03f */
[----:B------:R-:W-:-:S09]  /*2c880*/  UIADD3.64 UR30, UR10, 0x7fe, URZ ;  /* 0x000007fe0a1e7897 */ /* 0x000fd2000fffe03f */
        /* <DEDUP_REMOVED lines=19> */
[----:B------:R-:W-:Y:S01]  /*2c9c0*/  UMOV UR20, UR4 ;  /* 0x0000000400147c82 */ /* 0x000fe20008000000 */
[----:B------:R-:W-:Y:S01]  /*2c9d0*/  UMOV UR21, UR5 ;  /* 0x0000000500157c82 */ /* 0x000fe20008000000 */
[----:B------:R-:W-:Y:S02]  /*2c9e0*/  UIADD3.64 UR56, UR8, 0xc04, URZ ;  /* 0x00000c0408387897 */ /* 0x000fe4000fffe03f */
[----:B------:R-:W-:Y:S02]  /*2c9f0*/  UIADD3.64 UR58, UR10, 0xc04, URZ ;  /* 0x00000c040a3a7897 */ /* 0x000fe4000fffe03f */
[----:B------:R-:W-:-:S05]  /*2ca00*/  UIADD3.64 UR4, UR8, 0x1fe, URZ ;  /* 0x000001fe08047897 */ /* 0x000fca000fffe03f */
[----:B------:R-:W-:-:S12]  /*2ca10*/  HGMMA.64x128x8.F32.TF32 R88, gdesc[UR52], R88 ;  /* 0x05e00000345879f0 */ /* 0x000fd80008702858 */
[----:B------:R-:W-:-:S12]  /*2ca20*/  HGMMA.64x128x8.F32.TF32 R88, gdesc[UR56], R88 ;  /* 0x05e00000385879f0 */ /* 0x000fd80008702858 */
[----:B------:R-:W-:Y:S01]  /*2ca30*/  HGMMA.64x128x8.F32.TF32 R24, gdesc[UR4], R24 ;  /* 0x05e00000041879f0 */ /* 0x000fe20008702818 */
[----:B------:R-:W-:Y:S01]  /*2ca40*/  UIADD3.64 UR4, UR8, 0x200, URZ ;  /* 0x0000020008047897 */ /* 0x000fe2000fffe03f */
[----:B------:R-:W-:Y:S01]  /*2ca50*/  UMOV UR6, UR10 ;  /* 0x0000000a00067c82 */ /* 0x000fe20008000000 */
[----:B------:R-:W-:Y:S01]  /*2ca60*/  UMOV UR7, UR11 ;  /* 0x0000000b00077c82 */ /* 0x000fe20008000000 */
[----:B------:R-:W-:-:S08]  /*2ca70*/  UIADD3.64 UR12, UR10, 0x2, URZ ;  /* 0x000000020a0c7897 */ /* 0x000fd0000fffe03f */
[----:B------:R-:W-:Y:S01]  /*2ca80*/  HGMMA.64x128x8.F32.TF32 R24, gdesc[UR4], R24 ;  /* 0x05e00000041879f0 */ /* 0x000fe20008702818 */
[----:B------:R-:W-:Y:S01]  /*2ca90*/  UIADD3.64 UR4, UR8, 0x202, URZ ;  /* 0x0000020208047897 */ /* 0x000fe2000fffe03f */
[----:B------:R-:W-:Y:S01]  /*2caa0*/  UMOV UR6, UR12 ;  /* 0x0000000c00067c82 */ /* 0x000fe20008000000 */
[----:B------:R-:W-:Y:S01]  /*2cab0*/  UMOV UR7, UR13 ;  /* 0x0000000d00077c82 */ /* 0x000fe20008000000 */
[----:B------:R-:W-:-:S08]  /*2cac0*/  UIADD3.64 UR12, UR8, 0x204, URZ ;  /* 0x00000204080c7897 */ /* 0x000fd0000fffe03f */
[----:B------:R-:W-:Y:S01]  /*2cad0*/  HGMMA.64x128x8.F32.TF32 R24, gdesc[UR4], R24 ;  /* 0x05e00000041879f0 */ /* 0x000fe20008702818 */
[----:B------:R-:W-:-:S11]  /*2cae0*/  UIADD3.64 UR4, UR8, 0x5fe, URZ ;  /* 0x000005fe08047897 */ /* 0x000fd6000fffe03f */
[----:B------:R-:W-:Y:S01]  /*2caf0*/  HGMMA.64x128x8.F32.TF32 R24, gdesc[UR12], R24 ;  /* 0x05e000000c1879f0 */ /* 0x000fe20008702818 */
[----:B------:R-:W-:Y:S01]  /*2cb00*/  UMOV UR6, UR20 ;  /* 0x0000001400067c82 */ /* 0x000fe20008000000 */
[----:B------:R-:W-:Y:S01]  /*2cb10*/  UMOV UR7, UR21 ;  /* 0x0000001500077c82 */ /* 0x000fe20008000000 */
[----:B------:R-:W-:Y:S01]  /*2cb20*/  UMOV UR11, UR17 ;  /* 0x00000011000b7c82 */ /* 0x000fe20008000000 */
[----:B------:R-:W-:-:S08]  /*2cb30*/  UIADD3.64 UR16, UR8, 0x600, URZ ;  /* 0x0000060008107897 */ /* 0x000fd0000fffe03f */
[----:B------:R-:W-:Y:S01]  /*2cb40*/  HGMMA.64x128x8.F32.TF32 R24, gdesc[UR4], R24 ;  /* 0x05e00000041879f0 */ /* 0x000fe20008702818 */
[----:B------:R-:W-:-:S11]  /*2cb50*/  UIADD3.64 UR20, UR8, 0x602, URZ ;  /* 0x0000060208147897 */ /* 0x000fd6000fffe03f */
        /* <DEDUP_REMOVED lines=15> */
[----:B------:R1:W-:Y:S01]  /*2cc50*/  STL [R1+0x648], R177 ;  /* 0x000648b101007387 */ /* 0x0003e20000100800 */
[----:B----4-:R-:W-:-:S03]  /*2cc60*/  R2UR UR10, R0 ;  /* 0x00000000000a72ca */ /* 0x010fc600000e0000 */
[----:B------:R-:W2:Y:S01]  /*2cc70*/  LDL R0, [R1+0x658] ;  /* 0x0006580001007983 */ /* 0x000ea20000100800 */
[----:B------:R-:W-:Y:S02]  /*2cc80*/  UIADD3.64 UR52, UR8, 0xe02, URZ ;  /* 0x00000e0208347897 */ /* 0x000fe4000fffe03f */
[----:B------:R-:W-:Y:S01]  /*2cc90*/  UIADD3.64 UR56, UR8, 0xe04, URZ ;  /* 0x00000e0408387897 */ /* 0x000fe2000fffe03f */
[----:B-1----:R-:W1:Y:S03]  /*2cca0*/  LDC R177, c[0x0][0x230] ;  /* 0x00008c00ffb17b82 */ /* 0x002e660000000800 */
[----:B------:R-:W-:-:S12]  /*2ccb0*/  HGMMA.64x128x8.F32.TF32 R24, gdesc[UR48], R24 ;  /* 0x05e00000301879f0 */ /* 0x000fd80008702818 */
[----:B------:R-:W-:Y:S01]  /*2ccc0*/  HGMMA.64x128x8.F32.TF32 R24, gdesc[UR52], R24 ;  /* 0x05e00000341879f0 */ /* 0x000fe20008702818 */
[----:B-1----:R-:W-:-:S04]  /*2ccd0*/  VIADD R177, R177, 0xfffffd00 ;  /* 0xfffffd00b1b17836 */ /* 0x002fc80000000000 */
[----:B------:R-:W-:-:S07]  /*2cce0*/  IMAD R177, R182, -0x80, R177 ;  /* 0xffffff80b6b17824 */ /* 0x000fce00078e02b1 */
[----:B------:R-:W-:Y:S01]  /*2ccf0*/  HGMMA.64x128x8.F32.TF32 R24, gdesc[UR56], R24, gsb0 ;  /* 0x05e00000381879f0 */ /* 0x000fe20008002818 */
[C---:B------:R-:W-:Y:S02]  /*2cd00*/  ISETP.GT.AND P1, PT, R177.reuse, RZ, PT ;  /* 0x000000ffb100720c */ /* 0x040fe40003f24270 */
[----:B--2---:R-:W-:Y:S02]  /*2cd10*/  ISETP.GE.AND P0, PT, R182, R0, PT ;  /* 0x00000000b600720c */ /* 0x004fe40003f06270 */
[----:B------:R-:W-:Y:S01]  /*2cd20*/  SEL R189, RZ, 0x4, !P1 ;  /* 0x00000004ffbd7807 */ /* 0x000fe20004800000 */
[----:B------:R-:W-:Y:S01]  /*2cd30*/  UIADD3 UR4, UR10, 0x1, URZ ;  /* 0x000000010a047890 */ /* 0x000fe2000fffe03f */
[----:B------:R-:W-:Y:S02]  /*2cd40*/  ISETP.GT.AND P1, PT, R177, 0x1, PT ;  /* 0x00000001b100780c */ /* 0x000fe40003f24270 */
[----:B------:R-:W-:Y:S01]  /*2cd50*/  SEL R189, R189, RZ, !P0 ;  /* 0x000000ffbdbd7207 */ /* 0x000fe20004000000 */
[----:B------:R-:W-:-:S03]  /*2cd60*/  UISETP.GT.AND UP0, UPT, UR4, 0x6, UPT ;  /* 0x000000060400788c */ /* 0x000fc6000bf04270 */
[----:B------:R-:W-:Y:S02]  /*2cd70*/  ISETP.NE.U32.AND P2, PT, R189, RZ, PT ;  /* 0x000000ffbd00720c */ /* 0x000fe40003f45070 */
[----:B------:R-:W-:Y:S01]  /*2cd80*/  SEL R189, RZ, 0x4, !P1 ;  /* 0x00000004ffbd7807 */ /* 0x000fe20004800000 */
[----:B------:R-:W-:-:S03]  /*2cd90*/  USEL UR5, UR4, URZ, !UP0 ;  /* 0x0000003f04057287 */ /* 0x000fc6000c000000 */
[----:B------:R-:W-:Y:S01]  /*2cda0*/  SEL R189, R189, RZ, !P0 ;  /* 0x000000ffbdbd7207 */ /* 0x000fe20004000000 */
[----:B------:R-:W-:Y:S01]  /*2cdb0*/  ULEA UR4, UR5, UR11, 0x10 ;  /* 0x0000000b05047291 */ /* 0x000fe2000f8e803f */
[-C--:B-----5:R-:W-:Y:S02]  /*2cdc0*/  IADD3 R4, P3, R4, R184.reuse, RZ ;  /* 0x000000b804047210 */ /* 0x0a0fe40007f7e0ff */
[----:B------:R-:W-:Y:S02]  /*2cdd0*/  ISETP.NE.U32.AND P1, PT, R189, RZ, PT ;  /* 0x000000ffbd00720c */ /* 0x000fe40003f25070 */
[----:B------:R-:W-:Y:S01]  /*2cde0*/  IADD3 R6, P4, R6, R184, RZ ;  /* 0x000000b806067210 */ /* 0x000fe20007f9e0ff */
[----:B------:R-:W-:Y:S02]  /*2cdf0*/  IMAD.X R5, R5, 0x1, R183, P3 ;  /* 0x0000000105057824 */ /* 0x000fe400018e06b7 */
[----:B------:R-:W-:Y:S01]  /*2ce00*/  VIADD R189, R3, UR4 ;  /* 0x0000000403bd7c36 */ /* 0x000fe20008000000 */
[----:B------:R-:W-:-:S02]  /*2ce10*/  IADD3.X R7, R7, R183, RZ, P4, !PT ;  /* 0x000000b707077210 */ /* 0x000fc400027fe4ff */
[-C--:B------:R-:W-:Y:S02]  /*2ce20*/  IADD3 R8, P3, R8, R184.reuse, RZ ;  /* 0x000000b808087210 */ /* 0x080fe40007f7e0ff */
[----:B------:R-:W-:-:S03]  /*2ce30*/  IADD3 R10, P4, R10, R184, RZ ;  /* 0x000000b80a0a7210 */ /* 0x000fc60007f9e0ff */
[--C-:B------:R-:W-:Y:S02]  /*2ce40*/  IMAD.X R9, R9, 0x1, R183.reuse, P3 ;  /* 0x0000000109097824 */ /* 0x100fe400018e06b7 */
[----:B------:R-:W-:Y:S01]  /*2ce50*/  IMAD.X R11, R11, 0x1, R183, P4 ;  /* 0x000000010b0b7824 */ /* 0x000fe200020e06b7 */
[-C--:B------:R-:W-:Y:S02]  /*2ce60*/  IADD3 R206, P3, R206, R184.reuse, RZ ;  /* 0x000000b8cece7210 */ /* 0x080fe40007f7e0ff */
[----:B------:R-:W-:Y:S02]  /*2ce70*/  IADD3 R208, P4, R208, R184, RZ ;  /* 0x000000b8d0d07210 */ /* 0x000fe40007f9e0ff */
[----:B------:R-:W-:-:S03]  /*2ce80*/  IADD3.X R205, R205, R183, RZ, P3, !PT ;  /* 0x000000b7cdcd7210 */ /* 0x000fc60001ffe4ff */
[----:B------:R-:W-:Y:S02]  /*2ce90*/  IMAD.X R207, R207, 0x1, R183, P4 ;  /* 0x00000001cfcf7824 */ /* 0x000fe400020e06b7 */
[----:B------:R-:W-:Y:S01]  /*2cea0*/  IMAD.MOV.U32 R191, RZ, RZ, R205 ;  /* 0x000000ffffbf7224 */ /* 0x000fe200078e00cd */
[----:B------:R-:W-:Y:S02]  /*2ceb0*/  WARPGROUP.DEPBAR.LE gsb0, 0x1 ;  /* 0x00008000000079c5 */ /* 0x000fe40000010100 */
[----:B------:R-:W-:Y:S06]  /*2cec0*/  BAR.SYNC.DEFER_BLOCKING 0x0 ;  /* 0x0000000000007b1d */ /* 0x000fec0000010000 */
[----:B------:R-:W-:Y:S01]  /*2ced0*/  @!PT LDS RZ, [RZ] ;  /* 0x00000000fffff984 */ /* 0x000fe20000000800 */
[----:B------:R-:W-:Y:S01]  /*2cee0*/  @!PT LDS RZ, [RZ] ;  /* 0x00000000fffff984 */ /* 0x000fe20000000800 */
[----:B------:R-:W-:Y:S01]  /*2cef0*/  @!PT LDS RZ, [RZ] ;  /* 0x00000000fffff984 */ /* 0x000fe20000000800 */
[----:B------:R-:W-:Y:S04]  /*2cf00*/  LDGSTS.E [R189], desc[UR60][R4.64], P2 ;  /* 0x0000000004bd7fae */ /* 0x000fe8000912187c */
[----:B------:R-:W-:Y:S01]  /*2cf10*/  LDGSTS.E [R189+0x4], desc[UR60][R6.64], P1 ;  /* 0x0000400006bd7fae */ /* 0x000fe2000892187c */
[----:B------:R-:W-:-:S04]  /*2cf20*/  ISETP.GT.AND P1, PT, R177, 0x2, PT ;  /* 0x00000002b100780c */ /* 0x000fc80003f24270 */
[----:B------:R-:W-:Y:S02]  /*2cf30*/  SEL R190, RZ, 0x4, !P1 ;  /* 0x00000004ffbe7807 */ /* 0x000fe40004800000 */
[----:B------:R-:W-:Y:S02]  /*2cf40*/  ISETP.GT.AND P1, PT, R177, 0x3, PT ;  /* 0x00000003b100780c */ /* 0x000fe40003f24270 */
[----:B------:R-:W-:-:S04]  /*2cf50*/  SEL R190, R190, RZ, !P0 ;  /* 0x000000ffbebe7207 */ /* 0x000fc80004000000 */
[----:B------:R-:W-:Y:S02]  /*2cf60*/  ISETP.NE.U32.AND P2, PT, R190, RZ, PT ;  /* 0x000000ffbe00720c */ /* 0x000fe40003f45070 */
[----:B------:R-:W-:-:S04]  /*2cf70*/  SEL R190, RZ, 0x4, !P1 ;  /* 0x00000004ffbe7807 */ /* 0x000fc80004800000 */
[----:B------:R-:W-:-:S04]  /*2cf80*/  SEL R190, R190, RZ, !P0 ;  /* 0x000000ffbebe7207 */ /* 0x000fc80004000000 */
[----:B------:R-:W-:-:S03]  /*2cf90*/  ISETP.NE.U32.AND P1, PT, R190, RZ, PT ;  /* 0x000000ffbe00720c */ /* 0x000fc60003f25070 */
[----:B------:R-:W-:Y:S10]  /*2cfa0*/  LDGSTS.E [R189+0x8], desc[UR60][R8.64], P2 ;  /* 0x0000800008bd7fae */ /* 0x000ff4000912187c */
        /* <DEDUP_REMOVED lines=8> */
[----:B------:R-:W-:Y:S01]  /*2d030*/  ISETP.NE.U32.AND P1, PT, R190, RZ, PT ;  /* 0x000000ffbe00720c */ /* 0x000fe20003f25070 */
[----:B------:R-:W-:-:S05]  /*2d040*/  IMAD.MOV.U32 R190, RZ, RZ, R206 ;  /* 0x000000ffffbe7224 */ /* 0x000fca00078e00ce */
[----:B------:R1:W-:Y:S02]  /*2d050*/  LDGSTS.E [R189+0x4000], desc[UR60][R190.64], P2 ;  /* 0x04000000bebd7fae */ /* 0x0003e4000912187c */
[----:B-1----:R-:W-:Y:S01]  /*2d060*/  MOV R190, R208 ;  /* 0x000000d000be7202 */ /* 0x002fe20000000f00 */
[----:B------:R-:W-:-:S05]  /*2d070*/  IMAD.MOV.U32 R191, RZ, RZ, R207 ;  /* 0x000000ffffbf7224 */ /* 0x000fca00078e00cf */
[----:B------:R1:W-:Y:S01]  /*2d080*/  LDGSTS.E [R189+0x4004], desc[UR60][R190.64], P1 ;  /* 0x04004000bebd7fae */ /* 0x0003e2000892187c */
[----:B------:R-:W-:-:S04]  /*2d090*/  ISETP.GT.AND P1, PT, R177, 0x22, PT ;  /* 0x00000022b100780c */ /* 0x000fc80003f24270 */
[----:B-1----:R-:W-:Y:S02]  /*2d0a0*/  SEL R190, RZ, 0x4, !P1 ;  /* 0x00000004ffbe7807 */ /* 0x002fe40004800000 */
[----:B------:R-:W-:Y:S02]  /*2d0b0*/  ISETP.GT.AND P1, PT, R177, 0x23, PT ;  /* 0x00000023b100780c */ /* 0x000fe40003f24270 */
[----:B------:R-:W-:Y:S02]  /*2d0c0*/  SEL R190, R190, RZ, !P0 ;  /* 0x000000ffbebe7207 */ /* 0x000fe40004000000 */
[-C--:B------:R-:W-:Y:S02]  /*2d0d0*/  IADD3 R210, P3, R210, R184.reuse, RZ ;  /* 0x000000b8d2d27210 */ /* 0x080fe40007f7e0ff */
[----:B------:R-:W-:Y:S02]  /*2d0e0*/  ISETP.NE.U32.AND P2, PT, R190, RZ, PT ;  /* 0x000000ffbe00720c */ /* 0x000fe40003f45070 */
[----:B------:R-:W-:Y:S01]  /*2d0f0*/  SEL R190, RZ, 0x4, !P1 ;  /* 0x00000004ffbe7807 */ /* 0x000fe20004800000 */
[----:B------:R-:W-:Y:S01]  /*2d100*/  IMAD.U32 R0, RZ, RZ, UR5 ;  /* 0x00000005ff007e24 */ /* 0x000fe2000f8e00ff */
[----:B------:R1:W-:Y:S02]  /*2d110*/  STL [R1+0x9d4], R182 ;  /* 0x0009d4b601007387 */ /* 0x0003e40000100800 */
[----:B------:R-:W-:Y:S01]  /*2d120*/  SEL R190, R190, RZ, !P0 ;  /* 0x000000ffbebe7207 */ /* 0x000fe20004000000 */
[----:B------:R-:W-:Y:S01]  /*2d130*/  IMAD.X R209, R209, 0x1, R183, P3 ;  /* 0x00000001d1d17824 */ /* 0x000fe200018e06b7 */
[----:B------:R-:W2:Y:S01]  /*2d140*/  LDL.LU R223, [R1+0x58] ;  /* 0x0000580001df7983 */ /* 0x000ea20000300800 */
[----:B------:R-:W-:-:S02]  /*2d150*/  IADD3 R212, P4, R212, R184, RZ ;  /* 0x000000b8d4d47210 */ /* 0x000fc40007f9e0ff */
[----:B------:R-:W-:Y:S01]  /*2d160*/  ISETP.NE.U32.AND P1, PT, R190, RZ, PT ;  /* 0x000000ffbe00720c */ /* 0x000fe20003f25070 */
[----:B-1----:R-:W3:Y:S01]  /*2d170*/  LDL.LU R182, [R1+0x5c] ;  /* 0x00005c0001b67983 */ /* 0x002ee20000300800 */
[----:B------:R-:W-:Y:S01]  /*2d180*/  MOV R190, R210 ;  /* 0x000000d200be7202 */ /* 0x000fe20000000f00 */
[----:B------:R-:W-:Y:S02]  /*2d190*/  IMAD.MOV.U32 R191, RZ, RZ, R209 ;  /* 0x000000ffffbf7224 */ /* 0x000fe400078e00d1 */
[----:B------:R1:W-:Y:S01]  /*2d1a0*/  STL [R1+0x644], R0 ;  /* 0x0006440001007387 */ /* 0x0003e20000100800 */
[----:B------:R-:W-:-:S03]  /*2d1b0*/  IMAD.X R211, R211, 0x1, R183, P4 ;  /* 0x00000001d3d37824 */ /* 0x000fc600020e06b7 */
[----:B------:R4:W-:Y:S04]  /*2d1c0*/  LDGSTS.E [R189+0x4008], desc[UR60][R190.64], P2 ;  /* 0x04008000bebd7fae */ /* 0x0009e8000912187c */
[----:B-1----:R-:W3:Y:S04]  /*2d1d0*/  LDL.LU R0, [R1+0x60] ;  /* 0x0000600001007983 */ /* 0x002ee80000300800 */
[----:B------:R1:W-:Y:S01]  /*2d1e0*/  STL [R1+0x9dc], R4 ;  /* 0x0009dc0401007387 */ /* 0x0003e20000100800 */
[----:B----4-:R-:W-:Y:S02]  /*2d1f0*/  IMAD.MOV.U32 R190, RZ, RZ, R212 ;  /* 0x000000ffffbe7224 */ /* 0x010fe400078e00d4 */
[----:B------:R-:W-:-:S05]  /*2d200*/  IMAD.MOV.U32 R191, RZ, RZ, R211 ;  /* 0x000000ffffbf7224 */ /* 0x000fca00078e00d3 */
[----:B------:R4:W-:Y:S04]  /*2d210*/  LDGSTS.E [R189+0x400c], desc[UR60][R190.64], P1 ;  /* 0x0400c000bebd7fae */ /* 0x0009e8000892187c */
[----:B-1----:R-:W3:Y:S04]  /*2d220*/  LDL.LU R4, [R1+0x54] ;  /* 0x0000540001047983 */ /* 0x002ee80000300800 */
[----:B------:R1:W-:Y:S04]  /*2d230*/  STL [R1+0x9d8], R5 ;  /* 0x0009d80501007387 */ /* 0x0003e80000100800 */
[----:B-1----:R-:W2:Y:S04]  /*2d240*/  LDL.LU R5, [R1+0x50] ;  /* 0x0000500001057983 */ /* 0x002ea80000300800 */
[----:B------:R1:W-:Y:S04]  /*2d250*/  STL [R1+0x9e4], R6 ;  /* 0x0009e40601007387 */ /* 0x0003e80000100800 */
[----:B-1----:R-:W3:Y:S04]  /*2d260*/  LDL.LU R6, [R1+0x4c] ;  /* 0x00004c0001067983 */ /* 0x002ee80000300800 */
[----:B------:R1:W-:Y:S04]  /*2d270*/  STL [R1+0x9e0], R7 ;  /* 0x0009e00701007387 */ /* 0x0003e80000100800 */
[----:B-1----:R-:W3:Y:S04]  /*2d280*/  LDL.LU R7, [R1+0x48] ;  /* 0x0000480001077983 */ /* 0x002ee80000300800 */
[----:B------:R-:W3:Y:S01]  /*2d290*/  LDL.LU R191, [R1+0x44] ;  /* 0x0000440001bf7983 */ /* 0x000ee20000300800 */
[----:B------:R-:W-:-:S04]  /*2d2a0*/  ISETP.GT.AND P1, PT, R177, 0x40, PT ;  /* 0x00000040b100780c */ /* 0x000fc80003f24270 */
[----:B----4-:R-:W-:Y:S02]  /*2d2b0*/  SEL R190, RZ, 0x4, !P1 ;  /* 0x00000004ffbe7807 */ /* 0x010fe40004800000 */
[----:B------:R-:W-:Y:S02]  /*2d2c0*/  ISETP.GT.AND P1, PT, R177, 0x41, PT ;  /* 0x00000041b100780c */ /* 0x000fe40003f24270 */
[----:B------:R-:W-:-:S04]  /*2d2d0*/  SEL R190, R190, RZ, !P0 ;  /* 0x000000ffbebe7207 */ /* 0x000fc80004000000 */
[----:B------:R-:W-:Y:S02]  /*2d2e0*/  ISETP.NE.U32.AND P2, PT, R190, RZ, PT ;  /* 0x000000ffbe00720c */ /* 0x000fe40003f45070 */
[----:B------:R-:W-:-:S04]  /*2d2f0*/  SEL R190, RZ, 0x4, !P1 ;  /* 0x00000004ffbe7807 */ /* 0x000fc80004800000 */
[----:B------:R-:W-:-:S04]  /*2d300*/  SEL R190, R190, RZ, !P0 ;  /* 0x000000ffbebe7207 */ /* 0x000fc80004000000 */
[----:B------:R-:W-:Y:S02]  /*2d310*/  ISETP.NE.U32.AND P1, PT, R190, RZ, PT ;  /* 0x000000ffbe00720c */ /* 0x000fe40003f25070 */
[----:B--2---:R-:W-:-:S05]  /*2d320*/  IADD3 R5, P4, R5, R184, RZ ;  /* 0x000000b805057210 */ /* 0x004fca0007f9e0ff */
[----:B---3--:R-:W-:Y:S01]  /*2d330*/  IMAD.X R6, R6, 0x1, R183, P4 ;  /* 0x0000000106067824 */ /* 0x008fe200020e06b7 */
[----:B------:R-:W-:-:S04]  /*2d340*/  IADD3 R7, P3, R7, R184, RZ ;  /* 0x000000b807077210 */ /* 0x000fc80007f7e0ff */
[----:B------:R-:W-:Y:S01]  /*2d350*/  IADD3.X R191, R191, R183, RZ, P3, !PT ;  /* 0x000000b7bfbf7210 */ /* 0x000fe20001ffe4ff */
[----:B------:R-:W-:Y:S01]  /*2d360*/  IMAD.MOV.U32 R190, RZ, RZ, R7 ;  /* 0x000000ffffbe7224 */ /* 0x000fe200078e0007 */
[----:B------:R-:W-:Y:S04]  /*2d370*/  STL [R1+0x48], R7 ;  /* 0x0000480701007387 */ /* 0x000fe80000100800 */
[----:B------:R1:W-:Y:S04]  /*2d380*/  STL [R1+0x44], R191 ;  /* 0x000044bf01007387 */ /* 0x0003e80000100800 */
[----:B------:R2:W-:Y:S02]  /*2d390*/  LDGSTS.E [R189+0x8000], desc[UR60][R190.64], P2 ;  /* 0x08000000bebd7fae */ /* 0x0005e4000912187c */
[----:B--2---:R-:W-:Y:S01]  /*2d3a0*/  IMAD.MOV.U32 R190, RZ, RZ, R5 ;  /* 0x000000ffffbe7224 */ /* 0x004fe200078e0005 */
[----:B-1----:R-:W-:-:S05]  /*2d3b0*/  MOV R191, R6 ;  /* 0x0000000600bf7202 */ /* 0x002fca0000000f00 */
[----:B------:R1:W-:Y:S01]  /*2d3c0*/  LDGSTS.E [R189+0x8004], desc[UR60][R190.64], P1 ;  /* 0x08004000bebd7fae */ /* 0x0003e2000892187c */
[----:B------:R-:W-:Y:S02]  /*2d3d0*/  ISETP.GT.AND P1, PT, R177, 0x42, PT ;  /* 0x00000042b100780c */ /* 0x000fe40003f24270 */
[----:B------:R-:W-:Y:S02]  /*2d3e0*/  IADD3 R223, P3, R223, R184, RZ ;  /* 0x000000b8dfdf7210 */ /* 0x000fe40007f7e0ff */
[----:B-1----:R-:W-:Y:S02]  /*2d3f0*/  SEL R190, RZ, 0x4, !P1 ;  /* 0x00000004ffbe7807 */ /* 0x002fe40004800000 */
[----:B------:R-:W-:Y:S02]  /*2d400*/  ISETP.GT.AND P1, PT, R177, 0x43, PT ;  /* 0x00000043b100780c */ /* 0x000fe40003f24270 */
[----:B------:R-:W-:-:S04]  /*2d410*/  SEL R190, R190, RZ, !P0 ;  /* 0x000000ffbebe7207 */ /* 0x000fc80004000000 */
[----:B------:R-:W-:Y:S02]  /*2d420*/  ISETP.NE.U32.AND P2, PT, R190, RZ, PT ;  /* 0x000000ffbe00720c */ /* 0x000fe40003f45070 */
[----:B------:R-:W-:Y:S01]  /*2d430*/  SEL R190, RZ, 0x4, !P1 ;  /* 0x00000004ffbe7807 */ /* 0x000fe20004800000 */
[--C-:B------:R-:W-:Y:S01]  /*2d440*/  IMAD.X R4, R4, 0x1, R183.reuse, P3 ;  /* 0x0000000104047824 */ /* 0x100fe200018e06b7 */
[----:B------:R-:W-:Y:S02]  /*2d450*/  IADD3 R0, P4, R0, R184, RZ ;  /* 0x000000b800007210 */ /* 0x000fe40007f9e0ff */
[----:B------:R-:W-:Y:S01]  /*2d460*/  SEL R190, R190, RZ, !P0 ;  /* 0x000000ffbebe7207 */ /* 0x000fe20004000000 */
[----:B------:R-:W-:Y:S01]  /*2d470*/  STL [R1+0x50], R5 ;  /* 0x0000500501007387 */ /* 0x000fe20000100800 */
[----:B------:R-:W-:Y:S02]  /*2d480*/  MOV R191, R4 ;  /* 0x0000000400bf7202 */ /* 0x000fe40000000f00 */
[----:B------:R-:W-:Y:S01]  /*2d490*/  ISETP.NE.U32.AND P1, PT, R190, RZ, PT ;  /* 0x000000ffbe00720c */ /* 0x000fe20003f25070 */
[----:B------:R-:W-:Y:S01]  /*2d4a0*/  STL [R1+0x4c], R6 ;  /* 0x00004c0601007387 */ /* 0x000fe20000100800 */
[----:B------:R-:W-:-:S02]  /*2d4b0*/  IMAD.X R182, R182, 0x1, R183, P4 ;  /* 0x00000001b6b67824 */ /* 0x000fc400020e06b7 */
[----:B------:R-:W-:Y:S01]  /*2d4c0*/  IMAD.MOV.U32 R190, RZ, RZ, R223 ;  /* 0x000000ffffbe7224 */ /* 0x000fe200078e00df */
[----:B------:R1:W-:Y:S04]  /*2d4d0*/  STL [R1+0x58], R223 ;  /* 0x000058df01007387 */ /* 0x0003e80000100800 */
[----:B------:R-:W-:Y:S04]  /*2d4e0*/  STL [R1+0x54], R4 ;  /* 0x0000540401007387 */ /* 0x000fe80000100800 */
[----:B------:R-:W-:Y:S04]  /*2d4f0*/  STL [R1+0x60], R0 ;  /* 0x0000600001007387 */ /* 0x000fe80000100800 */
[----:B-1----:R-:W2:Y:S04]  /*2d500*/  LDL.LU R223, [R1+0x148] ;  /* 0x0001480001df7983 */ /* 0x002ea80000300800 */
[----:B------:R1:W-:Y:S04]  /*2d510*/  STL [R1+0x5c], R182 ;  /* 0x00005cb601007387 */ /* 0x0003e80000100800 */
[----:B------:R3:W-:Y:S04]  /*2d520*/  LDGSTS.E [R189+0x8008], desc[UR60][R190.64], P2 ;  /* 0x08008000bebd7fae */ /* 0x0007e8000912187c */
[----:B------:R-:W4:Y:S01]  /*2d530*/  LDL.LU R7, [R1+0x150] ;  /* 0x0001500001077983 */ /* 0x000f220000300800 */
[----:B---3--:R-:W-:-:S02]  /*2d540*/  IMAD.MOV.U32 R190, RZ, RZ, R0 ;  /* 0x000000ffffbe7224 */ /* 0x008fc400078e0000 */
[----:B------:R-:W-:Y:S02]  /*2d550*/  IMAD.MOV.U32 R191, RZ, RZ, R182 ;  /* 0x000000ffffbf7224 */ /* 0x000fe400078e00b6 */
[----:B-1----:R-:W3:Y:S04]  /*2d560*/  LDL.LU R182, [R1+0x14c] ;  /* 0x00014c0001b67983 */ /* 0x002ee80000300800 */
[----:B------:R-:W3:Y:S04]  /*2d570*/  LDL.LU R6, [R1+0x154] ;  /* 0x0001540001067983 */ /* 0x000ee80000300800 */
[----:B------:R-:W3:Y:S04]  /*2d580*/  LDL.LU R5, [R1+0x158] ;  /* 0x0001580001057983 */ /* 0x000ee80000300800 */
[----:B------:R-:W3:Y:S04]  /*2d590*/  LDL.LU R4, [R1+0x15c] ;  /* 0x00015c0001047983 */ /* 0x000ee80000300800 */
[----:B------:R-:W3:Y:S04]  /*2d5a0*/  LDL.LU R0, [R1+0x160] ;  /* 0x0001600001007983 */ /* 0x000ee80000300800 */
[----:B------:R1:W-:Y:S04]  /*2d5b0*/  LDGSTS.E [R189+0x800c], desc[UR60][R190.64], P1 ;  /* 0x0800c000bebd7fae */ /* 0x0003e8000892187c */
[----:B------:R-:W3:Y:S01]  /*2d5c0*/  LDL.LU R191, [R1+0x144] ;  /* 0x0001440001bf7983 */ /* 0x000ee20000300800 */
[----:B------:R-:W-:-:S04]  /*2d5d0*/  ISETP.GT.AND P1, PT, R177, 0x60, PT ;  /* 0x00000060b100780c */ /* 0x000fc80003f24270 */
[----:B-1----:R-:W-:Y:S02]  /*2d5e0*/  SEL R190, RZ, 0x4, !P1 ;  /* 0x00000004ffbe7807 */ /* 0x002fe40004800000 */
[----:B------:R-:W-:Y:S02]  /*2d5f0*/  ISETP.GT.AND P1, PT, R177, 0x61, PT ;  /* 0x00000061b100780c */ /* 0x000fe40003f24270 */
[----:B------:R-:W-:-:S04]  /*2d600*/  SEL R190, R190, RZ, !P0 ;  /* 0x000000ffbebe7207 */ /* 0x000fc80004000000 */
[----:B------:R-:W-:Y:S02]  /*2d610*/  ISETP.NE.U32.AND P2, PT, R190, RZ, PT ;  /* 0x000000ffbe00720c */ /* 0x000fe40003f45070 */
[----:B------:R-:W-:-:S04]  /*2d620*/  SEL R190, RZ, 0x4, !P1 ;  /* 0x00000004ffbe7807 */ /* 0x000fc80004800000 */
[----:B------:R-:W-:-:S04]  /*2d630*/  SEL R190, R190, RZ, !P0 ;  /* 0x000000ffbebe7207 */ /* 0x000fc80004000000 */
[----:B------:R-:W-:Y:S02]  /*2d640*/  ISETP.NE.U32.AND P1, PT, R190, RZ, PT ;  /* 0x000000ffbe00720c */ /* 0x000fe40003f25070 */
[----:B--2---:R-:W-:-:S05]  /*2d650*/  IADD3 R223, P3, R223, R184, RZ ;  /* 0x000000b8dfdf7210 */ /* 0x004fca0007f7e0ff */
[----:B------:R-:W-:Y:S01]  /*2d660*/  IMAD.MOV.U32 R190, RZ, RZ, R223 ;  /* 0x000000ffffbe7224 */ /* 0x000fe200078e00df */
[----:B----4-:R-:W-:Y:S01]  /*2d670*/  IADD3 R7, P4, R7, R184, RZ ;  /* 0x000000b807077210 */ /* 0x010fe20007f9e0ff */
[----:B------:R-:W-:Y:S03]  /*2d680*/  STL [R1+0x148], R223 ;  /* 0x000148df01007387 */ /* 0x000fe60000100800 */
[----:B---3--:R-:W-:Y:S01]  /*2d690*/  IADD3.X R182, R182, R183, RZ, P4, !PT ;  /* 0x000000b7b6b67210 */ /* 0x008fe200027fe4ff */
[----:B------:R-:W-:-:S05]  /*2d6a0*/  IMAD.X R191, R191, 0x1, R183, P3 ;  /* 0x00000001bfbf7824 */ /* 0x000fca00018e06b7 */
[----:B------:R1:W-:Y:S04]  /*2d6b0*/  STL [R1+0x144], R191 ;  /* 0x000144bf01007387 */ /* 0x0003e80000100800 */
[----:B------:R2:W-:Y:S02]  /*2d6c0*/  LDGSTS.E [R189+0xc000], desc[UR60][R190.64], P2 ;  /* 0x0c000000bebd7fae */ /* 0x0005e4000912187c */
[----:B--2---:R-:W-:Y:S02]  /*2d6d0*/  IMAD.MOV.U32 R190, RZ, RZ, R7 ;  /* 0x000000ffffbe7224 */ /* 0x004fe400078e0007 */
[----:B-1----:R-:W-:-:S05]  /*2d6e0*/  IMAD.MOV.U32 R191, RZ, RZ, R182 ;  /* 0x000000ffffbf7224 */ /* 0x002fca00078e00b6 */
[----:B------:R1:W-:Y:S01]  /*2d6f0*/  LDGSTS.E [R189+0xc004], desc[UR60][R190.64], P1 ;  /* 0x0c004000bebd7fae */ /* 0x0003e2000892187c */
[----:B------:R-:W-:-:S04]  /*2d700*/  ISETP.GT.AND P1, PT, R177, 0x62, PT ;  /* 0x00000062b100780c */ /* 0x000fc80003f24270 */
[----:B-1----:R-:W-:Y:S02]  /*2d710*/  SEL R190, RZ, 0x4, !P1 ;  /* 0x00000004ffbe7807 */ /* 0x002fe40004800000 */
[----:B------:R-:W-:Y:S02]  /*2d720*/  ISETP.GT.AND P1, PT, R177, 0x63, PT ;  /* 0x00000063b100780c */ /* 0x000fe40003f24270 */
[----:B------:R-:W-:Y:S02]  /*2d730*/  SEL R190, R190, RZ, !P0 ;  /* 0x000000ffbebe7207 */ /* 0x000fe40004000000 */
[----:B------:R-:W-:Y:S02]  /*2d740*/  IADD3 R5, P3, R5, R184, RZ ;  /* 0x000000b805057210 */ /* 0x000fe40007f7e0ff */
[----:B------:R-:W-:Y:S02]  /*2d750*/  ISETP.NE.U32.AND P2, PT, R190, RZ, PT ;  /* 0x000000ffbe00720c */ /* 0x000fe40003f45070 */
[----:B------:R-:W-:-:S02]  /*2d760*/  SEL R190, RZ, 0x4, !P1 ;  /* 0x00000004ffbe7807 */ /* 0x000fc40004800000 */
[----:B------:R-:W-:Y:S02]  /*2d770*/  IADD3.X R6, R6, R183, RZ, P3, !PT ;  /* 0x000000b706067210 */ /* 0x000fe40001ffe4ff */
[----:B------:R-:W-:Y:S02]  /*2d780*/  SEL R190, R190, RZ, !P0 ;  /* 0x000000ffbebe7207 */ /* 0x000fe40004000000 */
[----:B------:R-:W-:Y:S02]  /*2d790*/  IADD3 R0, P4, R0, R184, RZ ;  /* 0x000000b800007210 */ /* 0x000fe40007f9e0ff */
[----:B------:R-:W-:Y:S01]  /*2d7a0*/  ISETP.NE.U32.AND P1, PT, R190, RZ, PT ;  /* 0x000000ffbe00720c */ /* 0x000fe20003f25070 */
[----:B------:R-:W-:Y:S02]  /*2d7b0*/  IMAD.MOV.U32 R190, RZ, RZ, R5 ;  /* 0x000000ffffbe7224 */ /* 0x000fe400078e0005 */
[----:B------:R-:W-:Y:S02]  /*2d7c0*/  IMAD.MOV.U32 R191, RZ, RZ, R6 ;  /* 0x000000ffffbf7224 */ /* 0x000fe400078e0006 */
[----:B------:R-:W-:-:S03]  /*2d7d0*/  IMAD.X R4, R4, 0x1, R183, P4 ;  /* 0x0000000104047824 */ /* 0x000fc600020e06b7 */
[----:B------:R1:W-:Y:S02]  /*2d7e0*/  LDGSTS.E [R189+0xc008], desc[UR60][R190.64], P2 ;  /* 0x0c008000bebd7fae */ /* 0x0003e4000912187c */
[----:B-1----:R-:W-:Y:S01]  /*2d7f0*/  MOV R190, R0 ;  /* 0x0000000000be7202 */ /* 0x002fe20000000f00 */
[----:B------:R-:W-:-:S05]  /*2d800*/  IMAD.MOV.U32 R191, RZ, RZ, R4 ;  /* 0x000000ffffbf7224 */ /* 0x000fca00078e0004 */
[----:B------:R1:W-:Y:S01]  /*2d810*/  LDGSTS.E [R189+0xc00c], desc[UR60][R190.64], P1 ;  /* 0x0c00c000bebd7fae */ /* 0x0003e2000892187c */
[C---:B------:R-:W-:Y:S02]  /*2d820*/  ISETP.GT.AND P1, PT, R177.reuse, 0x4, PT ;  /* 0x00000004b100780c */ /* 0x040fe40003f24270 */
[----:B------:R-:W-:Y:S02]  /*2d830*/  ISETP.GT.AND P2, PT, R177, 0x5, PT ;  /* 0x00000005b100780c */ /* 0x000fe40003f44270 */
[----:B-1----:R-:W-:-:S04]  /*2d840*/  SEL R189, RZ, 0x4, !P1 ;  /* 0x00000004ffbd7807 */ /* 0x002fc80004800000 */
[----:B------:R-:W-:-:S04]  /*2d850*/  SEL R189, R189, RZ, !P0 ;  /* 0x000000ffbdbd7207 */ /* 0x000fc80004000000 */
[----:B------:R-:W-:Y:S02]  /*2d860*/  ISETP.NE.U32.AND P1, PT, R189, RZ, PT ;  /* 0x000000ffbd00720c */ /* 0x000fe40003f25070 */
[----:B------:R-:W-:Y:S02]  /*2d870*/  IADD3 R12, P3, R12, R184, RZ ;  /* 0x000000b80c0c7210 */ /* 0x000fe40007f7e0ff */
[----:B------:R-:W-:Y:S02]  /*2d880*/  LOP3.LUT R189, R3, 0x10, RZ, 0x3c, !PT ;  /* 0x0000001003bd7812 */ /* 0x000fe400078e3cff */
[----:B------:R-:W-:Y:S01]  /*2d890*/  SEL R190, RZ, 0x4, !P2 ;  /* 0x00000004ffbe7807 */ /* 0x000fe20005000000 */
[----:B------:R-:W-:Y:S02]  /*2d8a0*/  IMAD.X R13, R13, 0x1, R183, P3 ;  /* 0x000000010d0d7824 */ /* 0x000fe400018e06b7 */
[----:B------:R-:W-:Y:S01]  /*2d8b0*/  VIADD R189, R189, UR4 ;  /* 0x00000004bdbd7c36 */ /* 0x000fe20008000000 */
[----:B------:R-:W-:-:S04]  /*2d8c0*/  SEL R190, R190, RZ, !P0 ;  /* 0x000000ffbebe7207 */ /* 0x000fc80004000000 */
[----:B------:R-:W-:Y:S01]  /*2d8d0*/  ISETP.NE.U32.AND P2, PT, R190, RZ, PT ;  /* 0x000000ffbe00720c */ /* 0x000fe20003f45070 */
[----:B------:R-:W-:Y:S01]  /*2d8e0*/  LDGSTS.E [R189], desc[UR60][R12.64], P1 ;  /* 0x000000000cbd7fae */ /* 0x000fe2000892187c */
[----:B------:R-:W-:Y:S02]  /*2d8f0*/  ISETP.GT.AND P1, PT, R177, 0x6, PT ;  /* 0x00000006b100780c */ /* 0x000fe40003f24270 */
[----:B------:R-:W-:Y:S02]  /*2d900*/  IADD3 R14, P4, R14, R184, RZ ;  /* 0x000000b80e0e7210 */ /* 0x000fe40007f9e0ff */
[----:B------:R-:W-:Y:S02]  /*2d910*/  SEL R190, RZ, 0x4, !P1 ;  /* 0x00000004ffbe7807 */ /* 0x000fe40004800000 */
[----:B------:R-:W-:Y:S02]  /*2d920*/  IADD3.X R15, R15, R183, RZ, P4, !PT ;  /* 0x000000b70f0f7210 */ /* 0x000fe400027fe4ff */
[----:B------:R-:W-:-:S02]  /*2d930*/  SEL R190, R190, RZ, !P0 ;  /* 0x000000ffbebe7207 */ /* 0x000fc40004000000 */
[----:B------:R-:W-:Y:S01]  /*2d940*/  ISETP.GT.AND P1, PT, R177, 0x7, PT ;  /* 0x00000007b100780c */ /* 0x000fe20003f24270 */
[----:B------:R-:W-:Y:S01]  /*2d950*/  LDGSTS.E [R189+0x4], desc[UR60][R14.64], P2 ;  /* 0x000040000ebd7fae */ /* 0x000fe2000912187c */
[----:B------:R-:W-:Y:S02]  /*2d960*/  ISETP.NE.U32.AND P2, PT, R190, RZ, PT ;  /* 0x000000ffbe00720c */ /* 0x000fe40003f45070 */
[----:B------:R-:W-:-:S04]  /*2d970*/  SEL R190, RZ, 0x4, !P1 ;  /* 0x00000004ffbe7807 */ /* 0x000fc80004800000 */
[----:B------:R-:W-:Y:S02]  /*2d980*/  SEL R190, R190, RZ, !P0 ;  /* 0x000000ffbebe7207 */ /* 0x000fe40004000000 */
[-C--:B------:R-:W-:Y:S02]  /*2d990*/  IADD3 R16, P3, R16, R184.reuse, RZ ;  /* 0x000000b810107210 */ /* 0x080fe40007f7e0ff */
[----:B------:R-:W-:Y:S02]  /*2d9a0*/  ISETP.NE.U32.AND P1, PT, R190, RZ, PT ;  /* 0x000000ffbe00720c */ /* 0x000fe40003f25070 */
[----:B------:R-:W-:Y:S01]  /*2d9b0*/  IADD3 R18, P4, R18, R184, RZ ;  /* 0x000000b812127210 */ /* 0x000fe20007f9e0ff */
[----:B------:R-:W-:-:S04]  /*2d9c0*/  IMAD.X R17, R17, 0x1, R183, P3 ;  /* 0x0000000111117824 */ /* 0x000fc800018e06b7 */
[----:B------:R-:W-:Y:S01]  /*2d9d0*/  IMAD.X R19, R19, 0x1, R183, P4 ;  /* 0x0000000113137824 */ /* 0x000fe200020e06b7 */
[----:B------:R-:W-:Y:S05]  /*2d9e0*/  LDGSTS.E [R189+0x8], desc[UR60][R16.64], P2 ;  /* 0x0000800010bd7fae */ /* 0x000fea000912187c */
[----:B------:R-:W-:Y:S01]  /*2d9f0*/  LDGSTS.E [R189+0xc], desc[UR60][R18.64], P1 ;  /* 0x0000c00012bd7fae */ /* 0x000fe2000892187c */
[----:B------:R-:W-:-:S04]  /*2da00*/  ISETP.GT.AND P1, PT, R177, 0x24, PT ;  /* 0x00000024b100780c */ /* 0x000fc80003f24270 */
[----:B------:R-:W-:Y:S02]  /*2da10*/  SEL R190, RZ, 0x4, !P1 ;  /* 0x00000004ffbe7807 */ /* 0x000fe40004800000 */
[----:B------:R-:W-:Y:S02]  /*2da20*/  ISETP.GT.AND P1, PT, R177, 0x25, PT ;  /* 0x00000025b100780c */ /* 0x000fe40003f24270 */
[----:B------:R-:W-:Y:S02]  /*2da30*/  SEL R190, R190, RZ, !P0 ;  /* 0x000000ffbebe7207 */ /* 0x000fe40004000000 */
[----:B------:R-:W-:Y:S02]  /*2da40*/  IADD3 R214, P3, R214, R184, RZ ;  /* 0x000000b8d6d67210 */ /* 0x000fe40007f7e0ff */
[----:B------:R-:W-:Y:S02]  /*2da50*/  ISETP.NE.U32.AND P2, PT, R190, RZ, PT ;  /* 0x000000ffbe00720c */ /* 0x000fe40003f45070 */
[----:B------:R-:W-:Y:S01]  /*2da60*/  SEL R190, RZ, 0x4, !P1 ;  /* 0x00000004ffbe7807 */ /* 0x000fe20004800000 */
[----:B------:R-:W-:-:S03]  /*2da70*/  IMAD.X R213, R213, 0x1, R183, P3 ;  /* 0x00000001d5d57824 */ /* 0x000fc600018e06b7 */
[----:B------:R-:W-:Y:S02]  /*2da80*/  SEL R190, R190, RZ, !P0 ;  /* 0x000000ffbebe7207 */ /* 0x000fe40004000000 */
[----:B------:R-:W-:Y:S02]  /*2da90*/  IADD3 R216, P4, R216, R184, RZ ;  /* 0x000000b8d8d87210 */ /* 0x000fe40007f9e0ff */
[----:B------:R-:W-:Y:S01]  /*2daa0*/  ISETP.NE.U32.AND P1, PT, R190, RZ, PT ;  /* 0x000000ffbe00720c */ /* 0x000fe20003f25070 */
[----:B------:R-:W-:Y:S02]  /*2dab0*/  IMAD.MOV.U32 R190, RZ, RZ, R214 ;  /* 0x000000ffffbe7224 */ /* 0x000fe400078e00d6 */
[----:B------:R-:W-:Y:S01]  /*2dac0*/  IMAD.MOV.U32 R191, RZ, RZ, R213 ;  /* 0x000000ffffbf7224 */ /* 0x000fe200078e00d5 */
[----:B------:R-:W-:-:S04]  /*2dad0*/  IADD3.X R215, R215, R183, RZ, P4, !PT ;  /* 0x000000b7d7d77210 */ /* 0x000fc800027fe4ff */
[----:B------:R1:W-:Y:S02]  /*2dae0*/  LDGSTS.E [R189+0x4000], desc[UR60][R190.64], P2 ;  /* 0x04000000bebd7fae */ /* 0x0003e4000912187c */
[----:B-1----:R-:W-:Y:S01]  /*2daf0*/  IMAD.MOV.U32 R190, RZ, RZ, R216 ;  /* 0x000000ffffbe7224 */ /* 0x002fe200078e00d8 */
[----:B------:R-:W-:-:S05]  /*2db00*/  MOV R191, R215 ;  /* 0x000000d700bf7202 */ /* 0x000fca0000000f00 */
[----:B------:R1:W-:Y:S01]  /*2db10*/  LDGSTS.E [R189+0x4004], desc[UR60][R190.64], P1 ;  /* 0x04004000bebd7fae */ /* 0x0003e2000892187c */
[C---:B------:R-:W-:Y:S02]  /*2db20*/  ISETP.GT.AND P1, PT, R177.reuse, 0x26, PT ;  /* 0x00000026b100780c */ /* 0x040fe40003f24270 */
[----:B------:R-:W-:Y:S02]  /*2db30*/  IADD3 R218, P3, R218, R184, RZ ;  /* 0x000000b8dada7210 */ /* 0x000fe40007f7e0ff */
[----:B-1----:R-:W-:Y:S02]  /*2db40*/  SEL R190, RZ, 0x4, !P1 ;  /* 0x00000004ffbe7807 */ /* 0x002fe40004800000 */
[----:B------:R-:W-:Y:S02]  /*2db50*/  ISETP.GT.AND P1, PT, R177, 0x27, PT ;  /* 0x00000027b100780c */ /* 0x000fe40003f24270 */
[----:B------:R-:W-:-:S04]  /*2db60*/  SEL R190, R190, RZ, !P0 ;  /* 0x000000ffbebe7207 */ /* 0x000fc80004000000 */
[----:B------:R-:W-:Y:S02]  /*2db70*/  ISETP.NE.U32.AND P2, PT, R190, RZ, PT ;  /* 0x000000ffbe00720c */ /* 0x000fe40003f45070 */
[----:B------:R-:W-:Y:S01]  /*2db80*/  SEL R190, RZ, 0x4, !P1 ;  /* 0x00000004ffbe7807 */ /* 0x000fe20004800000 */
[----:B------:R-:W-:-:S03]  /*2db90*/  IMAD.X R217, R217, 0x1, R183, P3 ;  /* 0x00000001d9d97824 */ /* 0x000fc600018e06b7 */
[----:B------:R-:W-:Y:S02]  /*2dba0*/  SEL R190, R190, RZ, !P0 ;  /* 0x000000ffbebe7207 */ /* 0x000fe40004000000 */
[----:B------:R-:W-:Y:S01]  /*2dbb0*/  IADD3 R220, P4, R220, R184, RZ ;  /* 0x000000b8dcdc7210 */ /* 0x000fe20007f9e0ff */
[----:B------:R-:W-:Y:S01]  /*2dbc0*/  STL [R1+0x150], R7 ;  /* 0x0001500701007387 */ /* 0x000fe20000100800 */
[----:B------:R-:W-:Y:S01]  /*2dbd0*/  ISETP.NE.U32.AND P1, PT, R190, RZ, PT ;  /* 0x000000ffbe00720c */ /* 0x000fe20003f25070 */
[----:B------:R-:W-:Y:S01]  /*2dbe0*/  IMAD.MOV.U32 R190, RZ, RZ, R218 ;  /* 0x000000ffffbe7224 */ /* 0x000fe200078e00da */
[----:B------:R-:W-:Y:S01]  /*2dbf0*/  MOV R191, R217 ;  /* 0x000000d900bf7202 */ /* 0x000fe20000000f00 */
[----:B------:R1:W-:Y:S01]  /*2dc00*/  STL [R1+0x14c], R182 ;  /* 0x00014cb601007387 */ /* 0x0003e20000100800 */
[----:B------:R-:W-:-:S03]  /*2dc10*/  IMAD.X R219, R219, 0x1, R183, P4 ;  /* 0x00000001dbdb7824 */ /* 0x000fc600020e06b7 */
[----:B------:R-:W-:Y:S04]  /*2dc20*/  STL [R1+0x158], R5 ;  /* 0x0001580501007387 */ /* 0x000fe80000100800 */
[----:B------:R2:W-:Y:S04]  /*2dc30*/  STL [R1+0x154], R6 ;  /* 0x0001540601007387 */ /* 0x0005e80000100800 */
[----:B------:R-:W-:Y:S04]  /*2dc40*/  STL [R1+0x160], R0 ;  /* 0x0001600001007387 */ /* 0x000fe80000100800 */
[----:B------:R3:W-:Y:S04]  /*2dc50*/  STL [R1+0x15c], R4 ;  /* 0x00015c0401007387 */ /* 0x0007e80000100800 */
[----:B------:R-:W4:Y:S04]  /*2dc60*/  LDL.LU R223, [R1+0x68] ;  /* 0x0000680001df7983 */ /* 0x000f280000300800 */
[----:B------:R2:W-:Y:S04]  /*2dc70*/  LDGSTS.E [R189+0x4008], desc[UR60][R190.64], P2 ;  /* 0x04008000bebd7fae */ /* 0x0005e8000912187c */
[----:B-1----:R-:W4:Y:S04]  /*2dc80*/  LDL.LU R182, [R1+0x6c] ;  /* 0x00006c0001b67983 */ /* 0x002f280000300800 */
[----:B------:R-:W4:Y:S01]  /*2dc90*/  LDL.LU R7, [R1+0x70] ;  /* 0x0000700001077983 */ /* 0x000f220000300800 */
[----:B--2---:R-:W-:-:S03]  /*2dca0*/  IMAD.MOV.U32 R190, RZ, RZ, R220 ;  /* 0x000000ffffbe7224 */ /* 0x004fc600078e00dc */
[----:B------:R-:W2:Y:S01]  /*2dcb0*/  LDL.LU R6, [R1+0x74] ;  /* 0x0000740001067983 */ /* 0x000ea20000300800 */
[----:B------:R-:W-:-:S03]  /*2dcc0*/  IMAD.MOV.U32 R191, RZ, RZ, R219 ;  /* 0x000000ffffbf7224 */ /* 0x000fc600078e00db */
[----:B------:R-:W2:Y:S04]  /*2dcd0*/  LDL.LU R5, [R1+0x78] ;  /* 0x0000780001057983 */ /* 0x000ea80000300800 */
[----:B---3--:R-:W3:Y:S04]  /*2dce0*/  LDL.LU R4, [R1+0x7c] ;  /* 0x00007c0001047983 */ /* 0x008ee80000300800 */
[----:B------:R-:W3:Y:S04]  /*2dcf0*/  LDL.LU R0, [R1+0x80] ;  /* 0x0000800001007983 */ /* 0x000ee80000300800 */
[----:B------:R1:W-:Y:S04]  /*2dd00*/  LDGSTS.E [R189+0x400c], desc[UR60][R190.64], P1 ;  /* 0x0400c000bebd7fae */ /* 0x0003e8000892187c */
[----:B------:R-:W2:Y:S01]  /*2dd10*/  LDL.LU R191, [R1+0x64] ;  /* 0x0000640001bf7983 */ /* 0x000ea20000300800 */
        /* <DEDUP_REMOVED lines=8> */
[----:B----4-:R-:W-:-:S05]  /*2dda0*/  IADD3 R223, P3, R223, R184, RZ ;  /* 0x000000b8dfdf7210 */ /* 0x010fca0007f7e0ff */
[----:B------:R-:W-:Y:S01]  /*2ddb0*/  IMAD.MOV.U32 R190, RZ, RZ, R223 ;  /* 0x000000ffffbe7224 */ /* 0x000fe200078e00df */
[----:B------:R-:W-:Y:S01]  /*2ddc0*/  IADD3 R7, P4, R7, R184, RZ ;  /* 0x000000b807077210 */ /* 0x000fe20007f9e0ff */
[----:B------:R-:W-:Y:S03]  /*2ddd0*/  STL [R1+0x68], R223 ;  /* 0x000068df01007387 */ /* 0x000fe60000100800 */
[----:B------:R-:W-:Y:S01]  /*2dde0*/  IADD3.X R182, R182, R183, RZ, P4, !PT ;  /* 0x000000b7b6b67210 */ /* 0x000fe200027fe4ff */
[----:B--2---:R-:W-:-:S05]  /*2ddf0*/  IMAD.X R191, R191, 0x1, R183, P3 ;  /* 0x00000001bfbf7824 */ /* 0x004fca00018e06b7 */
        /* <DEDUP_REMOVED lines=12> */
[----:B---3--:R-:W-:Y:S02]  /*2dec0*/  IADD3 R0, P4, R0, R184, RZ ;  /* 0x000000b800007210 */ /* 0x008fe40007f9e0ff */
[----:B------:R-:W-:Y:S02]  /*2ded0*/  SEL R190, R190, RZ, !P0 ;  /* 0x000000ffbebe7207 */ /* 0x000fe40004000000 */
[----:B------:R-:W-:Y:S01]  /*2dee0*/  IADD3.X R6, R6, R183, RZ, P3, !PT ;  /* 0x000000b706067210 */ /* 0x000fe20001ffe4ff */
[----:B------:R1:W-:Y:S01]  /*2def0*/  STL [R1+0x70], R7 ;  /* 0x0000700701007387 */ /* 0x0003e20000100800 */
[----:B------:R-:W-:Y:S01]  /*2df00*/  ISETP.NE.U32.AND P1, PT, R190, RZ, PT ;  /* 0x000000ffbe00720c */ /* 0x000fe20003f25070 */
[----:B------:R-:W-:Y:S02]  /*2df10*/  IMAD.X R4, R4, 0x1, R183, P4 ;  /* 0x0000000104047824 */ /* 0x000fe400020e06b7 */
[----:B------:R2:W-:Y:S01]  /*2df20*/  STL [R1+0x6c], R182 ;  /* 0x00006cb601007387 */ /* 0x0005e20000100800 */
[----:B------:R-:W-:-:S02]  /*2df30*/  IMAD.MOV.U32 R190, RZ, RZ, R5 ;  /* 0x000000ffffbe7224 */ /* 0x000fc400078e0005 */
[----:B------:R-:W-:Y:S01]  /*2df40*/  IMAD.MOV.U32 R191, RZ, RZ, R6 ;  /* 0x000000ffffbf7224 */ /* 0x000fe200078e0006 */
[----:B------:R-:W-:Y:S04]  /*2df50*/  STL [R1+0x78], R5 ;  /* 0x0000780501007387 */ /* 0x000fe80000100800 */
[----:B------:R3:W-:Y:S04]  /*2df60*/  STL [R1+0x74], R6 ;  /* 0x0000740601007387 */ /* 0x0007e80000100800 */
[----:B------:R-:W-:Y:S04]  /*2df70*/  STL [R1+0x80], R0 ;  /* 0x0000800001007387 */ /* 0x000fe80000100800 */
[----:B------:R-:W4:Y:S04]  /*2df80*/  LDL.LU R223, [R1+0x168] ;  /* 0x0001680001df7983 */ /* 0x000f280000300800 */
[----:B------:R3:W-:Y:S04]  /*2df90*/  STL [R1+0x7c], R4 ;  /* 0x00007c0401007387 */ /* 0x0007e80000100800 */
[----:B------:R3:W-:Y:S04]  /*2dfa0*/  LDGSTS.E [R189+0x8008], desc[UR60][R190.64], P2 ;  /* 0x08008000bebd7fae */ /* 0x0007e8000912187c */
[----:B-1----:R-:W4:Y:S04]  /*2dfb0*/  LDL.LU R7, [R1+0x170] ;  /* 0x0001700001077983 */ /* 0x002f280000300800 */
[----:B--2---:R-:W2:Y:S01]  /*2dfc0*/  LDL.LU R182, [R1+0x16c] ;  /* 0x00016c0001b67983 */ /* 0x004ea20000300800 */
[----:B---3--:R-:W-:Y:S01]  /*2dfd0*/  MOV R190, R0 ;  /* 0x0000000000be7202 */ /* 0x008fe20000000f00 */
[----:B------:R-:W-:-:S02]  /*2dfe0*/  IMAD.MOV.U32 R191, RZ, RZ, R4 ;  /* 0x000000ffffbf7224 */ /* 0x000fc400078e0004 */
        /* <DEDUP_REMOVED lines=14> */
[----:B----4-:R-:W-:-:S04]  /*2e0d0*/  IADD3 R223, P3, R223, R184, RZ ;  /* 0x000000b8dfdf7210 */ /* 0x010fc80007f7e0ff */
[----:B------:R-:W-:Y:S01]  /*2e0e0*/  MOV R190, R223 ;  /* 0x000000df00be7202 */ /* 0x000fe20000000f00 */
[----:B------:R-:W-:Y:S01]  /*2e0f0*/  STL [R1+0x168], R223 ;  /* 0x000168df01007387 */ /* 0x000fe20000100800 */
[----:B------:R-:W-:-:S05]  /*2e100*/  IADD3 R7, P4, R7, R184, RZ ;  /* 0x000000b807077210 */ /* 0x000fca0007f9e0ff */
[--C-:B--2---:R-:W-:Y:S02]  /*2e110*/  IMAD.X R182, R182, 0x1, R183.reuse, P4 ;  /* 0x00000001b6b67824 */ /* 0x104fe400020e06b7 */
[----:B---3--:R-:W-:-:S05]  /*2e120*/  IMAD.X R191, R191, 0x1, R183, P3 ;  /* 0x00000001bfbf7824 */ /* 0x008fca00018e06b7 */
        /* <DEDUP_REMOVED lines=38> */
[----:B------:R-:W-:-:S03]  /*2e390*/  SEL R189, RZ, 0x4, !P1 ;  /* 0x00000004ffbd7807 */ /* 0x000fc60004800000 */
[----:B------:R-:W-:Y:S01]  /*2e3a0*/  IMAD.X R23, R23, 0x1, R183, P4 ;  /* 0x0000000117177824 */ /* 0x000fe200020e06b7 */
[----:B------:R-:W-:Y:S02]  /*2e3b0*/  SEL R189, R189, RZ, !P0 ;  /* 0x000000ffbdbd7207 */ /* 0x000fe40004000000 */
[----:B------:R-:W-:Y:S02]  /*2e3c0*/  ISETP.GT.AND P1, PT, R177, 0xb, PT ;  /* 0x0000000bb100780c */ /* 0x000fe40003f24270 */
[----:B------:R-:W-:Y:S01]  /*2e3d0*/  LDGSTS.E [R223+0x4], desc[UR60][R22.64], P2 ;  /* 0x0000400016df7fae */ /* 0x000fe2000912187c */
[----:B------:R-:W-:Y:S02]  /*2e3e0*/  ISETP.NE.U32.AND P2, PT, R189, RZ, PT ;  /* 0x000000ffbd00720c */ /* 0x000fe40003f45070 */
[----:B------:R-:W-:Y:S02]  /*2e3f0*/  SEL R189, RZ, 0x4, !P1 ;  /* 0x00000004ffbd7807 */ /* 0x000fe40004800000 */
[----:B------:R-:W-:-:S02]  /*2e400*/  IADD3 R188, P3, R188, R184, RZ ;  /* 0x000000b8bcbc7210 */ /* 0x000fc40007f7e0ff */
[----:B------:R-:W-:Y:S02]  /*2e410*/  SEL R189, R189, RZ, !P0 ;  /* 0x000000ffbdbd7207 */ /* 0x000fe40004000000 */
[----:B------:R-:W-:Y:S02]  /*2e420*/  IADD3.X R154, R154, R183, RZ, P3, !PT ;  /* 0x000000b79a9a7210 */ /* 0x000fe40001ffe4ff */
[----:B------:R-:W-:Y:S02]  /*2e430*/  ISETP.NE.U32.AND P1, PT, R189, RZ, PT ;  /* 0x000000ffbd00720c */ /* 0x000fe40003f25070 */
[----:B------:R-:W-:Y:S01]  /*2e440*/  IADD3 R152, P4, R152, R184, RZ ;  /* 0x000000b898987210 */ /* 0x000fe20007f9e0ff */
[----:B------:R-:W-:-:S04]  /*2e450*/  IMAD.MOV.U32 R189, RZ, RZ, R154 ;  /* 0x000000ffffbd7224 */ /* 0x000fc800078e009a */
[----:B------:R-:W-:Y:S01]  /*2e460*/  IMAD.X R153, R153, 0x1, R183, P4 ;  /* 0x0000000199997824 */ /* 0x000fe200020e06b7 */
[----:B------:R1:W-:Y:S05]  /*2e470*/  LDGSTS.E [R223+0x8], desc[UR60][R188.64], P2 ;  /* 0x00008000bcdf7fae */ /* 0x0003ea000912187c */
[----:B------:R-:W-:Y:S01]  /*2e480*/  LDGSTS.E [R223+0xc], desc[UR60][R152.64], P1 ;  /* 0x0000c00098df7fae */ /* 0x000fe2000892187c */
        /* <DEDUP_REMOVED lines=29> */
[----:B------:R-:W-:Y:S01]  /*2e660*/  STL [R1+0x170], R7 ;  /* 0x0001700701007387 */ /* 0x000fe20000100800 */
[----:B-1----:R-:W-:Y:S01]  /*2e670*/  IMAD.MOV.U32 R190, RZ, RZ, R227 ;  /* 0x000000ffffbe7224 */ /* 0x002fe200078e00e3 */
[----:B------:R-:W-:Y:S01]  /*2e680*/  MOV R191, R226 ;  /* 0x000000e200bf7202 */ /* 0x000fe20000000f00 */
[----:B------:R-:W-:Y:S01]  /*2e690*/  IMAD.X R228, R228, 0x1, R183, P4 ;  /* 0x00000001e4e47824 */ /* 0x000fe200020e06b7 */
[----:B------:R1:W-:Y:S04]  /*2e6a0*/  STL [R1+0x16c], R182 ;  /* 0x00016cb601007387 */ /* 0x0003e80000100800 */
[----:B------:R-:W-:Y:S04]  /*2e6b0*/  STL [R1+0x178], R5 ;  /* 0x0001780501007387 */ /* 0x000fe80000100800 */
[----:B------:R2:W-:Y:S04]  /*2e6c0*/  STL [R1+0x174], R6 ;  /* 0x0001740601007387 */ /* 0x0005e80000100800 */
[----:B------:R-:W-:Y:S04]  /*2e6d0*/  STL [R1+0x180], R0 ;  /* 0x0001800001007387 */ /* 0x000fe80000100800 */
[----:B------:R3:W-:Y:S04]  /*2e6e0*/  STL [R1+0x17c], R4 ;  /* 0x00017c0401007387 */ /* 0x0007e80000100800 */
[----:B------:R4:W-:Y:S04]  /*2e6f0*/  LDGSTS.E [R223+0x4008], desc[UR60][R190.64], P2 ;  /* 0x04008000bedf7fae */ /* 0x0009e8000912187c */
[----:B-1----:R-:W3:Y:S04]  /*2e700*/  LDL.LU R182, [R1+0x8c] ;  /* 0x00008c0001b67983 */ /* 0x002ee80000300800 */
[----:B------:R-:W3:Y:S01]  /*2e710*/  LDL.LU R7, [R1+0x90] ;  /* 0x0000900001077983 */ /* 0x000ee20000300800 */
[----:B----4-:R-:W-:-:S03]  /*2e720*/  IMAD.MOV.U32 R190, RZ, RZ, R229 ;  /* 0x000000ffffbe7224 */ /* 0x010fc600078e00e5 */
[----:B--2---:R-:W2:Y:S01]  /*2e730*/  LDL.LU R6, [R1+0x94] ;  /* 0x0000940001067983 */ /* 0x004ea20000300800 */
[----:B------:R-:W-:-:S03]  /*2e740*/  IMAD.MOV.U32 R191, RZ, RZ, R228 ;  /* 0x000000ffffbf7224 */ /* 0x000fc600078e00e4 */
[----:B------:R-:W4:Y:S04]  /*2e750*/  LDL.LU R5, [R1+0x98] ;  /* 0x0000980001057983 */ /* 0x000f280000300800 */
[----:B---3--:R-:W3:Y:S04]  /*2e760*/  LDL.LU R4, [R1+0x9c] ;  /* 0x00009c0001047983 */ /* 0x008ee80000300800 */
[----:B------:R-:W3:Y:S04]  /*2e770*/  LDL.LU R0, [R1+0xa0] ;  /* 0x0000a00001007983 */ /* 0x000ee80000300800 */
[----:B------:R1:W-:Y:S04]  /*2e780*/  LDGSTS.E [R223+0x400c], desc[UR60][R190.64], P1 ;  /* 0x0400c000bedf7fae */ /* 0x0003e8000892187c */
[----:B------:R-:W2:Y:S04]  /*2e790*/  LDL.LU R190, [R1+0x84] ;  /* 0x0000840001be7983 */ /* 0x000ea80000300800 */
[----:B------:R-:W1:Y:S01]  /*2e7a0*/  LDL.LU R191, [R1+0x88] ;  /* 0x0000880001bf7983 */ /* 0x000e620000300800 */
[----:B------:R-:W-:-:S04]  /*2e7b0*/  ISETP.GT.AND P1, PT, R177, 0x48, PT ;  /* 0x00000048b100780c */ /* 0x000fc80003f24270 */
[----:B------:R-:W-:Y:S02]  /*2e7c0*/  SEL R189, RZ, 0x4, !P1 ;  /* 0x00000004ffbd7807 */ /* 0x000fe40004800000 */
[----:B------:R-:W-:Y:S02]  /*2e7d0*/  ISETP.GT.AND P1, PT, R177, 0x49, PT ;  /* 0x00000049b100780c */ /* 0x000fe40003f24270 */
[----:B------:R-:W-:-:S04]  /*2e7e0*/  SEL R189, R189, RZ, !P0 ;  /* 0x000000ffbdbd7207 */ /* 0x000fc80004000000 */
[----:B------:R-:W-:Y:S02]  /*2e7f0*/  ISETP.NE.U32.AND P2, PT, R189, RZ, PT ;  /* 0x000000ffbd00720c */ /* 0x000fe40003f45070 */
[----:B------:R-:W-:-:S04]  /*2e800*/  SEL R189, RZ, 0x4, !P1 ;  /* 0x00000004ffbd7807 */ /* 0x000fc80004800000 */
[----:B------:R-:W-:-:S04]  /*2e810*/  SEL R189, R189, RZ, !P0 ;  /* 0x000000ffbdbd7207 */ /* 0x000fc80004000000 */
[----:B------:R-:W-:Y:S02]  /*2e820*/  ISETP.NE.U32.AND P1, PT, R189, RZ, PT ;  /* 0x000000ffbd00720c */ /* 0x000fe40003f25070 */
[----:B------:R-:W-:-:S04]  /*2e830*/  IADD3 R7, P4, R7, R184, RZ ;  /* 0x000000b807077210 */ /* 0x000fc80007f9e0ff */
[----:B------:R-:W-:Y:S02]  /*2e840*/  IADD3.X R182, R182, R183, RZ, P4, !PT ;  /* 0x000000b7b6b67210 */ /* 0x000fe400027fe4ff */
[----:B-1----:R-:W-:-:S05]  /*2e850*/  IADD3 R191, P3, R191, R184, RZ ;  /* 0x000000b8bfbf7210 */ /* 0x002fca0007f7e0ff */
[----:B--2---:R-:W-:Y:S01]  /*2e860*/  IMAD.X R190, R190, 0x1, R183, P3 ;  /* 0x00000001bebe7824 */ /* 0x004fe200018e06b7 */
[----:B------:R1:W-:Y:S04]  /*2e870*/  STL [R1+0x88], R191 ;  /* 0x000088bf01007387 */ /* 0x0003e80000100800 */
[----:B------:R2:W-:Y:S01]  /*2e880*/  STL [R1+0x84], R190 ;  /* 0x000084be01007387 */ /* 0x0005e20000100800 */
[----:B-1----:R-:W-:-:S04]  /*2e890*/  LOP3.LUT R191, R191, R190, RZ, 0x3c, !PT ;  /* 0x000000bebfbf7212 */ /* 0x002fc800078e3cff */
[----:B--2---:R-:W-:-:S04]  /*2e8a0*/  LOP3.LUT R190, R191, R190, RZ, 0x3c, !PT ;  /* 0x000000bebfbe7212 */ /* 0x004fc800078e3cff */
[----:B------:R-:W-:-:S05]  /*2e8b0*/  LOP3.LUT R191, R191, R190, RZ, 0x3c, !PT ;  /* 0x000000bebfbf7212 */ /* 0x000fca00078e3cff */
[----:B------:R1:W-:Y:S02]  /*2e8c0*/  LDGSTS.E [R223+0x8000], desc[UR60][R190.64], P2 ;  /* 0x08000000bedf7fae */ /* 0x0003e4000912187c */
[----:B-1----:R-:W-:Y:S02]  /*2e8d0*/  IMAD.MOV.U32 R190, RZ, RZ, R7 ;  /* 0x000000ffffbe7224 */ /* 0x002fe400078e0007 */
[----:B------:R-:W-:-:S05]  /*2e8e0*/  IMAD.MOV.U32 R191, RZ, RZ, R182 ;  /* 0x000000ffffbf7224 */ /* 0x000fca00078e00b6 */
[----:B------:R1:W-:Y:S01]  /*2e8f0*/  LDGSTS.E [R223+0x8004], desc[UR60][R190.64], P1 ;  /* 0x08004000bedf7fae */ /* 0x0003e2000892187c */
[----:B------:R-:W-:-:S04]  /*2e900*/  ISETP.GT.AND P1, PT, R177, 0x4a, PT ;  /* 0x0000004ab100780c */ /* 0x000fc80003f24270 */
[----:B------:R-:W-:Y:S02]  /*2e910*/  SEL R189, RZ, 0x4, !P1 ;  /* 0x00000004ffbd7807 */ /* 0x000fe40004800000 */
[----:B------:R-:W-:Y:S02]  /*2e920*/  ISETP.GT.AND P1, PT, R177, 0x4b, PT ;  /* 0x0000004bb100780c */ /* 0x000fe40003f24270 */
[----:B------:R-:W-:Y:S02]  /*2e930*/  SEL R189, R189, RZ, !P0 ;  /* 0x000000ffbdbd7207 */ /* 0x000fe40004000000 */
[----:B----4-:R-:W-:Y:S02]  /*2e940*/  IADD3 R5, P3, R5, R184, RZ ;  /* 0x000000b805057210 */ /* 0x010fe40007f7e0ff */
[----:B------:R-:W-:Y:S02]  /*2e950*/  ISETP.NE.U32.AND P2, PT, R189, RZ, PT ;  /* 0x000000ffbd00720c */ /* 0x000fe40003f45070 */
[----:B------:R-:W-:Y:S01]  /*2e960*/  SEL R189, RZ, 0x4, !P1 ;  /* 0x00000004ffbd7807 */ /* 0x000fe20004800000 */
[----:B------:R-:W-:-:S03]  /*2e970*/  IMAD.X R6, R6, 0x1, R183, P3 ;  /* 0x0000000106067824 */ /* 0x000fc600018e06b7 */
[----:B------:R-:W-:Y:S02]  /*2e980*/  SEL R189, R189, RZ, !P0 ;  /* 0x000000ffbdbd7207 */ /* 0x000fe40004000000 */
[----:B---3--:R-:W-:Y:S02]  /*2e990*/  IADD3 R0, P4, R0, R184, RZ ;  /* 0x000000b800007210 */ /* 0x008fe40007f9e0ff */
[----:B------:R-:W-:Y:S01]  /*2e9a0*/  ISETP.NE.U32.AND P1, PT, R189, RZ, PT ;  /* 0x000000ffbd00720c */ /* 0x000fe20003f25070 */
[----:B------:R2:W-:Y:S01]  /*2e9b0*/  STL [R1+0x90], R7 ;  /* 0x0000900701007387 */ /* 0x0005e20000100800 */
[----:B-1----:R-:W-:Y:S01]  /*2e9c0*/  IMAD.MOV.U32 R190, RZ, RZ, R5 ;  /* 0x000000ffffbe7224 */ /* 0x002fe200078e0005 */
[----:B------:R-:W-:Y:S01]  /*2e9d0*/  IADD3.X R4, R4, R183, RZ, P4, !PT ;  /* 0x000000b704047210 */ /* 0x000fe200027fe4ff */
[----:B------:R-:W-:Y:S01]  /*2e9e0*/  IMAD.MOV.U32 R191, RZ, RZ, R6 ;  /* 0x000000ffffbf7224 */ /* 0x000fe200078e0006 */
[----:B------:R1:W-:Y:S04]  /*2e9f0*/  STL [R1+0x8c], R182 ;  /* 0x00008cb601007387 */ /* 0x0003e80000100800 */
[----:B------:R-:W-:Y:S04]  /*2ea00*/  STL [R1+0x98], R5 ;  /* 0x0000980501007387 */ /* 0x000fe80000100800 */
[----:B------:R3:W-:Y:S04]  /*2ea10*/  STL [R1+0x94], R6 ;  /* 0x0000940601007387 */ /* 0x0007e80000100800 */
[----:B------:R-:W-:Y:S04]  /*2ea20*/  STL [R1+0xa0], R0 ;  /* 0x0000a00001007387 */ /* 0x000fe80000100800 */
[----:B--2---:R-:W2:Y:S04]  /*2ea30*/  LDL.LU R7, [R1+0x190] ;  /* 0x0001900001077983 */ /* 0x004ea80000300800 */
[----:B------:R4:W-:Y:S04]  /*2ea40*/  LDGSTS.E [R223+0x8008], desc[UR60][R190.64], P2 ;  /* 0x08008000bedf7fae */ /* 0x0009e8000912187c */
[----:B------:R3:W-:Y:S04]  /*2ea50*/  STL [R1+0x9c], R4 ;  /* 0x00009c0401007387 */ /* 0x0007e80000100800 */
[----:B-1----:R-:W2:Y:S01]  /*2ea60*/  LDL.LU R182, [R1+0x18c] ;  /* 0x00018c0001b67983 */ /* 0x002ea20000300800 */
[----:B----4-:R-:W-:Y:S01]  /*2ea70*/  IMAD.MOV.U32 R190, RZ, RZ, R0 ;  /* 0x000000ffffbe7224 */ /* 0x010fe200078e0000 */
[----:B------:R-:W-:-:S02]  /*2ea80*/  MOV R191, R4 ;  /* 0x0000000400bf7202 */ /* 0x000fc40000000f00 */
[----:B---3--:R-:W3:Y:S04]  /*2ea90*/  LDL.LU R6, [R1+0x194] ;  /* 0x0001940001067983 */ /* 0x008ee80000300800 */
[----:B------:R-:W4:Y:S04]  /*2eaa0*/  LDL.LU R5, [R1+0x198] ;  /* 0x0001980001057983 */ /* 0x000f280000300800 */
[----:B------:R-:W3:Y:S04]  /*2eab0*/  LDL.LU R4, [R1+0x19c] ;  /* 0x00019c0001047983 */ /* 0x000ee80000300800 */
[----:B------:R-:W3:Y:S04]  /*2eac0*/  LDL.LU R0, [R1+0x1a0] ;  /* 0x0001a00001007983 */ /* 0x000ee80000300800 */
[----:B------:R1:W-:Y:S04]  /*2ead0*/  LDGSTS.E [R223+0x800c], desc[UR60][R190.64], P1 ;  /* 0x0800c000bedf7fae */ /* 0x0003e8000892187c */
[----:B------:R-:W4:Y:S04]  /*2eae0*/  LDL.LU R190, [R1+0x184] ;  /* 0x0001840001be7983 */ /* 0x000f280000300800 */
        /* <DEDUP_REMOVED lines=9> */
[----:B--2---:R-:W-:-:S05]  /*2eb80*/  IADD3 R7, P4, R7, R184, RZ ;  /* 0x000000b807077210 */ /* 0x004fca0007f9e0ff */
[----:B------:R-:W-:Y:S01]  /*2eb90*/  IMAD.X R182, R182, 0x1, R183, P4 ;  /* 0x00000001b6b67824 */ /* 0x000fe200020e06b7 */
[----:B-1----:R-:W-:-:S05]  /*2eba0*/  IADD3 R191, P3, R191, R184, RZ ;  /* 0x000000b8bfbf7210 */ /* 0x002fca0007f7e0ff */
[----:B----4-:R-:W-:Y:S01]  /*2ebb0*/  IMAD.X R190, R190, 0x1, R183, P3 ;  /* 0x00000001bebe7824 */ /* 0x010fe200018e06b7 */
[----:B------:R1:W-:Y:S04]  /*2ebc0*/  STL [R1+0x188], R191 ;  /* 0x000188bf01007387 */ /* 0x0003e80000100800 */
[----:B------:R2:W-:Y:S01]  /*2ebd0*/  STL [R1+0x184], R190 ;  /* 0x000184be01007387 */ /* 0x0005e20000100800 */
[----:B-1----:R-:W-:-:S04]  /*2ebe0*/  LOP3.LUT R191, R191, R190, RZ, 0x3c, !PT ;  /* 0x000000bebfbf7212 */ /* 0x002fc800078e3cff */
[----:B--2---:R-:W-:-:S04]  /*2ebf0*/  LOP3.LUT R190, R191, R190, RZ, 0x3c, !PT ;  /* 0x000000bebfbe7212 */ /* 0x004fc800078e3cff */
[----:B------:R-:W-:-:S05]  /*2ec00*/  LOP3.LUT R191, R191, R190, RZ, 0x3c, !PT ;  /* 0x000000bebfbf7212 */ /* 0x000fca00078e3cff */
        /* <DEDUP_REMOVED lines=11> */
[----:B---3--:R-:W-:-:S03]  /*2ecc0*/  IMAD.X R6, R6, 0x1, R183, P3 ;  /* 0x0000000106067824 */ /* 0x008fc600018e06b7 */
[----:B------:R-:W-:Y:S02]  /*2ecd0*/  SEL R189, R189, RZ, !P0 ;  /* 0x000000ffbdbd7207 */ /* 0x000fe40004000000 */
[----:B------:R-:W-:Y:S02]  /*2ece0*/  IADD3 R0, P4, R0, R184, RZ ;  /* 0x000000b800007210 */ /* 0x000fe40007f9e0ff */
[----:B------:R-:W-:Y:S01]  /*2ecf0*/  ISETP.NE.U32.AND P1, PT, R189, RZ, PT ;  /* 0x000000ffbd00720c */ /* 0x000fe20003f25070 */
[----:B-1----:R-:W-:Y:S01]  /*2ed00*/  IMAD.MOV.U32 R190, RZ, RZ, R5 ;  /* 0x000000ffffbe7224 */ /* 0x002fe200078e0005 */
[----:B------:R-:W-:Y:S01]  /*2ed10*/  MOV R191, R6 ;  /* 0x0000000600bf7202 */ /* 0x000fe20000000f00 */
[----:B------:R-:W-:-:S04]  /*2ed20*/  IMAD.X R4, R4, 0x1, R183, P4 ;  /* 0x0000000104047824 */ /* 0x000fc800020e06b7 */
[----:B------:R1:W-:Y:S02]  /*2ed30*/  LDGSTS.E [R223+0xc008], desc[UR60][R190.64], P2 ;  /* 0x0c008000bedf7fae */ /* 0x0003e4000912187c */
[----:B-1----:R-:W-:Y:S02]  /*2ed40*/  IMAD.MOV.U32 R190, RZ, RZ, R0 ;  /* 0x000000ffffbe7224 */ /* 0x002fe400078e0000 */
[----:B------:R-:W-:-:S05]  /*2ed50*/  IMAD.MOV.U32 R191, RZ, RZ, R4 ;  /* 0x000000ffffbf7224 */ /* 0x000fca00078e0004 */
[----:B------:R1:W-:Y:S01]  /*2ed60*/  LDGSTS.E [R223+0xc00c], desc[UR60][R190.64], P1 ;  /* 0x0c00c000bedf7fae */ /* 0x0003e2000892187c */
[C---:B------:R-:W-:Y:S02]  /*2ed70*/  ISETP.GT.AND P1, PT, R177.reuse, 0xc, PT ;  /* 0x0000000cb100780c */ /* 0x040fe40003f24270 */
[----:B------:R-:W-:Y:S02]  /*2ed80*/  ISETP.GT.AND P2, PT, R177, 0xd, PT ;  /* 0x0000000db100780c */ /* 0x000fe40003f44270 */
[----:B------:R-:W-:-:S04]  /*2ed90*/  SEL R189, RZ, 0x4, !P1 ;  /* 0x00000004ffbd7807 */ /* 0x000fc80004800000 */
[----:B------:R-:W-:Y:S02]  /*2eda0*/  SEL R189, R189, RZ, !P0 ;  /* 0x000000ffbdbd7207 */ /* 0x000fe40004000000 */
[----:B------:R-:W-:Y:S02]  /*2edb0*/  IADD3 R187, P3, R187, R184, RZ ;  /* 0x000000b8bbbb7210 */ /* 0x000fe40007f7e0ff */
[----:B-1----:R-:W-:Y:S02]  /*2edc0*/  SEL R190, RZ, 0x4, !P2 ;  /* 0x00000004ffbe7807 */ /* 0x002fe40005000000 */
[----:B------:R-:W-:Y:S02]  /*2edd0*/  ISETP.NE.U32.AND P1, PT, R189, RZ, PT ;  /* 0x000000ffbd00720c */ /* 0x000fe40003f25070 */
[----:B------:R-:W-:Y:S01]  /*2ede0*/  SEL R190, R190, RZ, !P0 ;  /* 0x000000ffbebe7207 */ /* 0x000fe20004000000 */
[----:B------:R-:W-:Y:S01]  /*2edf0*/  IMAD.X R156, R156, 0x1, R183, P3 ;  /* 0x000000019c9c7824 */ /* 0x000fe200018e06b7 */
[----:B------:R-:W-:-:S02]  /*2ee00*/  LOP3.LUT R189, R3, 0x30, RZ, 0x3c, !PT ;  /* 0x0000003003bd7812 */ /* 0x000fc400078e3cff */
[----:B------:R-:W-:Y:S02]  /*2ee10*/  IADD3 R155, P4, R155, R184, RZ ;  /* 0x000000b89b9b7210 */ /* 0x000fe40007f9e0ff */
[----:B------:R-:W-:Y:S01]  /*2ee20*/  ISETP.NE.U32.AND P2, PT, R190, RZ, PT ;  /* 0x000000ffbe00720c */ /* 0x000fe20003f45070 */
[----:B------:R-:W-:Y:S01]  /*2ee30*/  IMAD.MOV.U32 R190, RZ, RZ, R187 ;  /* 0x000000ffffbe7224 */ /* 0x000fe200078e00bb */
[----:B------:R-:W-:Y:S01]  /*2ee40*/  IADD3 R189, R189, UR4, RZ ;  /* 0x00000004bdbd7c10 */ /* 0x000fe2000fffe0ff */
[----:B------:R-:W-:Y:S02]  /*2ee50*/  IMAD.MOV.U32 R191, RZ, RZ, R156 ;  /* 0x000000ffffbf7224 */ /* 0x000fe400078e009c */
[----:B------:R-:W-:-:S03]  /*2ee60*/  IMAD.X R178, R178, 0x1, R183, P4 ;  /* 0x00000001b2b27824 */ /* 0x000fc600020e06b7 */
[----:B------:R1:W-:Y:S01]  /*2ee70*/  LDGSTS.E [R189], desc[UR60][R190.64], P1 ;  /* 0x00000000bebd7fae */ /* 0x0003e2000892187c */
[----:B------:R-:W-:Y:S02]  /*2ee80*/  ISETP.GT.AND P1, PT, R177, 0xe, PT ;  /* 0x0000000eb100780c */ /* 0x000fe40003f24270 */
[----:B-1----:R-:W-:Y:S01]  /*2ee90*/  MOV R190, R155 ;  /* 0x0000009b00be7202 */ /* 0x002fe20000000f00 */
[----:B------:R-:W-:-:S05]  /*2eea0*/  IMAD.MOV.U32 R191, RZ, RZ, R178 ;  /* 0x000000ffffbf7224 */ /* 0x000fca00078e00b2 */
[----:B------:R1:W-:Y:S01]  /*2eeb0*/  LDGSTS.E [R189+0x4], desc[UR60][R190.64], P2 ;  /* 0x00004000bebd7fae */ /* 0x0003e2000912187c */
        /* <DEDUP_REMOVED lines=8> */
[----:B------:R-:W-:Y:S02]  /*2ef40*/  IADD3 R159, P4, R159, R184, RZ ;  /* 0x000000b89f9f7210 */ /* 0x000fe40007f9e0ff */
[----:B------:R-:W-:Y:S01]  /*2ef50*/  ISETP.NE.U32.AND P1, PT, R190, RZ, PT ;  /* 0x000000ffbe00720c */ /* 0x000fe20003f25070 */
[----:B------:R-:W-:Y:S01]  /*2ef60*/  IMAD.MOV.U32 R191, RZ, RZ, R161 ;  /* 0x000000ffffbf7224 */ /* 0x000fe200078e00a1 */
[----:B------:R-:W-:Y:S01]  /*2ef70*/  MOV R190, R158 ;  /* 0x0000009e00be7202 */ /* 0x000fe20000000f00 */
[----:B------:R-:W-:-:S04]  /*2ef80*/  IMAD.X R160, R160, 0x1, R183, P4 ;  /* 0x00000001a0a07824 */ /* 0x000fc800020e06b7 */
[----:B------:R1:W-:Y:S02]  /*2ef90*/  LDGSTS.E [R189+0x8], desc[UR60][R190.64], P2 ;  /* 0x00008000bebd7fae */ /* 0x0003e4000912187c */
[----:B-1----:R-:W-:Y:S02]  /*2efa0*/  IMAD.MOV.U32 R190, RZ, RZ, R159 ;  /* 0x000000ffffbe7224 */ /* 0x002fe400078e009f */
[----:B------:R-:W-:-:S05]  /*2efb0*/  IMAD.MOV.U32 R191, RZ, RZ, R160 ;  /* 0x000000ffffbf7224 */ /* 0x000fca00078e00a0 */
        /* <DEDUP_REMOVED lines=26> */
[----:B------:R-:W-:Y:S01]  /*2f160*/  STL [R1+0x190], R7 ;  /* 0x0001900701007387 */ /* 0x000fe20000100800 */
[----:B------:R-:W-:-:S02]  /*2f170*/  IMAD.X R234, R234, 0x1, R183, P3 ;  /* 0x00000001eaea7824 */ /* 0x000fc400018e06b7 */
[----:B------:R-:W-:Y:S01]  /*2f180*/  SEL R190, R190, RZ, !P0 ;  /* 0x000000ffbebe7207 */ /* 0x000fe20004000000 */
[----:B------:R1:W-:Y:S01]  /*2f190*/  STL [R1+0x18c], R182 ;  /* 0x00018cb601007387 */ /* 0x0003e20000100800 */
[----:B------:R-:W-:Y:S02]  /*2f1a0*/  IADD3 R237, P4, R237, R184, RZ ;  /* 0x000000b8eded7210 */ /* 0x000fe40007f9e0ff */
[----:B------:R-:W-:Y:S01]  /*2f1b0*/  ISETP.NE.U32.AND P1, PT, R190, RZ, PT ;  /* 0x000000ffbe00720c */ /* 0x000fe20003f25070 */
[----:B------:R-:W-:Y:S01]  /*2f1c0*/  STL [R1+0x198], R5 ;  /* 0x0001980501007387 */ /* 0x000fe20000100800 */
[----:B------:R-:W-:Y:S01]  /*2f1d0*/  MOV R190, R235 ;  /* 0x000000eb00be7202 */ /* 0x000fe20000000f00 */
[----:B------:R-:W-:Y:S02]  /*2f1e0*/  IMAD.MOV.U32 R191, RZ, RZ, R234 ;  /* 0x000000ffffbf7224 */ /* 0x000fe400078e00ea */
[----:B------:R2:W-:Y:S01]  /*2f1f0*/  STL [R1+0x194], R6 ;  /* 0x0001940601007387 */ /* 0x0005e20000100800 */
[----:B------:R-:W-:-:S03]  /*2f200*/  IMAD.X R236, R236, 0x1, R183, P4 ;  /* 0x00000001ecec7824 */ /* 0x000fc600020e06b7 */
[----:B------:R-:W-:Y:S04]  /*2f210*/  STL [R1+0x1a0], R0 ;  /* 0x0001a00001007387 */ /* 0x000fe80000100800 */
[----:B------:R3:W-:Y:S04]  /*2f220*/  STL [R1+0x19c], R4 ;  /* 0x00019c0401007387 */ /* 0x0007e80000100800 */
[----:B-1----:R-:W4:Y:S04]  /*2f230*/  LDL.LU R182, [R1+0xac] ;  /* 0x0000ac0001b67983 */ /* 0x002f280000300800 */
[----:B------:R-:W4:Y:S04]  /*2f240*/  LDL.LU R7, [R1+0xb0] ;  /* 0x0000b00001077983 */ /* 0x000f280000300800 */
[----:B--2---:R-:W2:Y:S04]  /*2f250*/  LDL.LU R6, [R1+0xb4] ;  /* 0x0000b40001067983 */ /* 0x004ea80000300800 */
[----:B------:R-:W2:Y:S04]  /*2f260*/  LDL.LU R5, [R1+0xb8] ;  /* 0x0000b80001057983 */ /* 0x000ea80000300800 */
[----:B---3--:R-:W3:Y:S04]  /*2f270*/  LDL.LU R4, [R1+0xbc] ;  /* 0x0000bc0001047983 */ /* 0x008ee80000300800 */
[----:B------:R1:W-:Y:S04]  /*2f280*/  LDGSTS.E [R189+0x4008], desc[UR60][R190.64], P2 ;  /* 0x04008000bebd7fae */ /* 0x0003e8000912187c */
[----:B------:R-:W3:Y:S04]  /*2f290*/  LDL.LU R0, [R1+0xc0] ;  /* 0x0000c00001007983 */ /* 0x000ee80000300800 */
[----:B------:R-:W2:Y:S01]  /*2f2a0*/  LDL.LU R223, [R1+0xa8] ;  /* 0x0000a80001df7983 */ /* 0x000ea20000300800 */
[----:B-1----:R-:W-:-:S02]  /*2f2b0*/  IMAD.MOV.U32 R190, RZ, RZ, R237 ;  /* 0x000000ffffbe7224 */ /* 0x002fc400078e00ed */
[----:B------:R-:W-:-:S05]  /*2f2c0*/  IMAD.MOV.U32 R191, RZ, RZ, R236 ;  /* 0x000000ffffbf7224 */ /* 0x000fca00078e00ec */
        /* <DEDUP_REMOVED lines=11> */
[----:B------:R-:W-:Y:S01]  /*2f380*/  IMAD.X R182, R182, 0x1, R183, P4 ;  /* 0x00000001b6b67824 */ /* 0x000fe200020e06b7 */
[----:B--2---:R-:W-:-:S05]  /*2f390*/  IADD3 R223, P3, R223, R184, RZ ;  /* 0x000000b8dfdf7210 */ /* 0x004fca0007f7e0ff */
[----:B------:R-:W-:Y:S01]  /*2f3a0*/  IMAD.MOV.U32 R190, RZ, RZ, R223 ;  /* 0x000000ffffbe7224 */ /* 0x000fe200078e00df */
[----:B------:R-:W-:Y:S01]  /*2f3b0*/  STL [R1+0xa8], R223 ;  /* 0x0000a8df01007387 */ /* 0x000fe20000100800 */
[----:B---3--:R-:W-:-:S05]  /*2f3c0*/  IADD3.X R191, R191, R183, RZ, P3, !PT ;  /* 0x000000b7bfbf7210 */ /* 0x008fca0001ffe4ff */
        /* <DEDUP_REMOVED lines=15> */
[----:B------:R1:W-:Y:S01]  /*2f4c0*/  STL [R1+0xb0], R7 ;  /* 0x0000b00701007387 */ /* 0x0003e20000100800 */
[----:B------:R-:W-:Y:S02]  /*2f4d0*/  MOV R191, R6 ;  /* 0x0000000600bf7202 */ /* 0x000fe40000000f00 */
[----:B------:R-:W-:Y:S01]  /*2f4e0*/  ISETP.NE.U32.AND P1, PT, R190, RZ, PT ;  /* 0x000000ffbe00720c */ /* 0x000fe20003f25070 */
[----:B------:R2:W-:Y:S01]  /*2f4f0*/  STL [R1+0xac], R182 ;  /* 0x0000acb601007387 */ /* 0x0005e20000100800 */
[----:B------:R-:W-:-:S02]  /*2f500*/  IMAD.X R4, R4, 0x1, R183, P4 ;  /* 0x0000000104047824 */ /* 0x000fc400020e06b7 */
        /* <DEDUP_REMOVED lines=9> */
[----:B---3--:R-:W-:-:S03]  /*2f5a0*/  IMAD.MOV.U32 R190, RZ, RZ, R0 ;  /* 0x000000ffffbe7224 */ /* 0x008fc600078e0000 */
[----:B------:R-:W3:Y:S01]  /*2f5b0*/  LDL.LU R6, [R1+0x1b4] ;  /* 0x0001b40001067983 */ /* 0x000ee20000300800 */
[----:B------:R-:W-:-:S03]  /*2f5c0*/  IMAD.MOV.U32 R191, RZ, RZ, R4 ;  /* 0x000000ffffbf7224 */ /* 0x000fc600078e0004 */
        /* <DEDUP_REMOVED lines=17> */
[----:B--2---:R-:W-:Y:S01]  /*2f6e0*/  IADD3.X R182, R182, R183, RZ, P4, !PT ;  /* 0x000000b7b6b67210 */ /* 0x004fe200027fe4ff */
        /* <DEDUP_REMOVED lines=26> */
[----:B------:R-:W-:Y:S02]  /*2f890*/  IADD3 R157, P3, R157, R184, RZ ;  /* 0x000000b89d9d7210 */ /* 0x000fe40007f7e0ff */
[----:B-1----:R-:W-:Y:S02]  /*2f8a0*/  SEL R189, RZ, 0x4, !P1 ;  /* 0x00000004ffbd7807 */ /* 0x002fe40004800000 */
[----:B------:R-:W-:Y:S02]  /*2f8b0*/  SEL R190, RZ, 0x4, !P2 ;  /* 0x00000004ffbe7807 */ /* 0x000fe40005000000 */
[----:B------:R-:W-:-:S02]  /*2f8c0*/  SEL R189, R189, RZ, !P0 ;  /* 0x000000ffbdbd7207 */ /* 0x000fc40004000000 */
[----:B------:R-:W-:Y:S02]  /*2f8d0*/  SEL R190, R190, RZ, !P0 ;  /* 0x000000ffbebe7207 */ /* 0x000fe40004000000 */
[----:B------:R-:W-:Y:S01]  /*2f8e0*/  ISETP.NE.U32.AND P1, PT, R189, RZ, PT ;  /* 0x000000ffbd00720c */ /* 0x000fe20003f25070 */
[----:B------:R-:W-:Y:S01]  /*2f8f0*/  IMAD.X R163, R163, 0x1, R183, P3 ;  /* 0x00000001a3a37824 */ /* 0x000fe200018e06b7 */
[----:B------:R-:W-:Y:S02]  /*2f900*/  LOP3.LUT R189, R3, 0x40, RZ, 0x3c, !PT ;  /* 0x0000004003bd7812 */ /* 0x000fe400078e3cff */
[----:B------:R-:W-:Y:S02]  /*2f910*/  ISETP.NE.U32.AND P2, PT, R190, RZ, PT ;  /* 0x000000ffbe00720c */ /* 0x000fe40003f45070 */
[----:B------:R-:W-:Y:S01]  /*2f920*/  IADD3 R162, P4, R162, R184, RZ ;  /* 0x000000b8a2a27210 */ /* 0x000fe20007f9e0ff */
[----:B------:R-:W-:Y:S02]  /*2f930*/  VIADD R189, R189, UR4 ;  /* 0x00000004bdbd7c36 */ /* 0x000fe40008000000 */
[----:B------:R-:W-:-:S02]  /*2f940*/  IMAD.MOV.U32 R190, RZ, RZ, R157 ;  /* 0x000000ffffbe7224 */ /* 0x000fc400078e009d */
[----:B------:R-:W-:Y:S01]  /*2f950*/  IMAD.MOV.U32 R191, RZ, RZ, R163 ;  /* 0x000000ffffbf7224 */ /* 0x000fe200078e00a3 */
[----:B------:R-:W-:-:S04]  /*2f960*/  IADD3.X R179, R179, R183, RZ, P4, !PT ;  /* 0x000000b7b3b37210 */ /* 0x000fc800027fe4ff */
[----:B------:R1:W-:Y:S01]  /*2f970*/  LDGSTS.E [R189], desc[UR60][R190.64], P1 ;  /* 0x00000000bebd7fae */ /* 0x0003e2000892187c */
[----:B------:R-:W-:Y:S01]  /*2f980*/  ISETP.GT.AND P1, PT, R177, 0x12, PT ;  /* 0x00000012b100780c */ /* 0x000fe20003f24270 */
[----:B-1----:R-:W-:Y:S01]  /*2f990*/  IMAD.MOV.U32 R190, RZ, RZ, R162 ;  /* 0x000000ffffbe7224 */ /* 0x002fe200078e00a2 */
[----:B------:R-:W-:-:S05]  /*2f9a0*/  MOV R191, R179 ;  /* 0x000000b300bf7202 */ /* 0x000fca0000000f00 */
[----:B------:R1:W-:Y:S02]  /*2f9b0*/  LDGSTS.E [R189+0x4], desc[UR60][R190.64], P2 ;  /* 0x00004000bebd7fae */ /* 0x0003e4000912187c */
[----:B-1----:R-:W-:Y:S02]  /*2f9c0*/  SEL R190, RZ, 0x4, !P1 ;  /* 0x00000004ffbe7807 */ /* 0x002fe40004800000 */
[----:B------:R-:W-:Y:S02]  /*2f9d0*/  ISETP.GT.AND P1, PT, R177, 0x13, PT ;  /* 0x00000013b100780c */ /* 0x000fe40003f24270 */
[----:B------:R-:W-:-:S04]  /*2f9e0*/  SEL R190, R190, RZ, !P0 ;  /* 0x000000ffbebe7207 */ /* 0x000fc80004000000 */
[----:B------:R-:W-:Y:S02]  /*2f9f0*/  ISETP.NE.U32.AND P2, PT, R190, RZ, PT ;  /* 0x000000ffbe00720c */ /* 0x000fe40003f45070 */
[----:B------:R-:W-:Y:S02]  /*2fa00*/  SEL R190, RZ, 0x4, !P1 ;  /* 0x00000004ffbe7807 */ /* 0x000fe40004800000 */
[----:B------:R-:W-:Y:S02]  /*2fa10*/  IADD3 R165, P3, R165, R184, RZ ;  /* 0x000000b8a5a57210 */ /* 0x000fe40007f7e0ff */
[----:B------:R-:W-:-:S04]  /*2fa20*/  SEL R190, R190, RZ, !P0 ;  /* 0x000000ffbebe7207 */ /* 0x000fc80004000000 */
[----:B------:R-:W-:Y:S01]  /*2fa30*/  ISETP.NE.U32.AND P1, PT, R190, RZ, PT ;  /* 0x000000ffbe00720c */ /* 0x000fe20003f25070 */
[----:B------:R-:W-:Y:S01]  /*2fa40*/  IMAD.X R168, R168, 0x1, R183, P3 ;  /* 0x00000001a8a87824 */ /* 0x000fe200018e06b7 */
[----:B------:R-:W-:Y:S01]  /*2fa50*/  IADD3 R166, P4, R166, R184, RZ ;  /* 0x000000b8a6a67210 */ /* 0x000fe20007f9e0ff */
[----:B------:R-:W-:-:S03]  /*2fa60*/  IMAD.MOV.U32 R190, RZ, RZ, R165 ;  /* 0x000000ffffbe7224 */ /* 0x000fc600078e00a5 */
[----:B------:R-:W-:Y:S01]  /*2fa70*/  MOV R191, R168 ;  /* 0x000000a800bf7202 */ /* 0x000fe20000000f00 */
[----:B------:R-:W-:-:S04]  /*2fa80*/  IMAD.X R167, R167, 0x1, R183, P4 ;  /* 0x00000001a7a77824 */ /* 0x000fc800020e06b7 */
[----:B------:R1:W-:Y:S04]  /*2fa90*/  LDGSTS.E [R189+0x8], desc[UR60][R190.64], P2 ;  /* 0x00008000bebd7fae */ /* 0x0003e8000912187c */
        /* <DEDUP_REMOVED lines=27> */
[----:B------:R-:W-:Y:S01]  /*2fc50*/  SEL R190, R190, RZ, !P0 ;  /* 0x000000ffbebe7207 */ /* 0x000fe20004000000 */
[----:B------:R-:W-:Y:S01]  /*2fc60*/  STL [R1+0x1b0], R7 ;  /* 0x0001b00701007387 */ /* 0x000fe20000100800 */
[----:B------:R-:W-:Y:S02]  /*2fc70*/  IADD3 R245, P4, R245, R184, RZ ;  /* 0x000000b8f5f57210 */ /* 0x000fe40007f9e0ff */
[----:B------:R-:W-:Y:S01]  /*2fc80*/  ISETP.NE.U32.AND P1, PT, R190, RZ, PT ;  /* 0x000000ffbe00720c */ /* 0x000fe20003f25070 */
[----:B------:R1:W-:Y:S01]  /*2fc90*/  STL [R1+0x1ac], R182 ;  /* 0x0001acb601007387 */ /* 0x0003e20000100800 */
[----:B------:R-:W-:Y:S02]  /*2fca0*/  IMAD.MOV.U32 R190, RZ, RZ, R243 ;  /* 0x000000ffffbe7224 */ /* 0x000fe400078e00f3 */
[----:B------:R-:W-:Y:S01]  /*2fcb0*/  IMAD.MOV.U32 R191, RZ, RZ, R242 ;  /* 0x000000ffffbf7224 */ /* 0x000fe200078e00f2 */
[----:B------:R-:W-:Y:S01]  /*2fcc0*/  STL [R1+0x1b8], R5 ;  /* 0x0001b80501007387 */ /* 0x000fe20000100800 */
[----:B------:R-:W-:-:S03]  /*2fcd0*/  IADD3.X R244, R244, R183, RZ, P4, !PT ;  /* 0x000000b7f4f47210 */ /* 0x000fc600027fe4ff */
[----:B------:R2:W-:Y:S04]  /*2fce0*/  STL [R1+0x1b4], R6 ;  /* 0x0001b40601007387 */ /* 0x0005e80000100800 */
[----:B------:R-:W-:Y:S04]  /*2fcf0*/  STL [R1+0x1c0], R0 ;  /* 0x0001c00001007387 */ /* 0x000fe80000100800 */
[----:B------:R3:W-:Y:S04]  /*2fd00*/  STL [R1+0x1bc], R4 ;  /* 0x0001bc0401007387 */ /* 0x0007e80000100800 */
[----:B------:R-:W4:Y:S04]  /*2fd10*/  LDL.LU R223, [R1+0xc8] ;  /* 0x0000c80001df7983 */ /* 0x000f280000300800 */
[----:B------:R2:W-:Y:S04]  /*2fd20*/  LDGSTS.E [R189+0x4008], desc[UR60][R190.64], P2 ;  /* 0x04008000bebd7fae */ /* 0x0005e8000912187c */
[----:B-1----:R-:W4:Y:S04]  /*2fd30*/  LDL.LU R182, [R1+0xcc] ;  /* 0x0000cc0001b67983 */ /* 0x002f280000300800 */
[----:B------:R-:W4:Y:S01]  /*2fd40*/  LDL.LU R7, [R1+0xd0] ;  /* 0x0000d00001077983 */ /* 0x000f220000300800 */
[----:B--2---:R-:W-:Y:S01]  /*2fd50*/  IMAD.MOV.U32 R190, RZ, RZ, R245 ;  /* 0x000000ffffbe7224 */ /* 0x004fe200078e00f5 */
[----:B------:R-:W-:-:S02]  /*2fd60*/  MOV R191, R244 ;  /* 0x000000f400bf7202 */ /* 0x000fc40000000f00 */
[----:B------:R-:W2:Y:S04]  /*2fd70*/  LDL.LU R6, [R1+0xd4] ;  /* 0x0000d40001067983 */ /* 0x000ea80000300800 */
        /* <DEDUP_REMOVED lines=16> */
[----:B------:R-:W-:Y:S04]  /*2fe80*/  STL [R1+0xc8], R223 ;  /* 0x0000c8df01007387 */ /* 0x000fe80000100800 */
[--C-:B------:R-:W-:Y:S02]  /*2fe90*/  IMAD.X R182, R182, 0x1, R183.reuse, P4 ;  /* 0x00000001b6b67824 */ /* 0x100fe400020e06b7 */
[----:B--2---:R-:W-:-:S05]  /*2fea0*/  IMAD.X R191, R191, 0x1, R183, P3 ;  /* 0x00000001bfbf7824 */ /* 0x004fca00018e06b7 */
[----:B------:R1:W-:Y:S04]  /*2feb0*/  STL [R1+0xc4], R191 ;  /* 0x0000c4bf01007387 */ /* 0x0003e80000100800 */
[----:B------:R2:W-:Y:S02]  /*2fec0*/  LDGSTS.E [R189+0x8000], desc[UR60][R190.64], P2 ;  /* 0x08000000bebd7fae */ /* 0x0005e4000912187c */
[----:B--2---:R-:W-:Y:S01]  /*2fed0*/  MOV R190, R7 ;  /* 0x0000000700be7202 */ /* 0x004fe20000000f00 */
[----:B-1----:R-:W-:-:S05]  /*2fee0*/  IMAD.MOV.U32 R191, RZ, RZ, R182 ;  /* 0x000000ffffbf7224 */ /* 0x002fca00078e00b6 */
        /* <DEDUP_REMOVED lines=8> */
[----:B------:R-:W-:Y:S01]  /*2ff70*/  IMAD.X R6, R6, 0x1, R183, P3 ;  /* 0x0000000106067824 */ /* 0x000fe200018e06b7 */
[----:B---3--:R-:W-:-:S02]  /*2ff80*/  IADD3 R0, P4, R0, R184, RZ ;  /* 0x000000b800007210 */ /* 0x008fc40007f9e0ff */
[----:B------:R-:W-:Y:S01]  /*2ff90*/  SEL R190, R190, RZ, !P0 ;  /* 0x000000ffbebe7207 */ /* 0x000fe20004000000 */
[----:B------:R1:W-:Y:S01]  /*2ffa0*/  STL [R1+0xd0], R7 ;  /* 0x0000d00701007387 */ /* 0x0003e20000100800 */
[----:B------:R-:W-:Y:S02]  /*2ffb0*/  IMAD.MOV.U32 R191, RZ, RZ, R6 ;  /* 0x000000ffffbf7224 */ /* 0x000fe400078e0006 */
[----:B------:R-:W-:Y:S01]  /*2ffc0*/  ISETP.NE.U32.AND P1, PT, R190, RZ, PT ;  /* 0x000000ffbe00720c */ /* 0x000fe20003f25070 */
[----:B------:R2:W-:Y:S01]  /*2ffd0*/  STL [R1+0xcc], R182 ;  /* 0x0000ccb601007387 */ /* 0x0005e20000100800 */
[----:B------:R-:W-:Y:S01]  /*2ffe0*/  IMAD.X R4, R4, 0x1, R183, P4 ;  /* 0x0000000104047824 */ /* 0x000fe200020e06b7 */
[----:B------:R-:W-:Y:S02]  /*2fff0*/  MOV R190, R5 ;  /* 0x0000000500be7202 */ /* 0x000fe40000000f00 */
        /* <DEDUP_REMOVED lines=28> */
[----:B--2---:R-:W-:Y:S01]  /*301c0*/  IMAD.X R182, R182, 0x1, R183, P4 ;  /* 0x00000001b6b67824 */ /* 0x004fe200020e06b7 */
        /* <DEDUP_REMOVED lines=13> */
[----:B------:R-:W-:Y:S01]  /*302a0*/  IMAD.X R6, R6, 0x1, R183, P3 ;  /* 0x0000000106067824 */ /* 0x000fe200018e06b7 */
[----:B------:R-:W-:Y:S02]  /*302b0*/  IADD3 R0, P4, R0, R184, RZ ;  /* 0x000000b800007210 */ /* 0x000fe40007f9e0ff */
[----:B------:R-:W-:Y:S01]  /*302c0*/  SEL R190, R190, RZ, !P0 ;  /* 0x000000ffbebe7207 */ /* 0x000fe20004000000 */
[----:B------:R-:W-:Y:S01]  /*302d0*/  STL [R1+0x1d0], R7 ;  /* 0x0001d00701007387 */ /* 0x000fe20000100800 */
[----:B------:R-:W-:Y:S02]  /*302e0*/  MOV R191, R6 ;  /* 0x0000000600bf7202 */ /* 0x000fe40000000f00 */
[----:B------:R-:W-:Y:S01]  /*302f0*/  ISETP.NE.U32.AND P1, PT, R190, RZ, PT ;  /* 0x000000ffbe00720c */ /* 0x000fe20003f25070 */
[----:B------:R-:W-:Y:S01]  /*30300*/  IMAD.MOV.U32 R190, RZ, RZ, R5 ;  /* 0x000000ffffbe7224 */ /* 0x000fe200078e0005 */
[----:B------:R-:W-:Y:S01]  /*30310*/  STL [R1+0x1cc], R182 ;  /* 0x0001ccb601007387 */ /* 0x000fe20000100800 */
[----:B------:R-:W-:-:S03]  /*30320*/  IMAD.X R4, R4, 0x1, R183, P4 ;  /* 0x0000000104047824 */ /* 0x000fc600020e06b7 */
[----:B------:R-:W-:Y:S04]  /*30330*/  STL [R1+0x1d8], R5 ;  /* 0x0001d80501007387 */ /* 0x000fe80000100800 */
[----:B------:R-:W-:Y:S04]  /*30340*/  STL [R1+0x1d4], R6 ;  /* 0x0001d40601007387 */ /* 0x000fe80000100800 */
[----:B------:R1:W-:Y:S04]  /*30350*/  STL [R1+0x1e0], R0 ;  /* 0x0001e00001007387 */ /* 0x0003e80000100800 */
[----:B------:R2:W-:Y:S04]  /*30360*/  LDGSTS.E [R189+0xc008], desc[UR60][R190.64], P2 ;  /* 0x0c008000bebd7fae */ /* 0x0005e8000912187c */
[----:B------:R3:W-:Y:S01]  /*30370*/  STL [R1+0x1dc], R4 ;  /* 0x0001dc0401007387 */ /* 0x0007e20000100800 */
[----:B--2---:R-:W-:-:S03]  /*30380*/  IMAD.MOV.U32 R190, RZ, RZ, R0 ;  /* 0x000000ffffbe7224 */ /* 0x004fc600078e0000 */
[----:B-1----:R-:W2:Y:S01]  /*30390*/  LDL.LU R0, [R1] ;  /* 0x0000000001007983 */ /* 0x002ea20000300800 */
[----:B------:R-:W-:Y:S01]  /*303a0*/  IMAD.MOV.U32 R191, RZ, RZ, R4 ;  /* 0x000000ffffbf7224 */ /* 0x000fe200078e0004 */
[C---:B------:R-:W-:Y:S02]  /*303b0*/  ISETP.GT.AND P2, PT, R177.reuse, 0x15, PT ;  /* 0x00000015b100780c */ /* 0x040fe40003f44270 */
[-C--:B------:R-:W-:Y:S01]  /*303c0*/  IADD3 R164, P3, R164, R184.reuse, RZ ;  /* 0x000000b8a4a47210 */ /* 0x080fe20007f7e0ff */
[----:B------:R-:W4:Y:S04]  /*303d0*/  LDL.LU R223, [R1+0xe8] ;  /* 0x0000e80001df7983 */ /* 0x000f280000300800 */
[----:B------:R1:W-:Y:S01]  /*303e0*/  LDGSTS.E [R189+0xc00c], desc[UR60][R190.64], P1 ;  /* 0x0c00c000bebd7fae */ /* 0x0003e2000892187c */
[----:B------:R-:W-:Y:S01]  /*303f0*/  ISETP.GT.AND P1, PT, R177, 0x14, PT ;  /* 0x00000014b100780c */ /* 0x000fe20003f24270 */
[----:B------:R-:W-:Y:S01]  /*30400*/  IMAD.X R170, R170, 0x1, R183, P3 ;  /* 0x00000001aaaa7824 */ /* 0x000fe200018e06b7 */
[----:B------:R-:W-:Y:S01]  /*30410*/  IADD3 R169, P4, R169, R184, RZ ;  /* 0x000000b8a9a97210 */ /* 0x000fe20007f9e0ff */
[----:B------:R-:W4:Y:S01]  /*30420*/  LDL.LU R7, [R1+0xf0] ;  /* 0x0000f00001077983 */ /* 0x000f220000300800 */
[----:B-1----:R-:W-:-:S02]  /*30430*/  SEL R189, RZ, 0x4, !P1 ;  /* 0x00000004ffbd7807 */ /* 0x002fc40004800000 */
[----:B------:R-:W-:Y:S02]  /*30440*/  SEL R190, RZ, 0x4, !P2 ;  /* 0x00000004ffbe7807 */ /* 0x000fe40005000000 */
[----:B------:R-:W-:Y:S02]  /*30450*/  SEL R189, R189, RZ, !P0 ;  /* 0x000000ffbdbd7207 */ /* 0x000fe40004000000 */
[----:B------:R-:W-:Y:S02]  /*30460*/  SEL R190, R190, RZ, !P0 ;  /* 0x000000ffbebe7207 */ /* 0x000fe40004000000 */
[----:B------:R-:W-:Y:S02]  /*30470*/  ISETP.NE.U32.AND P1, PT, R189, RZ, PT ;  /* 0x000000ffbd00720c */ /* 0x000fe40003f25070 */
[----:B------:R-:W-:Y:S02]  /*30480*/  LOP3.LUT R189, R3, 0x50, RZ, 0x3c, !PT ;  /* 0x0000005003bd7812 */ /* 0x000fe400078e3cff */
[----:B------:R-:W-:Y:S01]  /*30490*/  ISETP.NE.U32.AND P2, PT, R190, RZ, PT ;  /* 0x000000ffbe00720c */ /* 0x000fe20003f45070 */
[----:B------:R-:W-:Y:S01]  /*304a0*/  IMAD.MOV.U32 R190, RZ, RZ, R164 ;  /* 0x000000ffffbe7224 */ /* 0x000fe200078e00a4 */
[----:B------:R-:W-:Y:S01]  /*304b0*/  IADD3 R189, R189, UR4, RZ ;  /* 0x00000004bdbd7c10 */ /* 0x000fe2000fffe0ff */
[----:B------:R-:W-:-:S02]  /*304c0*/  IMAD.MOV.U32 R191, RZ, RZ, R170 ;  /* 0x000000ffffbf7224 */ /* 0x000fc400078e00aa */
[----:B------:R-:W-:-:S04]  /*304d0*/  IMAD.X R180, R180, 0x1, R183, P4 ;  /* 0x00000001b4b47824 */ /* 0x000fc800020e06b7 */
        /* <DEDUP_REMOVED lines=49> */
[----:B------:R-:W-:-:S03]  /*307f0*/  IMAD.MOV.U32 R191, RZ, RZ, R250 ;  /* 0x000000ffffbf7224 */ /* 0x000fc600078e00fa */
[----:B------:R-:W-:Y:S02]  /*30800*/  ISETP.NE.U32.AND P1, PT, R190, RZ, PT ;  /* 0x000000ffbe00720c */ /* 0x000fe40003f25070 */
[----:B------:R-:W-:-:S05]  /*30810*/  MOV R190, R251 ;  /* 0x000000fb00be7202 */ /* 0x000fca0000000f00 */
[----:B------:R1:W-:Y:S01]  /*30820*/  LDGSTS.E [R189+0x4008], desc[UR60][R190.64], P2 ;  /* 0x04008000bebd7fae */ /* 0x0003e2000912187c */
[----:B--2---:R-:W-:-:S05]  /*30830*/  IADD3 R0, P4, R0, R184, RZ ;  /* 0x000000b800007210 */ /* 0x004fca0007f9e0ff */
[----:B------:R-:W-:Y:S01]  /*30840*/  IMAD.X R252, R252, 0x1, R183, P4 ;  /* 0x00000001fcfc7824 */ /* 0x000fe200020e06b7 */
[----:B------:R2:W-:Y:S01]  /*30850*/  STL [R1], R0 ;  /* 0x0000000001007387 */ /* 0x0005e20000100800 */
[----:B-1----:R-:W-:Y:S02]  /*30860*/  IMAD.MOV.U32 R190, RZ, RZ, R0 ;  /* 0x000000ffffbe7224 */ /* 0x002fe400078e0000 */
[----:B------:R-:W-:Y:S01]  /*30870*/  IMAD.MOV.U32 R191, RZ, RZ, R252 ;  /* 0x000000ffffbf7224 */ /* 0x000fe200078e00fc */
[----:B------:R-:W4:Y:S04]  /*30880*/  LDL.LU R182, [R1+0xec] ;  /* 0x0000ec0001b67983 */ /* 0x000f280000300800 */
[----:B------:R-:W4:Y:S04]  /*30890*/  LDL.LU R6, [R1+0xf4] ;  /* 0x0000f40001067983 */ /* 0x000f280000300800 */
[----:B------:R-:W4:Y:S04]  /*308a0*/  LDL.LU R5, [R1+0xf8] ;  /* 0x0000f80001057983 */ /* 0x000f280000300800 */
[----:B---3--:R-:W3:Y:S04]  /*308b0*/  LDL.LU R4, [R1+0xfc] ;  /* 0x0000fc0001047983 */ /* 0x008ee80000300800 */
[----:B--2---:R-:W2:Y:S04]  /*308c0*/  LDL.LU R0, [R1+0x100] ;  /* 0x0001000001007983 */ /* 0x004ea80000300800 */
[----:B------:R1:W-:Y:S04]  /*308d0*/  LDGSTS.E [R189+0x400c], desc[UR60][R190.64], P1 ;  /* 0x0400c000bebd7fae */ /* 0x0003e8000892187c */
[----:B------:R-:W3:Y:S01]  /*308e0*/  LDL.LU R191, [R1+0xe4] ;  /* 0x0000e40001bf7983 */ /* 0x000ee20000300800 */
[----:B------:R-:W-:-:S04]  /*308f0*/  ISETP.GT.AND P1, PT, R177, 0x54, PT ;  /* 0x00000054b100780c */ /* 0x000fc80003f24270 */
[----:B-1----:R-:W-:Y:S02]  /*30900*/  SEL R190, RZ, 0x4, !P1 ;  /* 0x00000004ffbe7807 */ /* 0x002fe40004800000 */
[----:B------:R-:W-:Y:S02]  /*30910*/  ISETP.GT.AND P1, PT, R177, 0x55, PT ;  /* 0x00000055b100780c */ /* 0x000fe40003f24270 */
[----:B------:R-:W-:-:S04]  /*30920*/  SEL R190, R190, RZ, !P0 ;  /* 0x000000ffbebe7207 */ /* 0x000fc80004000000 */
[----:B------:R-:W-:Y:S02]  /*30930*/  ISETP.NE.U32.AND P2, PT, R190, RZ, PT ;  /* 0x000000ffbe00720c */ /* 0x000fe40003f45070 */
[----:B------:R-:W-:Y:S02]  /*30940*/  SEL R190, RZ, 0x4, !P1 ;  /* 0x00000004ffbe7807 */ /* 0x000fe40004800000 */
[-C--:B----4-:R-:W-:Y:S02]  /*30950*/  IADD3 R223, P3, R223, R184.reuse, RZ ;  /* 0x000000b8dfdf7210 */ /* 0x090fe40007f7e0ff */
[----:B------:R-:W-:Y:S02]  /*30960*/  SEL R190, R190, RZ, !P0 ;  /* 0x000000ffbebe7207 */ /* 0x000fe40004000000 */
[----:B------:R-:W-:Y:S02]  /*30970*/  IADD3 R7, P4, R7, R184, RZ ;  /* 0x000000b807077210 */ /* 0x000fe40007f9e0ff */
[----:B------:R-:W-:Y:S01]  /*30980*/  ISETP.NE.U32.AND P1, PT, R190, RZ, PT ;  /* 0x000000ffbe00720c */ /* 0x000fe20003f25070 */
[----:B------:R-:W-:Y:S01]  /*30990*/  IMAD.MOV.U32 R190, RZ, RZ, R223 ;  /* 0x000000ffffbe7224 */ /* 0x000fe200078e00df */
[----:B------:R-:W-:Y:S01]  /*309a0*/  STL [R1+0xe8], R223 ;  /* 0x0000e8df01007387 */ /* 0x000fe20000100800 */
[----:B------:R-:W-:Y:S01]  /*309b0*/  IMAD.X R182, R182, 0x1, R183, P4 ;  /* 0x00000001b6b67824 */ /* 0x000fe200020e06b7 */
[----:B---3--:R-:W-:-:S05]  /*309c0*/  IADD3.X R191, R191, R183, RZ, P3, !PT ;  /* 0x000000b7bfbf7210 */ /* 0x008fca0001ffe4ff */
[----:B------:R1:W-:Y:S04]  /*309d0*/  STL [R1+0xe4], R191 ;  /* 0x0000e4bf01007387 */ /* 0x0003e80000100800 */
[----:B------:R3:W-:Y:S02]  /*309e0*/  LDGSTS.E [R189+0x8000], desc[UR60][R190.64], P2 ;  /* 0x08000000bebd7fae */ /* 0x0007e4000912187c */
[----:B---3--:R-:W-:Y:S01]  /*309f0*/  IMAD.MOV.U32 R190, RZ, RZ, R7 ;  /* 0x000000ffffbe7224 */ /* 0x008fe200078e0007 */
        /* <DEDUP_REMOVED lines=10> */
[----:B--2---:R-:W-:Y:S02]  /*30aa0*/  IADD3 R0, P4, R0, R184, RZ ;  /* 0x000000b800007210 */ /* 0x004fe40007f9e0ff */
        /* <DEDUP_REMOVED lines=190> */
[----:B------:R-:W-:-:S02]  /*31690*/  IADD3 R0, P4, R0, R184, RZ ;  /* 0x000000b800007210 */ /* 0x000fc40007f9e0ff */
[----:B------:R-:W-:Y:S01]  /*316a0*/  SEL R190, R190, RZ, !P0 ;  /* 0x000000ffbebe7207 */ /* 0x000fe20004000000 */
[----:B------:R1:W-:Y:S01]  /*316b0*/  STL [R1+0x110], R7 ;  /* 0x0001100701007387 */ /* 0x0003e20000100800 */
[----:B------:R-:W-:Y:S02]  /*316c0*/  IADD3.X R4, R4, R183, RZ, P4, !PT ;  /* 0x000000b704047210 */ /* 0x000fe400027fe4ff */
[----:B------:R-:W-:Y:S01]  /*316d0*/  ISETP.NE.U32.AND P1, PT, R190, RZ, PT ;  /* 0x000000ffbe00720c */ /* 0x000fe20003f25070 */
[----:B------:R2:W-:Y:S01]  /*316e0*/  STL [R1+0x10c], R182 ;  /* 0x00010cb601007387 */ /* 0x0005e20000100800 */
[----:B------:R-:W-:Y:S02]  /*316f0*/  IMAD.MOV.U32 R190, RZ, RZ, R5 ;  /* 0x000000ffffbe7224 */ /* 0x000fe400078e0005 */
        /* <DEDUP_REMOVED lines=9> */
[----:B---3--:R-:W-:Y:S01]  /*31790*/  IMAD.MOV.U32 R190, RZ, RZ, R0 ;  /* 0x000000ffffbe7224 */ /* 0x008fe200078e0000 */
[----:B------:R-:W-:-:S02]  /*317a0*/  MOV R191, R4 ;  /* 0x0000000400bf7202 */ /* 0x000fc40000000f00 */
        /* <DEDUP_REMOVED lines=18> */
[--C-:B--2---:R-:W-:Y:S02]  /*318d0*/  IMAD.X R182, R182, 0x1, R183.reuse, P4 ;  /* 0x00000001b6b67824 */ /* 0x104fe400020e06b7 */
[----:B---3--:R-:W-:-:S05]  /*318e0*/  IMAD.X R191, R191, 0x1, R183, P3 ;  /* 0x00000001bfbf7824 */ /* 0x008fca00018e06b7 */
[----:B------:R1:W-:Y:S04]  /*318f0*/  STL [R1+0x204], R191 ;  /* 0x000204bf01007387 */ /* 0x0003e80000100800 */
[----:B------:R2:W-:Y:S02]  /*31900*/  LDGSTS.E [R189+0xc000], desc[UR60][R190.64], P2 ;  /* 0x0c000000bebd7fae */ /* 0x0005e4000912187c */
[----:B--2---:R-:W-:Y:S01]  /*31910*/  MOV R190, R7 ;  /* 0x0000000700be7202 */ /* 0x004fe20000000f00 */
[----:B-1----:R-:W-:-:S05]  /*31920*/  IMAD.MOV.U32 R191, RZ, RZ, R182 ;  /* 0x000000ffffbf7224 */ /* 0x002fca00078e00b6 */
[----:B------:R1:W-:Y:S01]  /*31930*/  LDGSTS.E [R189+0xc004], desc[UR60][R190.64], P1 ;  /* 0x0c004000bebd7fae */ /* 0x0003e2000892187c */
[----:B------:R-:W-:Y:S02]  /*31940*/  ISETP.GT.AND P1, PT, R177, 0x7a, PT ;  /* 0x0000007ab100780c */ /* 0x000fe40003f24270 */
[-C--:B------:R-:W-:Y:S02]  /*31950*/  IADD3 R5, P3, R5, R184.reuse, RZ ;  /* 0x000000b805057210 */ /* 0x080fe40007f7e0ff */
[----:B-1----:R-:W-:Y:S02]  /*31960*/  SEL R190, RZ, 0x4, !P1 ;  /* 0x00000004ffbe7807 */ /* 0x002fe40004800000 */
[----:B------:R-:W-:Y:S02]  /*31970*/  ISETP.GT.AND P1, PT, R177, 0x7b, PT ;  /* 0x0000007bb100780c */ /* 0x000fe40003f24270 */
[----:B------:R-:W-:Y:S02]  /*31980*/  SEL R190, R190, RZ, !P0 ;  /* 0x000000ffbebe7207 */ /* 0x000fe40004000000 */
[----:B------:R-:W-:-:S02]  /*31990*/  IADD3 R0, P4, R0, R184, RZ ;  /* 0x000000b800007210 */ /* 0x000fc40007f9e0ff */
[----:B------:R-:W-:Y:S02]  /*319a0*/  ISETP.NE.U32.AND P2, PT, R190, RZ, PT ;  /* 0x000000ffbe00720c */ /* 0x000fe40003f45070 */
[----:B------:R-:W-:Y:S01]  /*319b0*/  SEL R190, RZ, 0x4, !P1 ;  /* 0x00000004ffbe7807 */ /* 0x000fe20004800000 */
[--C-:B------:R-:W-:Y:S01]  /*319c0*/  IMAD.X R6, R6, 0x1, R183.reuse, P3 ;  /* 0x0000000106067824 */ /* 0x100fe200018e06b7 */
[----:B------:R-:W-:Y:S01]  /*319d0*/  STL [R1+0x210], R7 ;  /* 0x0002100701007387 */ /* 0x000fe20000100800 */
[----:B------:R-:W-:Y:S01]  /*319e0*/  IMAD.X R4, R4, 0x1, R183, P4 ;  /* 0x0000000104047824 */ /* 0x000fe200020e06b7 */
[----:B------:R-:W-:Y:S02]  /*319f0*/  SEL R190, R190, RZ, !P0 ;  /* 0x000000ffbebe7207 */ /* 0x000fe40004000000 */
[----:B------:R-:W-:Y:S01]  /*31a00*/  STL [R1+0x20c], R182 ;  /* 0x00020cb601007387 */ /* 0x000fe20000100800 */
[----:B------:R-:W-:Y:S01]  /*31a10*/  IMAD.MOV.U32 R191, RZ, RZ, R6 ;  /* 0x000000ffffbf7224 */ /* 0x000fe200078e0006 */
[----:B------:R-:W-:-:S02]  /*31a20*/  ISETP.NE.U32.AND P1, PT, R190, RZ, PT ;  /* 0x000000ffbe00720c */ /* 0x000fc40003f25070 */
[----:B------:R-:W-:Y:S01]  /*31a30*/  STL [R1+0x218], R5 ;  /* 0x0002180501007387 */ /* 0x000fe20000100800 */
[----:B------:R-:W-:-:S03]  /*31a40*/  MOV R190, R5 ;  /* 0x0000000500be7202 */ /* 0x000fc60000000f00 */
[----:B------:R1:W-:Y:S04]  /*31a50*/  STL [R1+0x214], R6 ;  /* 0x0002140601007387 */ /* 0x0003e80000100800 */
[----:B------:R-:W-:Y:S04]  /*31a60*/  STL [R1+0x220], R0 ;  /* 0x0002200001007387 */ /* 0x000fe80000100800 */
[----:B------:R2:W-:Y:S04]  /*31a70*/  STL [R1+0x21c], R4 ;  /* 0x00021c0401007387 */ /* 0x0005e80000100800 */
[----:B-1----:R-:W3:Y:S04]  /*31a80*/  LDL.LU R6, [R1+0x24] ;  /* 0x0000240001067983 */ /* 0x002ee80000300800 */
[----:B------:R-:W4:Y:S04]  /*31a90*/  LDL.LU R5, [R1+0x28] ;  /* 0x0000280001057983 */ /* 0x000f280000300800 */
[----:B------:R1:W-:Y:S02]  /*31aa0*/  LDGSTS.E [R189+0xc008], desc[UR60][R190.64], P2 ;  /* 0x0c008000bebd7fae */ /* 0x0003e4000912187c */
[----:B-1----:R-:W-:-:S02]  /*31ab0*/  IMAD.MOV.U32 R191, RZ, RZ, R4 ;  /* 0x000000ffffbf7224 */ /* 0x002fc400078e0004 */
[----:B------:R-:W-:Y:S01]  /*31ac0*/  IMAD.MOV.U32 R190, RZ, RZ, R0 ;  /* 0x000000ffffbe7224 */ /* 0x000fe200078e0000 */
[----:B--2---:R-:W2:Y:S04]  /*31ad0*/  LDL.LU R4, [R1+0x2c] ;  /* 0x00002c0001047983 */ /* 0x004ea80000300800 */
[----:B------:R-:W2:Y:S04]  /*31ae0*/  LDL.LU R0, [R1+0x30] ;  /* 0x0000300001007983 */ /* 0x000ea80000300800 */
[----:B------:R1:W-:Y:S01]  /*31af0*/  LDGSTS.E [R189+0xc00c], desc[UR60][R190.64], P1 ;  /* 0x0c00c000bebd7fae */ /* 0x0003e2000892187c */
[----:B------:R-:W-:-:S02]  /*31b00*/  ISETP.GT.AND P1, PT, R177, 0x1c, PT ;  /* 0x0000001cb100780c */ /* 0x000fc40003f24270 */
[----:B------:R-:W-:Y:S02]  /*31b10*/  ISETP.GT.AND P2, PT, R177, 0x1d, PT ;  /* 0x0000001db100780c */ /* 0x000fe40003f44270 */
[----:B-1----:R-:W-:Y:S02]  /*31b20*/  SEL R189, RZ, 0x4, !P1 ;  /* 0x00000004ffbd7807 */ /* 0x002fe40004800000 */
[----:B------:R-:W-:Y:S02]  /*31b30*/  SEL R190, RZ, 0x4, !P2 ;  /* 0x00000004ffbe7807 */ /* 0x000fe40005000000 */
[----:B------:R-:W-:Y:S02]  /*31b40*/  SEL R189, R189, RZ, !P0 ;  /* 0x000000ffbdbd7207 */ /* 0x000fe40004000000 */
[----:B------:R-:W-:Y:S02]  /*31b50*/  IADD3 R198, P3, R198, R184, RZ ;  /* 0x000000b8c6c67210 */ /* 0x000fe40007f7e0ff */
[----:B------:R-:W-:-:S02]  /*31b60*/  ISETP.NE.U32.AND P1, PT, R189, RZ, PT ;  /* 0x000000ffbd00720c */ /* 0x000fc40003f25070 */
[----:B------:R-:W-:Y:S02]  /*31b70*/  SEL R190, R190, RZ, !P0 ;  /* 0x000000ffbebe7207 */ /* 0x000fe40004000000 */
[----:B------:R-:W-:Y:S02]  /*31b80*/  LOP3.LUT R189, R3, 0x70, RZ, 0x3c, !PT ;  /* 0x0000007003bd7812 */ /* 0x000fe400078e3cff */
[----:B------:R-:W-:Y:S02]  /*31b90*/  IADD3.X R197, R197, R183, RZ, P3, !PT ;  /* 0x000000b7c5c57210 */ /* 0x000fe40001ffe4ff */
[----:B------:R-:W-:Y:S02]  /*31ba0*/  IADD3 R200, P4, R200, R184, RZ ;  /* 0x000000b8c8c87210 */ /* 0x000fe40007f9e0ff */
[----:B------:R-:W-:Y:S01]  /*31bb0*/  ISETP.NE.U32.AND P2, PT, R190, RZ, PT ;  /* 0x000000ffbe00720c */ /* 0x000fe20003f45070 */
[----:B------:R-:W-:Y:S01]  /*31bc0*/  VIADD R189, R189, UR4 ;  /* 0x00000004bdbd7c36 */ /* 0x000fe20008000000 */
[----:B------:R-:W-:Y:S01]  /*31bd0*/  MOV R191, R197 ;  /* 0x000000c500bf7202 */ /* 0x000fe20000000f00 */
[----:B------:R-:W-:-:S02]  /*31be0*/  IMAD.MOV.U32 R190, RZ, RZ, R198 ;  /* 0x000000ffffbe7224 */ /* 0x000fc400078e00c6 */
[----:B------:R-:W-:-:S03]  /*31bf0*/  IMAD.X R199, R199, 0x1, R183, P4 ;  /* 0x00000001c7c77824 */ /* 0x000fc600020e06b7 */
[----:B------:R1:W-:Y:S01]  /*31c00*/  LDGSTS.E [R189], desc[UR60][R190.64], P1 ;  /* 0x00000000bebd7fae */ /* 0x0003e2000892187c */
[----:B------:R-:W-:Y:S01]  /*31c10*/  ISETP.GT.AND P1, PT, R177, 0x1e, PT ;  /* 0x0000001eb100780c */ /* 0x000fe20003f24270 */
[----:B-1----:R-:W-:Y:S02]  /*31c20*/  IMAD.MOV.U32 R190, RZ, RZ, R200 ;  /* 0x000000ffffbe7224 */ /* 0x002fe400078e00c8 */
        /* <DEDUP_REMOVED lines=28> */
[----:B---3--:R-:W-:Y:S01]  /*31df0*/  IMAD.X R6, R6, 0x1, R183, P3 ;  /* 0x0000000106067824 */ /* 0x008fe200018e06b7 */
[----:B------:R-:W-:Y:S01]  /*31e00*/  STL [R1+0x28], R5 ;  /* 0x0000280501007387 */ /* 0x000fe20000100800 */
[----:B------:R-:W-:-:S03]  /*31e10*/  IMAD.MOV.U32 R190, RZ, RZ, R5 ;  /* 0x000000ffffbe7224 */ /* 0x000fc600078e0005 */
[----:B------:R-:W-:Y:S01]  /*31e20*/  MOV R191, R6 ;  /* 0x0000000600bf7202 */ /* 0x000fe20000000f00 */
[----:B------:R1:W-:Y:S04]  /*31e30*/  STL [R1+0x24], R6 ;  /* 0x0000240601007387 */ /* 0x0003e80000100800 */
[----:B------:R3:W-:Y:S01]  /*31e40*/  LDGSTS.E [R189+0x4000], desc[UR60][R190.64], P2 ;  /* 0x04000000bebd7fae */ /* 0x0007e2000912187c */
[----:B--2---:R-:W-:-:S05]  /*31e50*/  IADD3 R0, P4, R0, R184, RZ ;  /* 0x000000b800007210 */ /* 0x004fca0007f9e0ff */
[----:B------:R-:W-:Y:S01]  /*31e60*/  IMAD.X R4, R4, 0x1, R183, P4 ;  /* 0x0000000104047824 */ /* 0x000fe200020e06b7 */
[----:B------:R-:W-:Y:S01]  /*31e70*/  STL [R1+0x30], R0 ;  /* 0x0000300001007387 */ /* 0x000fe20000100800 */
[----:B---3--:R-:W-:-:S03]  /*31e80*/  IMAD.MOV.U32 R190, RZ, RZ, R0 ;  /* 0x000000ffffbe7224 */ /* 0x008fc600078e0000 */
[----:B------:R-:W2:Y:S01]  /*31e90*/  LDL.LU R223, [R1+0x38] ;  /* 0x0000380001df7983 */ /* 0x000ea20000300800 */
[----:B------:R-:W-:-:S03]  /*31ea0*/  IMAD.MOV.U32 R191, RZ, RZ, R4 ;  /* 0x000000ffffbf7224 */ /* 0x000fc600078e0004 */
[----:B------:R3:W-:Y:S04]  /*31eb0*/  STL [R1+0x2c], R4 ;  /* 0x00002c0401007387 */ /* 0x0007e80000100800 */
[----:B------:R-:W4:Y:S04]  /*31ec0*/  LDL.LU R7, [R1+0x40] ;  /* 0x0000400001077983 */ /* 0x000f280000300800 */
[----:B------:R-:W4:Y:S04]  /*31ed0*/  LDL.LU R182, [R1+0x3c] ;  /* 0x00003c0001b67983 */ /* 0x000f280000300800 */
[----:B-1----:R-:W4:Y:S04]  /*31ee0*/  LDL.LU R6, [R1+0x124] ;  /* 0x0001240001067983 */ /* 0x002f280000300800 */
[----:B------:R-:W4:Y:S04]  /*31ef0*/  LDL.LU R5, [R1+0x128] ;  /* 0x0001280001057983 */ /* 0x000f280000300800 */
[----:B---3--:R-:W3:Y:S04]  /*31f00*/  LDL.LU R4, [R1+0x12c] ;  /* 0x00012c0001047983 */ /* 0x008ee80000300800 */
        /* <DEDUP_REMOVED lines=15> */
[----:B------:R-:W-:Y:S01]  /*32000*/  IADD3.X R182, R182, R183, RZ, P4, !PT ;  /* 0x000000b7b6b67210 */ /* 0x000fe200027fe4ff */
        /* <DEDUP_REMOVED lines=13> */
[----:B------:R-:W-:Y:S02]  /*320e0*/  IADD3 R0, P4, R0, R184, RZ ;  /* 0x000000b800007210 */ /* 0x000fe40007f9e0ff */
        /* <DEDUP_REMOVED lines=61> */
[----:B------:R-:W-:-:S03]  /*324c0*/  ISETP.GT.AND P1, PT, R177, 0x7e, PT ;  /* 0x0000007eb100780c */ /* 0x000fc60003f24270 */
[----:B------:R-:W-:Y:S04]  /*324d0*/  STL [R1+0x140], R7 ;  /* 0x0001400701007387 */ /* 0x000fe80000100800 */
[----:B------:R-:W-:Y:S01]  /*324e0*/  STL [R1+0x13c], R182 ;  /* 0x00013cb601007387 */ /* 0x000fe20000100800 */
[----:B-1----:R-:W-:-:S03]  /*324f0*/  SEL R190, RZ, 0x4, !P1 ;  /* 0x00000004ffbe7807 */ /* 0x002fc60004800000 */
[----:B------:R1:W-:Y:S01]  /*32500*/  STL [R1+0x228], R4 ;  /* 0x0002280401007387 */ /* 0x0003e20000100800 */
[----:B------:R-:W-:Y:S02]  /*32510*/  ISETP.GT.AND P1, PT, R177, 0x7f, PT ;  /* 0x0000007fb100780c */ /* 0x000fe40003f24270 */
[----:B------:R-:W-:Y:S01]  /*32520*/  SEL R190, R190, RZ, !P0 ;  /* 0x000000ffbebe7207 */ /* 0x000fe20004000000 */
[----:B------:R-:W-:Y:S04]  /*32530*/  STL [R1+0x224], R6 ;  /* 0x0002240601007387 */ /* 0x000fe80000100800 */
[----:B------:R-:W-:Y:S01]  /*32540*/  STL [R1+0x230], R0 ;  /* 0x0002300001007387 */ /* 0x000fe20000100800 */
[----:B------:R-:W-:-:S03]  /*32550*/  ISETP.NE.U32.AND P2, PT, R190, RZ, PT ;  /* 0x000000ffbe00720c */ /* 0x000fc60003f45070 */
[----:B-1----:R-:W2:Y:S01]  /*32560*/  LDL.LU R4, [R1+0x240] ;  /* 0x0002400001047983 */ /* 0x002ea20000300800 */
[----:B------:R-:W-:-:S03]  /*32570*/  SEL R190, RZ, 0x4, !P1 ;  /* 0x00000004ffbe7807 */ /* 0x000fc60004800000 */
[----:B------:R1:W-:Y:S04]  /*32580*/  STL [R1+0x22c], R5 ;  /* 0x00022c0501007387 */ /* 0x0003e80000100800 */
[----:B------:R-:W3:Y:S01]  /*32590*/  LDL.LU R7, [R1+0x23c] ;  /* 0x00023c0001077983 */ /* 0x000ee20000300800 */
[----:B------:R-:W-:-:S03]  /*325a0*/  SEL R190, R190, RZ, !P0 ;  /* 0x000000ffbebe7207 */ /* 0x000fc60004000000 */
[----:B------:R-:W4:Y:S04]  /*325b0*/  LDL.LU R182, [R1+0x244] ;  /* 0x0002440001b67983 */ /* 0x000f280000300800 */
[----:B-1----:R-:W4:Y:S04]  /*325c0*/  LDL.LU R5, [R1+0x248] ;  /* 0x0002480001057983 */ /* 0x002f280000300800 */
[----:B------:R-:W4:Y:S04]  /*325d0*/  LDL.LU R223, [R1+0x284] ;  /* 0x0002840001df7983 */ /* 0x000f280000300800 */
[----:B------:R-:W4:Y:S04]  /*325e0*/  LDL.LU R6, [R1+0x288] ;  /* 0x0002880001067983 */ /* 0x000f280000300800 */
[----:B------:R-:W4:Y:S01]  /*325f0*/  LDL.LU R191, [R1+0x238] ;  /* 0x0002380001bf7983 */ /* 0x000f220000300800 */
[----:B------:R-:W-:-:S03]  /*32600*/  ISETP.NE.U32.AND P1, PT, R190, RZ, PT ;  /* 0x000000ffbe00720c */ /* 0x000fc60003f25070 */
[----:B------:R-:W4:Y:S01]  /*32610*/  LDL.LU R190, [R1+0x234] ;  /* 0x0002340001be7983 */ /* 0x000f220000300800 */
[----:B------:R-:W1:Y:S02]  /*32620*/  S2R R0, SR_TID.X ;  /* 0x0000000000007919 */ /* 0x000e640000002100 */
[----:B-1----:R-:W-:Y:S02]  /*32630*/  LOP3.LUT R0, R0, 0x7f, RZ, 0xc0, !PT ;  /* 0x0000007f00007812 */ /* 0x002fe400078ec0ff */
[----:B--2---:R-:W-:-:S05]  /*32640*/  IADD3 R4, P4, R4, R184, RZ ;  /* 0x000000b804047210 */ /* 0x004fca0007f9e0ff */
[----:B---3--:R-:W-:Y:S01]  /*32650*/  IMAD.X R7, R7, 0x1, R183, P4 ;  /* 0x0000000107077824 */ /* 0x008fe200020e06b7 */
[----:B----4-:R-:W-:-:S05]  /*32660*/  IADD3 R191, P3, R191, R184, RZ ;  /* 0x000000b8bfbf7210 */ /* 0x010fca0007f7e0ff */
[----:B------:R-:W-:Y:S01]  /*32670*/  IMAD.X R190, R190, 0x1, R183, P3 ;  /* 0x00000001bebe7824 */ /* 0x000fe200018e06b7 */
[----:B------:R1:W-:Y:S04]  /*32680*/  STL [R1+0x238], R191 ;  /* 0x000238bf01007387 */ /* 0x0003e80000100800 */
[----:B------:R2:W-:Y:S01]  /*32690*/  STL [R1+0x234], R190 ;  /* 0x000234be01007387 */ /* 0x0005e20000100800 */
[----:B-1----:R-:W-:-:S04]  /*326a0*/  LOP3.LUT R191, R191, R190, RZ, 0x3c, !PT ;  /* 0x000000bebfbf7212 */ /* 0x002fc800078e3cff */
[----:B--2---:R-:W-:-:S04]  /*326b0*/  LOP3.LUT R190, R191, R190, RZ, 0x3c, !PT ;  /* 0x000000bebfbe7212 */ /* 0x004fc800078e3cff */
[----:B------:R-:W-:-:S05]  /*326c0*/  LOP3.LUT R191, R191, R190, RZ, 0x3c, !PT ;  /* 0x000000bebfbf7212 */ /* 0x000fca00078e3cff */
[----:B------:R1:W-:Y:S04]  /*326d0*/  LDGSTS.E [R189+0xc008], desc[UR60][R190.64], P2 ;  /* 0x0c008000bebd7fae */ /* 0x0003e8000912187c */
[----:B------:R-:W-:Y:S01]  /*326e0*/  STL [R1+0x240], R4 ;  /* 0x0002400401007387 */ /* 0x000fe20000100800 */
[----:B-1----:R-:W-:Y:S01]  /*326f0*/  IMAD.MOV.U32 R190, RZ, RZ, R4 ;  /* 0x000000ffffbe7224 */ /* 0x002fe200078e0004 */
[----:B------:R-:W-:Y:S02]  /*32700*/  MOV R191, R7 ;  /* 0x0000000700bf7202 */ /* 0x000fe40000000f00 */
[----:B------:R1:W-:Y:S04]  /*32710*/  STL [R1+0x23c], R7 ;  /* 0x00023c0701007387 */ /* 0x0003e80000100800 */
[----:B------:R2:W-:Y:S01]  /*32720*/  LDGSTS.E [R189+0xc00c], desc[UR60][R190.64], P1 ;  /* 0x0c00c000bebd7fae */ /* 0x0005e2000892187c */
[----:B------:R-:W-:-:S02]  /*32730*/  ISETP.GE.AND P1, PT, R0, R177, PT ;  /* 0x000000b10000720c */ /* 0x000fc40003f26270 */
[----:B------:R-:W-:Y:S01]  /*32740*/  IADD3 R6, P2, R6, R186, RZ ;  /* 0x000000ba06067210 */ /* 0x000fe20007f5e0ff */
[----:B------:R-:W0:Y:S04]  /*32750*/  LDGDEPBAR ;  /* 0x00000000000079af */ /* 0x000e280000000000 */
[----:B-1----:R-:W3:Y:S04]  /*32760*/  LDL.LU R7, [R1+0x2c4] ;  /* 0x0002c40001077983 */ /* 0x002ee80000300800 */
[----:B------:R-:W4:Y:S04]  /*32770*/  LDL.LU R0, [R1+0x2c8] ;  /* 0x0002c80001007983 */ /* 0x000f280000300800 */
[----:B------:R-:W3:Y:S04]  /*32780*/  LDL.LU R189, [R1+0x304] ;  /* 0x0003040001bd7983 */ /* 0x000ee80000300800 */
[----:B------:R-:W3:Y:S01]  /*32790*/  LDL.LU R4, [R1+0x308] ;  /* 0x0003080001047983 */ /* 0x000ee20000300800 */
[----:B------:R-:W-:-:S02]  /*327a0*/  SEL R177, RZ, 0x4, P1 ;  /* 0x00000004ffb17807 */ /* 0x000fc40000800000 */
[----:B------:R-:W-:Y:S02]  /*327b0*/  IADD3 R5, P1, R5, R186, RZ ;  /* 0x000000ba05057210 */ /* 0x000fe40007f3e0ff */
[----:B------:R-:W-:-:S04]  /*327c0*/  SEL R177, R177, RZ, !P0 ;  /* 0x000000ffb1b17207 */ /* 0x000fc80004000000 */
[----:B------:R-:W-:Y:S01]  /*327d0*/  ISETP.NE.U32.AND P0, PT, R177, RZ, PT ;  /* 0x000000ffb100720c */ /* 0x000fe20003f05070 */
[--C-:B------:R-:W-:Y:S02]  /*327e0*/  IMAD.X R182, R182, 0x1, R185.reuse, P1 ;  /* 0x00000001b6b67824 */ /* 0x100fe400008e06b9 */
[----:B------:R-:W-:Y:S01]  /*327f0*/  IMAD.X R223, R223, 0x1, R185, P2 ;  /* 0x00000001dfdf7824 */ /* 0x000fe200010e06b9 */
[----:B------:R1:W-:Y:S01]  /*32800*/  STL [R1+0x248], R5 ;  /* 0x0002480501007387 */ /* 0x0003e20000100800 */
[----:B------:R-:W-:Y:S01]  /*32810*/  VIADD R177, R2, UR4 ;  /* 0x0000000402b17c36 */ /* 0x000fe20008000000 */
[----:B--2---:R-:W-:Y:S01]  /*32820*/  MOV R190, R5 ;  /* 0x0000000500be7202 */ /* 0x004fe20000000f00 */
[----:B------:R-:W-:Y:S01]  /*32830*/  IMAD.MOV.U32 R191, RZ, RZ, R182 ;  /* 0x000000ffffbf7224 */ /* 0x000fe200078e00b6 */
[----:B------:R2:W-:Y:S04]  /*32840*/  STL [R1+0x244], R182 ;  /* 0x000244b601007387 */ /* 0x0005e80000100800 */
[----:B------:R2:W-:Y:S04]  /*32850*/  STL [R1+0x288], R6 ;  /* 0x0002880601007387 */ /* 0x0005e80000100800 */
[----:B------:R2:W-:Y:S04]  /*32860*/  STL [R1+0x284], R223 ;  /* 0x000284df01007387 */ /* 0x0005e80000100800 */
[----:B-1----:R-:W3:Y:S04]  /*32870*/  LDL.LU R5, [R1+0x348] ;  /* 0x0003480001057983 */ /* 0x002ee80000300800 */
[----:B------:R1:W-:Y:S04]  /*32880*/  LDGSTS.E [R177+0x70000], desc[UR60][R190.64], P0 ;  /* 0x70000000beb17fae */ /* 0x0003e8000812187c */
[----:B--2---:R-:W2:Y:S01]  /*32890*/  LDL.LU R182, [R1+0x388] ;  /* 0x0003880001b67983 */ /* 0x004ea20000300800 */
[----:B-1----:R-:W-:-:S02]  /*328a0*/  IMAD.MOV.U32 R190, RZ, RZ, R6 ;  /* 0x000000ffffbe7224 */ /* 0x002fc400078e0006 */
[----:B------:R-:W-:Y:S01]  /*328b0*/  IMAD.MOV.U32 R191, RZ, RZ, R223 ;  /* 0x000000ffffbf7224 */ /* 0x000fe200078e00df */
[----:B------:R-:W2:Y:S04]  /*328c0*/  LDL.LU R6, [R1+0x344] ;  /* 0x0003440001067983 */ /* 0x000ea80000300800 */
[----:B------:R-:W2:Y:S04]  /*328d0*/  LDL.LU R223, [R1+0x384] ;  /* 0x0003840001df7983 */ /* 0x000ea80000300800 */
[----:B------:R1:W-:Y:S01]  /*328e0*/  LDGSTS.E [R177+0x70400], desc[UR60][R190.64], P0 ;  /* 0x70400000beb17fae */ /* 0x0003e2000812187c */
[----:B----4-:R-:W-:-:S04]  /*328f0*/  IADD3 R0, P1, R0, R186, RZ ;  /* 0x000000ba00007210 */ /* 0x010fc80007f3e0ff */
[----:B---3--:R-:W-:Y:S02]  /*32900*/  IADD3.X R7, R7, R185, RZ, P1, !PT ;  /* 0x000000b907077210 */ /* 0x008fe40000ffe4ff */
[----:B------:R-:W-:Y:S01]  /*32910*/  IADD3 R4, P2, R4, R186, RZ ;  /* 0x000000ba04047210 */ /* 0x000fe20007f5e0ff */
[----:B------:R3:W-:Y:S01]  /*32920*/  STL [R1+0x2c8], R0 ;  /* 0x0002c80001007387 */ /* 0x0007e20000100800 */
[----:B-1----:R-:W-:Y:S02]  /*32930*/  IMAD.MOV.U32 R190, RZ, RZ, R0 ;  /* 0x000000ffffbe7224 */ /* 0x002fe400078e0000 */
[----:B------:R-:W-:Y:S01]  /*32940*/  IMAD.MOV.U32 R191, RZ, RZ, R7 ;  /* 0x000000ffffbf7224 */ /* 0x000fe200078e0007 */
[----:B------:R1:W-:Y:S01]  /*32950*/  STL [R1+0x2c4], R7 ;  /* 0x0002c40701007387 */ /* 0x0003e20000100800 */
[----:B------:R-:W-:-:S03]  /*32960*/  IMAD.X R189, R189, 0x1, R185, P2 ;  /* 0x00000001bdbd7824 */ /* 0x000fc600010e06b9 */
[----:B------:R4:W-:Y:S04]  /*32970*/  STL [R1+0x308], R4 ;  /* 0x0003080401007387 */ /* 0x0009e80000100800 */
[----:B---3--:R-:W3:Y:S04]  /*32980*/  LDL.LU R0, [R1+0x3c8] ;  /* 0x0003c80001007983 */ /* 0x008ee80000300800 */
[----:B------:R4:W-:Y:S04]  /*32990*/  STL [R1+0x304], R189 ;  /* 0x000304bd01007387 */ /* 0x0009e80000100800 */
[----:B------:R4:W-:Y:S04]  /*329a0*/  LDGSTS.E [R177+0x70800], desc[UR60][R190.64], P0 ;  /* 0x70800000beb17fae */ /* 0x0009e8000812187c */
[----:B-1----:R-:W3:Y:S01]  /*329b0*/  LDL.LU R7, [R1+0x408] ;  /* 0x0004080001077983 */ /* 0x002ee20000300800 */
[----:B----4-:R-:W-:-:S03]  /*329c0*/  MOV R190, R4 ;  /* 0x0000000400be7202 */ /* 0x010fc60000000f00 */
[----:B------:R-:W4:Y:S01]  /*329d0*/  LDL.LU R4, [R1+0x3c4] ;  /* 0x0003c40001047983 */ /* 0x000f220000300800 */
[----:B------:R-:W-:-:S03]  /*329e0*/  IMAD.MOV.U32 R191, RZ, RZ, R189 ;  /* 0x000000ffffbf7224 */ /* 0x000fc600078e00bd */
[----:B------:R-:W4:Y:S01]  /*329f0*/  LDL.LU R189, [R1+0x404] ;  /* 0x0004040001bd7983 */ /* 0x000f220000300800 */
[-C--:B------:R-:W-:Y:S02]  /*32a00*/  IADD3 R5, P1, R5, R186.reuse, RZ ;  /* 0x000000ba05057210 */ /* 0x080fe40007f3e0ff */
[----:B--2---:R-:W-:Y:S01]  /*32a10*/  IADD3 R182, P2, R182, R186, RZ ;  /* 0x000000bab6b67210 */ /* 0x004fe20007f5e0ff */
[----:B------:R1:W-:Y:S02]  /*32a20*/  LDGSTS.E [R177+0x70c00], desc[UR60][R190.64], P0 ;  /* 0x70c00000beb17fae */ /* 0x0003e4000812187c */
[--C-:B------:R-:W-:Y:S02]  /*32a30*/  IMAD.X R6, R6, 0x1, R185.reuse, P1 ;  /* 0x0000000106067824 */ /* 0x100fe400008e06b9 */
[----:B------:R2:W-:Y:S01]  /*32a40*/  STL [R1+0x348], R5 ;  /* 0x0003480501007387 */ /* 0x0005e20000100800 */
[----:B------:R-:W-:-:S03]  /*32a50*/  IMAD.X R223, R223, 0x1, R185, P2 ;  /* 0x00000001dfdf7824 */ /* 0x000fc600010e06b9 */
[----:B------:R2:W-:Y:S01]  /*32a60*/  STL [R1+0x344], R6 ;  /* 0x0003440601007387 */ /* 0x0005e20000100800 */
[----:B-1----:R-:W-:Y:S01]  /*32a70*/  MOV R190, R5 ;  /* 0x0000000500be7202 */ /* 0x002fe20000000f00 */
[----:B------:R-:W-:Y:S02]  /*32a80*/  IMAD.MOV.U32 R191, RZ, RZ, R6 ;  /* 0x000000ffffbf7224 */ /* 0x000fe400078e0006 */
[----:B------:R1:W-:Y:S04]  /*32a90*/  STL [R1+0x388], R182 ;  /* 0x000388b601007387 */ /* 0x0003e80000100800 */
[----:B--2---:R-:W2:Y:S04]  /*32aa0*/  LDL.LU R5, [R1+0x448] ;  /* 0x0004480001057983 */ /* 0x004ea80000300800 */
[----:B------:R1:W-:Y:S04]  /*32ab0*/  LDGSTS.E [R177+0x71000], desc[UR60][R190.64], P0 ;  /* 0x71000000beb17fae */ /* 0x0003e8000812187c */
[----:B------:R1:W-:Y:S04]  /*32ac0*/  STL [R1+0x384], R223 ;  /* 0x000384df01007387 */ /* 0x0003e80000100800 */
[----:B------:R-:W2:Y:S01]  /*32ad0*/  LDL.LU R6, [R1+0x488] ;  /* 0x0004880001067983 */ /* 0x000ea20000300800 */
[----:B-1----:R-:W-:-:S02]  /*32ae0*/  IMAD.MOV.U32 R190, RZ, RZ, R182 ;  /* 0x000000ffffbe7224 */ /* 0x002fc400078e00b6 */
[----:B------:R-:W-:Y:S01]  /*32af0*/  IMAD.MOV.U32 R191, RZ, RZ, R223 ;  /* 0x000000ffffbf7224 */ /* 0x000fe200078e00df */
[----:B------:R-:W2:Y:S04]  /*32b00*/  LDL.LU R182, [R1+0x444] ;  /* 0x0004440001b67983 */ /* 0x000ea80000300800 */
[----:B------:R-:W2:Y:S04]  /*32b10*/  LDL.LU R223, [R1+0x484] ;  /* 0x0004840001df7983 */ /* 0x000ea80000300800 */
[----:B------:R1:W-:Y:S01]  /*32b20*/  LDGSTS.E [R177+0x71400], desc[UR60][R190.64], P0 ;  /* 0x71400000beb17fae */ /* 0x0003e2000812187c */
[----:B---3--:R-:W-:-:S05]  /*32b30*/  IADD3 R0, P1, R0, R186, RZ ;  /* 0x000000ba00007210 */ /* 0x008fca0007f3e0ff */
[----:B------:R3:W-:Y:S01]  /*32b40*/  STL [R1+0x3c8], R0 ;  /* 0x0003c80001007387 */ /* 0x0007e20000100800 */
[----:B-1----:R-:W-:Y:S01]  /*32b50*/  IMAD.MOV.U32 R190, RZ, RZ, R0 ;  /* 0x000000ffffbe7224 */ /* 0x002fe200078e0000 */
[----:B------:R-:W-:Y:S02]  /*32b60*/  IADD3 R7, P2, R7, R186, RZ ;  /* 0x000000ba07077210 */ /* 0x000fe40007f5e0ff */
[----:B----4-:R-:W-:-:S03]  /*32b70*/  IADD3.X R4, R4, R185, RZ, P1, !PT ;  /* 0x000000b904047210 */ /* 0x010fc60000ffe4ff */
[----:B------:R-:W-:Y:S02]  /*32b80*/  IMAD.X R189, R189, 0x1, R185, P2 ;  /* 0x00000001bdbd7824 */ /* 0x000fe400010e06b9 */
[----:B------:R1:W-:Y:S01]  /*32b90*/  STL [R1+0x3c4], R4 ;  /* 0x0003c40401007387 */ /* 0x0003e20000100800 */
[----:B------:R-:W-:-:S03]  /*32ba0*/  IMAD.MOV.U32 R191, RZ, RZ, R4 ;  /* 0x000000ffffbf7224 */ /* 0x000fc600078e0004 */
        /* <DEDUP_REMOVED lines=9> */
[-C--:B--2---:R-:W-:Y:S02]  /*32c40*/  IADD3 R5, P1, R5, R186.reuse, RZ ;  /* 0x000000ba05057210 */ /* 0x084fe40007f3e0ff */
[----:B------:R-:W-:Y:S01]  /*32c50*/  IADD3 R6, P2, R6, R186, RZ ;  /* 0x000000ba06067210 */ /* 0x000fe20007f5e0ff */
        /* <DEDUP_REMOVED lines=18> */
[----:B------:R-:W-:Y:S01]  /*32d80*/  STL [R1+0x4c8], R0 ;  /* 0x0004c80001007387 */ /* 0x000fe20000100800 */
[----:B-1----:R-:W-:Y:S01]  /*32d90*/  IMAD.MOV.U32 R190, RZ, RZ, R0 ;  /* 0x000000ffffbe7224 */ /* 0x002fe200078e0000 */
[----:B------:R-:W-:Y:S02]  /*32da0*/  IADD3 R4, P2, R4, R186, RZ ;  /* 0x000000ba04047210 */ /* 0x000fe40007f5e0ff */
[----:B----4-:R-:W-:-:S03]  /*32db0*/  IADD3.X R7, R7, R185, RZ, P1, !PT ;  /* 0x000000b907077210 */ /* 0x010fc60000ffe4ff */
[----:B------:R-:W-:Y:S02]  /*32dc0*/  IMAD.X R189, R189, 0x1, R185, P2 ;  /* 0x00000001bdbd7824 */ /* 0x000fe400010e06b9 */
[----:B------:R1:W-:Y:S01]  /*32dd0*/  STL [R1+0x4c4], R7 ;  /* 0x0004c40701007387 */ /* 0x0003e20000100800 */
[----:B------:R-:W-:-:S03]  /*32de0*/  IMAD.MOV.U32 R191, RZ, RZ, R7 ;  /* 0x000000ffffbf7224 */ /* 0x000fc600078e0007 */
[----:B------:R-:W-:Y:S04]  /*32df0*/  STL [R1+0x508], R4 ;  /* 0x0005080401007387 */ /* 0x000fe80000100800 */
[----:B------:R3:W-:Y:S04]  /*32e00*/  LDGSTS.E [R177+0x72800], desc[UR60][R190.64], P0 ;  /* 0x72800000beb17fae */ /* 0x0007e8000812187c */
[----:B-1----:R-:W4:Y:S04]  /*32e10*/  LDL.LU R7, [R1+0x5c8] ;  /* 0x0005c80001077983 */ /* 0x002f280000300800 */
[----:B------:R1:W-:Y:S04]  /*32e20*/  STL [R1+0x504], R189 ;  /* 0x000504bd01007387 */ /* 0x0003e80000100800 */
[----:B------:R-:W4:Y:S01]  /*32e30*/  LDL.LU R0, [R1+0x608] ;  /* 0x0006080001007983 */ /* 0x000f220000300800 */
[----:B---3--:R-:W-:Y:S01]  /*32e40*/  IMAD.MOV.U32 R191, RZ, RZ, R189 ;  /* 0x000000ffffbf7224 */ /* 0x008fe200078e00bd */
[----:B------:R-:W-:-:S02]  /*32e50*/  MOV R190, R4 ;  /* 0x0000000400be7202 */ /* 0x000fc40000000f00 */
[----:B-1----:R-:W3:Y:S04]  /*32e60*/  LDL.LU R189, [R1+0x5c4] ;  /* 0x0005c40001bd7983 */ /* 0x002ee80000300800 */
[----:B------:R-:W3:Y:S01]  /*32e70*/  LDL.LU R4, [R1+0x604] ;  /* 0x0006040001047983 */ /* 0x000ee20000300800 */
[-C--:B--2---:R-:W-:Y:S02]  /*32e80*/  IADD3 R5, P1, R5, R186.reuse, RZ ;  /* 0x000000ba05057210 */ /* 0x084fe40007f3e0ff */
[----:B------:R-:W-:Y:S01]  /*32e90*/  IADD3 R182, P2, R182, R186, RZ ;  /* 0x000000bab6b67210 */ /* 0x000fe20007f5e0ff */
[----:B------:R1:W-:Y:S02]  /*32ea0*/  LDGSTS.E [R177+0x72c00], desc[UR60][R190.64], P0 ;  /* 0x72c00000beb17fae */ /* 0x0003e4000812187c */
[----:B------:R-:W-:-:S02]  /*32eb0*/  IMAD.X R6, R6, 0x1, R185, P1 ;  /* 0x0000000106067824 */ /* 0x000fc400008e06b9 */
[----:B------:R2:W-:Y:S01]  /*32ec0*/  STL [R1+0x548], R5 ;  /* 0x0005480501007387 */ /* 0x0005e20000100800 */
[----:B------:R-:W-:Y:S01]  /*32ed0*/  IMAD.X R223, R223, 0x1, R185, P2 ;  /* 0x00000001dfdf7824 */ /* 0x000fe200010e06b9 */
[----:B-1----:R-:W-:Y:S01]  /*32ee0*/  MOV R190, R5 ;  /* 0x0000000500be7202 */ /* 0x002fe20000000f00 */
[----:B------:R-:W-:Y:S01]  /*32ef0*/  IMAD.MOV.U32 R191, RZ, RZ, R6 ;  /* 0x000000ffffbf7224 */ /* 0x000fe200078e0006 */
[----:B------:R1:W-:Y:S04]  /*32f00*/  STL [R1+0x544], R6 ;  /* 0x0005440601007387 */ /* 0x0003e80000100800 */
[----:B------:R1:W-:Y:S04]  /*32f10*/  LDGSTS.E [R177+0x73000], desc[UR60][R190.64], P0 ;  /* 0x73000000beb17fae */ /* 0x0003e8000812187c */
[----:B------:R1:W-:Y:S04]  /*32f20*/  STL [R1+0x588], R182 ;  /* 0x000588b601007387 */ /* 0x0003e80000100800 */
[----:B--2---:R-:W2:Y:S01]  /*32f30*/  LDL.LU R5, [R1+0x250] ;  /* 0x0002500001057983 */ /* 0x004ea20000300800 */
[----:B-1----:R-:W-:-:S02]  /*32f40*/  IMAD.MOV.U32 R190, RZ, RZ, R182 ;  /* 0x000000ffffbe7224 */ /* 0x002fc400078e00b6 */
[----:B------:R-:W-:Y:S01]  /*32f50*/  IMAD.MOV.U32 R191, RZ, RZ, R223 ;  /* 0x000000ffffbf7224 */ /* 0x000fe200078e00df */
[----:B------:R1:W-:Y:S04]  /*32f60*/  STL [R1+0x584], R223 ;  /* 0x000584df01007387 */ /* 0x0003e80000100800 */
[----:B------:R-:W2:Y:S04]  /*32f70*/  LDL.LU R6, [R1+0x290] ;  /* 0x0002900001067983 */ /* 0x000ea80000300800 */
[----:B------:R4:W-:Y:S04]  /*32f80*/  LDGSTS.E [R177+0x73400], desc[UR60][R190.64], P0 ;  /* 0x73400000beb17fae */ /* 0x0009e8000812187c */
[----:B------:R-:W2:Y:S04]  /*32f90*/  LDL.LU R182, [R1+0x24c] ;  /* 0x00024c0001b67983 */ /* 0x000ea80000300800 */
[----:B-1----:R-:W2:Y:S01]  /*32fa0*/  LDL.LU R223, [R1+0x28c] ;  /* 0x00028c0001df7983 */ /* 0x002ea20000300800 */
[----:B----4-:R-:W-:-:S02]  /*32fb0*/  IADD3 R7, P1, R7, R186, RZ ;  /* 0x000000ba07077210 */ /* 0x010fc40007f3e0ff */
[----:B------:R-:W-:-:S03]  /*32fc0*/  IADD3 R0, P2, R0, R186, RZ ;  /* 0x000000ba00007210 */ /* 0x000fc60007f5e0ff */
[----:B------:R-:W-:Y:S01]  /*32fd0*/  IMAD.MOV.U32 R190, RZ, RZ, R7 ;  /* 0x000000ffffbe7224 */ /* 0x000fe200078e0007 */
[----:B---3--:R-:W-:Y:S01]  /*32fe0*/  IADD3.X R189, R189, R185, RZ, P1, !PT ;  /* 0x000000b9bdbd7210 */ /* 0x008fe20000ffe4ff */
[----:B------:R1:W-:Y:S01]  /*32ff0*/  STL [R1+0x5c8], R7 ;  /* 0x0005c80701007387 */ /* 0x0003e20000100800 */
[----:B------:R-:W-:-:S03]  /*33000*/  IMAD.X R4, R4, 0x1, R185, P2 ;  /* 0x0000000104047824 */ /* 0x000fc600010e06b9 */
[----:B------:R-:W-:Y:S01]  /*33010*/  IMAD.MOV.U32 R191, RZ, RZ, R189 ;  /* 0x000000ffffbf7224 */ /* 0x000fe200078e00bd */
[----:B------:R-:W-:Y:S04]  /*33020*/  STL [R1+0x5c4], R189 ;  /* 0x0005c4bd01007387 */ /* 0x000fe80000100800 */
[----:B------:R3:W-:Y:S04]  /*33030*/  STL [R1+0x608], R0 ;  /* 0x0006080001007387 */ /* 0x0007e80000100800 */
[----:B------:R4:W-:Y:S04]  /*33040*/  LDGSTS.E [R177+0x73800], desc[UR60][R190.64], P0 ;  /* 0x73800000beb17fae */ /* 0x0009e8000812187c */
[----:B------:R3:W-:Y:S04]  /*33050*/  STL [R1+0x604], R4 ;  /* 0x0006040401007387 */ /* 0x0007e80000100800 */
[----:B-1----:R-:W2:Y:S01]  /*33060*/  LDL.LU R7, [R1+0x2cc] ;  /* 0x0002cc0001077983 */ /* 0x002ea20000300800 */
[----:B----4-:R-:W-:-:S03]  /*33070*/  MOV R190, R0 ;  /* 0x0000000000be7202 */ /* 0x010fc60000000f00 */
[----:B---3--:R-:W3:Y:S01]  /*33080*/  LDL.LU R0, [R1+0x2d0] ;  /* 0x0002d00001007983 */ /* 0x008ee20000300800 */
[----:B------:R-:W-:-:S03]  /*33090*/  IMAD.MOV.U32 R191, RZ, RZ, R4 ;  /* 0x000000ffffbf7224 */ /* 0x000fc600078e0004 */
[----:B------:R-:W4:Y:S04]  /*330a0*/  LDL.LU R189, [R1+0x30c] ;  /* 0x00030c0001bd7983 */ /* 0x000f280000300800 */
[----:B------:R-:W4:Y:S01]  /*330b0*/  LDL.LU R4, [R1+0x310] ;  /* 0x0003100001047983 */ /* 0x000f220000300800 */
[----:B--2---:R-:W-:-:S03]  /*330c0*/  IADD3 R5, P1, R5, R186, RZ ;  /* 0x000000ba05057210 */ /* 0x004fc60007f3e0ff */
[----:B------:R1:W-:Y:S01]  /*330d0*/  LDGSTS.E [R177+0x73c00], desc[UR60][R190.64], P0 ;  /* 0x73c00000beb17fae */ /* 0x0003e2000812187c */
[----:B------:R-:W-:-:S03]  /*330e0*/  IADD3 R6, P2, R6, R186, RZ ;  /* 0x000000ba06067210 */ /* 0x000fc60007f5e0ff */
[----:B------:R2:W-:Y:S01]  /*330f0*/  STL [R1+0x250], R5 ;  /* 0x0002500501007387 */ /* 0x0005e20000100800 */
[----:B-1----:R-:W-:Y:S01]  /*33100*/  LOP3.LUT R177, R2, 0x10, RZ, 0x3c, !PT ;  /* 0x0000001002b17812 */ /* 0x002fe200078e3cff */
[----:B------:R-:W-:Y:S02]  /*33110*/  IMAD.X R182, R182, 0x1, R185, P1 ;  /* 0x00000001b6b67824 */ /* 0x000fe400008e06b9 */
[----:B------:R-:W-:Y:S01]  /*33120*/  STL [R1+0x290], R6 ;  /* 0x0002900601007387 */ /* 0x000fe20000100800 */
[----:B------:R-:W-:Y:S02]  /*33130*/  IMAD.MOV.U32 R190, RZ, RZ, R5 ;  /* 0x000000ffffbe7224 */ /* 0x000fe400078e0005 */
[----:B------:R-:W-:Y:S02]  /*33140*/  VIADD R177, R177, UR4 ;  /* 0x00000004b1b17c36 */ /* 0x000fe40008000000 */
[----:B------:R-:W-:Y:S01]  /*33150*/  IMAD.MOV.U32 R191, RZ, RZ, R182 ;  /* 0x000000ffffbf7224 */ /* 0x000fe200078e00b6 */
[----:B------:R1:W-:Y:S01]  /*33160*/  STL [R1+0x24c], R182 ;  /* 0x00024cb601007387 */ /* 0x0003e20000100800 */
[----:B------:R-:W-:-:S03]  /*33170*/  IADD3.X R223, R223, R185, RZ, P2, !PT ;  /* 0x000000b9dfdf7210 */ /* 0x000fc600017fe4ff */
[----:B--2---:R-:W2:Y:S04]  /*33180*/  LDL.LU R5, [R1+0x350] ;  /* 0x0003500001057983 */ /* 0x004ea80000300800 */
[----:B------:R1:W-:Y:S04]  /*33190*/  LDGSTS.E [R177+0x70080], desc[UR60][R190.64], P0 ;  /* 0x70080000beb17fae */ /* 0x0003e8000812187c */
[----:B-1----:R-:W2:Y:S04]  /*331a0*/  LDL.LU R182, [R1+0x390] ;  /* 0x0003900001b67983 */ /* 0x002ea80000300800 */
[----:B------:R1:W-:Y:S01]  /*331b0*/  STL [R1+0x28c], R223 ;  /* 0x00028cdf01007387 */ /* 0x0003e20000100800 */
[----:B------:R-:W-:Y:S01]  /*331c0*/  IMAD.MOV.U32 R190, RZ, RZ, R6 ;  /* 0x000000ffffbe7224 */ /* 0x000fe200078e0006 */
[----:B------:R-:W-:-:S02]  /*331d0*/  MOV R191, R223 ;  /* 0x000000df00bf7202 */ /* 0x000fc40000000f00 */
[----:B------:R-:W2:Y:S04]  /*331e0*/  LDL.LU R6, [R1+0x34c] ;  /* 0x00034c0001067983 */ /* 0x000ea80000300800 */
[----:B-1----:R-:W2:Y:S04]  /*331f0*/  LDL.LU R223, [R1+0x38c] ;  /* 0x00038c0001df7983 */ /* 0x002ea80000300800 */
[----:B------:R1:W-:Y:S01]  /*33200*/  LDGSTS.E [R177+0x70480], desc[UR60][R190.64], P0 ;  /* 0x70480000beb17fae */ /* 0x0003e2000812187c */
[----:B---3--:R-:W-:-:S05]  /*33210*/  IADD3 R0, P1, R0, R186, RZ ;  /* 0x000000ba00007210 */ /* 0x008fca0007f3e0ff */
[--C-:B------:R-:W-:Y:S01]  /*33220*/  IMAD.X R7, R7, 0x1, R185.reuse, P1 ;  /* 0x0000000107077824 */ /* 0x100fe200008e06b9 */
[----:B----4-:R-:W-:Y:S01]  /*33230*/  IADD3 R4, P2, R4, R186, RZ ;  /* 0x000000ba04047210 */ /* 0x010fe20007f5e0ff */
[----:B------:R3:W-:Y:S01]  /*33240*/  STL [R1+0x2d0], R0 ;  /* 0x0002d00001007387 */ /* 0x0007e20000100800 */
[----:B-1----:R-:W-:Y:S02]  /*33250*/  IMAD.MOV.U32 R190, RZ, RZ, R0 ;  /* 0x000000ffffbe7224 */ /* 0x002fe400078e0000 */
[----:B------:R-:W-:Y:S01]  /*33260*/  MOV R191, R7 ;  /* 0x0000000700bf7202 */ /* 0x000fe20000000f00 */
[----:B------:R-:W-:Y:S01]  /*33270*/  IMAD.X R189, R189, 0x1, R185, P2 ;  /* 0x00000001bdbd7824 */ /* 0x000fe200010e06b9 */
[----:B------:R1:W-:Y:S04]  /*33280*/  STL [R1+0x2cc], R7 ;  /* 0x0002cc0701007387 */ /* 0x0003e80000100800 */
[----:B------:R4:W-:Y:S04]  /*33290*/  STL [R1+0x310], R4 ;  /* 0x0003100401007387 */ /* 0x0009e80000100800 */
[----:B---3--:R-:W3:Y:S04]  /*332a0*/  LDL.LU R0, [R1+0x3d0] ;  /* 0x0003d00001007983 */ /* 0x008ee80000300800 */
[----:B------:R4:W-:Y:S04]  /*332b0*/  STL [R1+0x30c], R189 ;  /* 0x00030cbd01007387 */ /* 0x0009e80000100800 */
[----:B------:R4:W-:Y:S04]  /*332c0*/  LDGSTS.E [R177+0x70880], desc[UR60][R190.64], P0 ;  /* 0x70880000beb17fae */ /* 0x0009e8000812187c */
[----:B-1----:R-:W3:Y:S01]  /*332d0*/  LDL.LU R7, [R1+0x410] ;  /* 0x0004100001077983 */ /* 0x002ee20000300800 */
[----:B----4-:R-:W-:-:S03]  /*332e0*/  IMAD.MOV.U32 R190, RZ, RZ, R4 ;  /* 0x000000ffffbe7224 */ /* 0x010fc600078e0004 */
[----:B------:R-:W4:Y:S01]  /*332f0*/  LDL.LU R4, [R1+0x3cc] ;  /* 0x0003cc0001047983 */ /* 0x000f220000300800 */
[----:B------:R-:W-:-:S03]  /*33300*/  IMAD.MOV.U32 R191, RZ, RZ, R189 ;  /* 0x000000ffffbf7224 */ /* 0x000fc600078e00bd */
[----:B------:R-:W4:Y:S01]  /*33310*/  LDL.LU R189, [R1+0x40c] ;  /* 0x00040c0001bd7983 */ /* 0x000f220000300800 */
[-C--:B--2---:R-:W-:Y:S02]  /*33320*/  IADD3 R5, P1, R5, R186.reuse, RZ ;  /* 0x000000ba05057210 */ /* 0x084fe40007f3e0ff */
[----:B------:R-:W-:Y:S01]  /*33330*/  IADD3 R182, P2, R182, R186, RZ ;  /* 0x000000bab6b67210 */ /* 0x000fe20007f5e0ff */
[----:B------:R1:W-:Y:S02]  /*33340*/  LDGSTS.E [R177+0x70c80], desc[UR60][R190.64], P0 ;  /* 0x70c80000beb17fae */ /* 0x0003e4000812187c */
[----:B------:R-:W-:Y:S02]  /*33350*/  IMAD.X R6, R6, 0x1, R185, P1 ;  /* 0x0000000106067824 */ /* 0x000fe400008e06b9 */
[----:B------:R2:W-:Y:S01]  /*33360*/  STL [R1+0x350], R5 ;  /* 0x0003500501007387 */ /* 0x0005e20000100800 */
[----:B------:R-:W-:-:S03]  /*33370*/  IADD3.X R223, R223, R185, RZ, P2, !PT ;  /* 0x000000b9dfdf7210 */ /* 0x000fc600017fe4ff */
[----:B------:R2:W-:Y:S01]  /*33380*/  STL [R1+0x34c], R6 ;  /* 0x00034c0601007387 */ /* 0x0005e20000100800 */
[----:B-1----:R-:W-:Y:S02]  /*33390*/  IMAD.MOV.U32 R190, RZ, RZ, R5 ;  /* 0x000000ffffbe7224 */ /* 0x002fe400078e0005 */
[----:B------:R-:W-:Y:S01]  /*333a0*/  IMAD.MOV.U32 R191, RZ, RZ, R6 ;  /* 0x000000ffffbf7224 */ /* 0x000fe200078e0006 */
[----:B------:R1:W-:Y:S04]  /*333b0*/  STL [R1+0x390], R182 ;  /* 0x000390b601007387 */ /* 0x0003e80000100800 */
[----:B--2---:R-:W2:Y:S04]  /*333c0*/  LDL.LU R5, [R1+0x450] ;  /* 0x0004500001057983 */ /* 0x004ea80000300800 */
[----:B------:R1:W-:Y:S04]  /*333d0*/  LDGSTS.E [R177+0x71080], desc[UR60][R190.64], P0 ;  /* 0x71080000beb17fae */ /* 0x0003e8000812187c */
[----:B------:R1:W-:Y:S04]  /*333e0*/  STL [R1+0x38c], R223 ;  /* 0x00038cdf01007387 */ /* 0x0003e80000100800 */
[----:B------:R-:W2:Y:S01]  /*333f0*/  LDL.LU R6, [R1+0x490] ;  /* 0x0004900001067983 */ /* 0x000ea20000300800 */
[----:B-1----:R-:W-:Y:S01]  /*33400*/  IMAD.MOV.U32 R190, RZ, RZ, R182 ;  /* 0x000000ffffbe7224 */ /* 0x002fe200078e00b6 */
[----:B------:R-:W-:-:S02]  /*33410*/  MOV R191, R223 ;  /* 0x000000df00bf7202 */ /* 0x000fc40000000f00 */
[----:B------:R-:W2:Y:S04]  /*33420*/  LDL.LU R182, [R1+0x44c] ;  /* 0x00044c0001b67983 */ /* 0x000ea80000300800 */
[----:B------:R-:W2:Y:S04]  /*33430*/  LDL.LU R223, [R1+0x48c] ;  /* 0x00048c0001df7983 */ /* 0x000ea80000300800 */
[----:B------:R1:W-:Y:S01]  /*33440*/  LDGSTS.E [R177+0x71480], desc[UR60][R190.64], P0 ;  /* 0x71480000beb17fae */ /* 0x0003e2000812187c */
[----:B---3--:R-:W-:-:S05]  /*33450*/  IADD3 R0, P1, R0, R186, RZ ;  /* 0x000000ba00007210 */ /* 0x008fca0007f3e0ff */
[----:B------:R3:W-:Y:S01]  /*33460*/  STL [R1+0x3d0], R0 ;  /* 0x0003d00001007387 */ /* 0x0007e20000100800 */
[----:B-1----:R-:W-:Y:S01]  /*33470*/  IMAD.MOV.U32 R190, RZ, RZ, R0 ;  /* 0x000000ffffbe7224 */ /* 0x002fe200078e0000 */
[----:B------:R-:W-:Y:S01]  /*33480*/  IADD3 R7, P2, R7, R186, RZ ;  /* 0x000000ba07077210 */ /* 0x000fe20007f5e0ff */
[----:B----4-:R-:W-:-:S04]  /*33490*/  IMAD.X R4, R4, 0x1, R185, P1 ;  /* 0x0000000104047824 */ /* 0x010fc800008e06b9 */
[----:B------:R-:W-:Y:S01]  /*334a0*/  IMAD.X R189, R189, 0x1, R185, P2 ;  /* 0x00000001bdbd7824 */ /* 0x000fe200010e06b9 */
[----:B------:R1:W-:Y:S01]  /*334b0*/  STL [R1+0x3cc], R4 ;  /* 0x0003cc0401007387 */ /* 0x0003e20000100800 */
[----:B------:R-:W-:-:S03]  /*334c0*/  MOV R191, R4 ;  /* 0x0000000400bf7202 */ /* 0x000fc60000000f00 */
        /* <DEDUP_REMOVED lines=29> */
[----:B------:R-:W-:Y:S01]  /*336a0*/  STL [R1+0x4d0], R0 ;  /* 0x0004d00001007387 */ /* 0x000fe20000100800 */
[----:B-1----:R-:W-:Y:S01]  /*336b0*/  IMAD.MOV.U32 R190, RZ, RZ, R0 ;  /* 0x000000ffffbe7224 */ /* 0x002fe200078e0000 */
[----:B------:R-:W-:Y:S01]  /*336c0*/  IADD3 R4, P2, R4, R186, RZ ;  /* 0x000000ba04047210 */ /* 0x000fe20007f5e0ff */
[----:B----4-:R-:W-:-:S04]  /*336d0*/  IMAD.X R7, R7, 0x1, R185, P1 ;  /* 0x0000000107077824 */ /* 0x010fc800008e06b9 */
[----:B------:R-:W-:Y:S01]  /*336e0*/  IMAD.X R189, R189, 0x1, R185, P2 ;  /* 0x00000001bdbd7824 */ /* 0x000fe200010e06b9 */
[----:B------:R1:W-:Y:S01]  /*336f0*/  STL [R1+0x4cc], R7 ;  /* 0x0004cc0701007387 */ /* 0x0003e20000100800 */
[----:B------:R-:W-:-:S03]  /*33700*/  MOV R191, R7 ;  /* 0x0000000700bf7202 */ /* 0x000fc60000000f00 */
[----:B------:R-:W-:Y:S04]  /*33710*/  STL [R1+0x510], R4 ;  /* 0x0005100401007387 */ /* 0x000fe80000100800 */
[----:B------:R3:W-:Y:S04]  /*33720*/  LDGSTS.E [R177+0x72880], desc[UR60][R190.64], P0 ;  /* 0x72880000beb17fae */ /* 0x0007e8000812187c */
[----:B-1----:R-:W4:Y:S04]  /*33730*/  LDL.LU R7, [R1+0x5d0] ;  /* 0x0005d00001077983 */ /* 0x002f280000300800 */
[----:B------:R1:W-:Y:S04]  /*33740*/  STL [R1+0x50c], R189 ;  /* 0x00050cbd01007387 */ /* 0x0003e80000100800 */
[----:B------:R-:W4:Y:S01]  /*33750*/  LDL.LU R0, [R1+0x610] ;  /* 0x0006100001007983 */ /* 0x000f220000300800 */
[----:B---3--:R-:W-:-:S03]  /*33760*/  IMAD.MOV.U32 R191, RZ, RZ, R189 ;  /* 0x000000ffffbf7224 */ /* 0x008fc600078e00bd */
[----:B-1----:R-:W3:Y:S01]  /*33770*/  LDL.LU R189, [R1+0x5cc] ;  /* 0x0005cc0001bd7983 */ /* 0x002ee20000300800 */
[----:B------:R-:W-:-:S03]  /*33780*/  IMAD.MOV.U32 R190, RZ, RZ, R4 ;  /* 0x000000ffffbe7224 */ /* 0x000fc600078e0004 */
[----:B------:R-:W3:Y:S01]  /*33790*/  LDL.LU R4, [R1+0x60c] ;  /* 0x00060c0001047983 */ /* 0x000ee20000300800 */
[-C--:B--2---:R-:W-:Y:S02]  /*337a0*/  IADD3 R5, P1, R5, R186.reuse, RZ ;  /* 0x000000ba05057210 */ /* 0x084fe40007f3e0ff */
[----:B------:R-:W-:Y:S01]  /*337b0*/  IADD3 R182, P2, R182, R186, RZ ;  /* 0x000000bab6b67210 */ /* 0x000fe20007f5e0ff */
[----:B------:R1:W-:Y:S02]  /*337c0*/  LDGSTS.E [R177+0x72c80], desc[UR60][R190.64], P0 ;  /* 0x72c80000beb17fae */ /* 0x0003e4000812187c */
[----:B------:R-:W-:Y:S02]  /*337d0*/  IMAD.X R6, R6, 0x1, R185, P1 ;  /* 0x0000000106067824 */ /* 0x000fe400008e06b9 */
[----:B------:R2:W-:Y:S01]  /*337e0*/  STL [R1+0x550], R5 ;  /* 0x0005500501007387 */ /* 0x0005e20000100800 */
[----:B------:R-:W-:Y:S01]  /*337f0*/  IADD3.X R223, R223, R185, RZ, P2, !PT ;  /* 0x000000b9dfdf7210 */ /* 0x000fe200017fe4ff */
[----:B-1----:R-:W-:-:S02]  /*33800*/  IMAD.MOV.U32 R190, RZ, RZ, R5 ;  /* 0x000000ffffbe7224 */ /* 0x002fc400078e0005 */
[----:B------:R-:W-:Y:S01]  /*33810*/  IMAD.MOV.U32 R191, RZ, RZ, R6 ;  /* 0x000000ffffbf7224 */ /* 0x000fe200078e0006 */
[----:B------:R1:W-:Y:S04]  /*33820*/  STL [R1+0x54c], R6 ;  /* 0x00054c0601007387 */ /* 0x0003e80000100800 */
[----:B------:R1:W-:Y:S04]  /*33830*/  LDGSTS.E [R177+0x73080], desc[UR60][R190.64], P0 ;  /* 0x73080000beb17fae */ /* 0x0003e8000812187c */
[----:B------:R1:W-:Y:S04]  /*33840*/  STL [R1+0x590], R182 ;  /* 0x000590b601007387 */ /* 0x0003e80000100800 */
[----:B--2---:R-:W2:Y:S01]  /*33850*/  LDL.LU R5, [R1+0x258] ;  /* 0x0002580001057983 */ /* 0x004ea20000300800 */
[----:B-1----:R-:W-:Y:S01]  /*33860*/  IMAD.MOV.U32 R190, RZ, RZ, R182 ;  /* 0x000000ffffbe7224 */ /* 0x002fe200078e00b6 */
[----:B------:R-:W-:-:S02]  /*33870*/  MOV R191, R223 ;  /* 0x000000df00bf7202 */ /* 0x000fc40000000f00 */
[----:B------:R1:W-:Y:S04]  /*33880*/  STL [R1+0x58c], R223 ;  /* 0x00058cdf01007387 */ /* 0x0003e80000100800 */
[----:B------:R-:W2:Y:S04]  /*33890*/  LDL.LU R6, [R1+0x298] ;  /* 0x0002980001067983 */ /* 0x000ea80000300800 */
[----:B------:R4:W-:Y:S04]  /*338a0*/  LDGSTS.E [R177+0x73480], desc[UR60][R190.64], P0 ;  /* 0x73480000beb17fae */ /* 0x0009e8000812187c */
[----:B------:R-:W2:Y:S04]  /*338b0*/  LDL.LU R182, [R1+0x254] ;  /* 0x0002540001b67983 */ /* 0x000ea80000300800 */
[----:B-1----:R-:W2:Y:S01]  /*338c0*/  LDL.LU R223, [R1+0x294] ;  /* 0x0002940001df7983 */ /* 0x002ea20000300800 */
[----:B----4-:R-:W-:-:S02]  /*338d0*/  IADD3 R7, P1, R7, R186, RZ ;  /* 0x000000ba07077210 */ /* 0x010fc40007f3e0ff */
[----:B------:R-:W-:-:S03]  /*338e0*/  IADD3 R0, P2, R0, R186, RZ ;  /* 0x000000ba00007210 */ /* 0x000fc60007f5e0ff */
[----:B------:R-:W-:Y:S02]  /*338f0*/  IMAD.MOV.U32 R190, RZ, RZ, R7 ;  /* 0x000000ffffbe7224 */ /* 0x000fe400078e0007 */
[--C-:B---3--:R-:W-:Y:S01]  /*33900*/  IMAD.X R189, R189, 0x1, R185.reuse, P1 ;  /* 0x00000001bdbd7824 */ /* 0x108fe200008e06b9 */
[----:B------:R1:W-:Y:S01]  /*33910*/  STL [R1+0x5d0], R7 ;  /* 0x0005d00701007387 */ /* 0x0003e20000100800 */
[----:B------:R-:W-:-:S03]  /*33920*/  IMAD.X R4, R4, 0x1, R185, P2 ;  /* 0x0000000104047824 */ /* 0x000fc600010e06b9 */
[----:B------:R-:W-:Y:S01]  /*33930*/  MOV R191, R189 ;  /* 0x000000bd00bf7202 */ /* 0x000fe20000000f00 */
[----:B------:R-:W-:Y:S04]  /*33940*/  STL [R1+0x5cc], R189 ;  /* 0x0005ccbd01007387 */ /* 0x000fe80000100800 */
[----:B------:R3:W-:Y:S04]  /*33950*/  STL [R1+0x610], R0 ;  /* 0x0006100001007387 */ /* 0x0007e80000100800 */
[----:B------:R4:W-:Y:S04]  /*33960*/  LDGSTS.E [R177+0x73880], desc[UR60][R190.64], P0 ;  /* 0x73880000beb17fae */ /* 0x0009e8000812187c */
[----:B------:R3:W-:Y:S04]  /*33970*/  STL [R1+0x60c], R4 ;  /* 0x00060c0401007387 */ /* 0x0007e80000100800 */
[----:B-1----:R-:W2:Y:S01]  /*33980*/  LDL.LU R7, [R1+0x2d4] ;  /* 0x0002d40001077983 */ /* 0x002ea20000300800 */
[----:B----4-:R-:W-:-:S03]  /*33990*/  IMAD.MOV.U32 R190, RZ, RZ, R0 ;  /* 0x000000ffffbe7224 */ /* 0x010fc600078e0000 */
        /* <DEDUP_REMOVED lines=11> */
[----:B------:R-:W-:Y:S01]  /*33a50*/  IADD3 R177, R177, UR4, RZ ;  /* 0x00000004b1b17c10 */ /* 0x000fe2000fffe0ff */
[----:B------:R-:W-:Y:S02]  /*33a60*/  IMAD.MOV.U32 R190, RZ, RZ, R5 ;  /* 0x000000ffffbe7224 */ /* 0x000fe400078e0005 */
[----:B------:R-:W-:Y:S01]  /*33a70*/  IMAD.MOV.U32 R191, RZ, RZ, R182 ;  /* 0x000000ffffbf7224 */ /* 0x000fe200078e00b6 */
[----:B------:R1:W-:Y:S01]  /*33a80*/  STL [R1+0x254], R182 ;  /* 0x000254b601007387 */ /* 0x0003e20000100800 */
[----:B------:R-:W-:-:S03]  /*33a90*/  IMAD.X R223, R223, 0x1, R185, P2 ;  /* 0x00000001dfdf7824 */ /* 0x000fc600010e06b9 */
[----:B--2---:R-:W2:Y:S04]  /*33aa0*/  LDL.LU R5, [R1+0x358] ;  /* 0x0003580001057983 */ /* 0x004ea80000300800 */
[----:B------:R1:W-:Y:S04]  /*33ab0*/  LDGSTS.E [R177+0x70100], desc[UR60][R190.64], P0 ;  /* 0x70100000beb17fae */ /* 0x0003e8000812187c */
[----:B-1----:R-:W2:Y:S04]  /*33ac0*/  LDL.LU R182, [R1+0x398] ;  /* 0x0003980001b67983 */ /* 0x002ea80000300800 */
[----:B------:R1:W-:Y:S01]  /*33ad0*/  STL [R1+0x294], R223 ;  /* 0x000294df01007387 */ /* 0x0003e20000100800 */
[----:B------:R-:W-:Y:S01]  /*33ae0*/  MOV R190, R6 ;  /* 0x0000000600be7202 */ /* 0x000fe20000000f00 */
[----:B------:R-:W-:-:S02]  /*33af0*/  IMAD.MOV.U32 R191, RZ, RZ, R223 ;  /* 0x000000ffffbf7224 */ /* 0x000fc400078e00df */
[----:B------:R-:W2:Y:S04]  /*33b00*/  LDL.LU R6, [R1+0x354] ;  /* 0x0003540001067983 */ /* 0x000ea80000300800 */
[----:B-1----:R-:W2:Y:S04]  /*33b10*/  LDL.LU R223, [R1+0x394] ;  /* 0x0003940001df7983 */ /* 0x002ea80000300800 */
[----:B------:R1:W-:Y:S01]  /*33b20*/  LDGSTS.E [R177+0x70500], desc[UR60][R190.64], P0 ;  /* 0x70500000beb17fae */ /* 0x0003e2000812187c */
[----:B---3--:R-:W-:-:S05]  /*33b30*/  IADD3 R0, P1, R0, R186, RZ ;  /* 0x000000ba00007210 */ /* 0x008fca0007f3e0ff */
[----:B------:R-:W-:Y:S01]  /*33b40*/  IMAD.X R7, R7, 0x1, R185, P1 ;  /* 0x0000000107077824 */ /* 0x000fe200008e06b9 */
[----:B----4-:R-:W-:Y:S01]  /*33b50*/  IADD3 R4, P2, R4, R186, RZ ;  /* 0x000000ba04047210 */ /* 0x010fe20007f5e0ff */
[----:B------:R3:W-:Y:S01]  /*33b60*/  STL [R1+0x2d8], R0 ;  /* 0x0002d80001007387 */ /* 0x0007e20000100800 */
[----:B-1----:R-:W-:Y:S01]  /*33b70*/  MOV R190, R0 ;  /* 0x0000000000be7202 */ /* 0x002fe20000000f00 */
[----:B------:R-:W-:Y:S02]  /*33b80*/  IMAD.MOV.U32 R191, RZ, RZ, R7 ;  /* 0x000000ffffbf7224 */ /* 0x000fe400078e0007 */
        /* <DEDUP_REMOVED lines=13> */
[----:B------:R1:W-:Y:S01]  /*33c60*/  LDGSTS.E [R177+0x70d00], desc[UR60][R190.64], P0 ;  /* 0x70d00000beb17fae */ /* 0x0003e2000812187c */
[----:B------:R-:W-:-:S03]  /*33c70*/  IADD3.X R6, R6, R185, RZ, P1, !PT ;  /* 0x000000b906067210 */ /* 0x000fc60000ffe4ff */
[----:B------:R2:W-:Y:S01]  /*33c80*/  STL [R1+0x358], R5 ;  /* 0x0003580501007387 */ /* 0x0005e20000100800 */
[----:B------:R-:W-:-:S03]  /*33c90*/  IMAD.X R223, R223, 0x1, R185, P2 ;  /* 0x00000001dfdf7824 */ /* 0x000fc600010e06b9 */
[----:B------:R2:W-:Y:S01]  /*33ca0*/  STL [R1+0x354], R6 ;  /* 0x0003540601007387 */ /* 0x0005e20000100800 */
[----:B-1----:R-:W-:Y:S02]  /*33cb0*/  IMAD.MOV.U32 R190, RZ, RZ, R5 ;  /* 0x000000ffffbe7224 */ /* 0x002fe400078e0005 */
[----:B------:R-:W-:Y:S01]  /*33cc0*/  IMAD.MOV.U32 R191, RZ, RZ, R6 ;  /* 0x000000ffffbf7224 */ /* 0x000fe200078e0006 */
[----:B------:R1:W-:Y:S04]  /*33cd0*/  STL [R1+0x398], R182 ;  /* 0x000398b601007387 */ /* 0x0003e80000100800 */
[----:B--2---:R-:W2:Y:S04]  /*33ce0*/  LDL.LU R5, [R1+0x458] ;  /* 0x0004580001057983 */ /* 0x004ea80000300800 */
[----:B------:R1:W-:Y:S04]  /*33cf0*/  STL [R1+0x394], R223 ;  /* 0x000394df01007387 */ /* 0x0003e80000100800 */
[----:B------:R1:W-:Y:S04]  /*33d00*/  LDGSTS.E [R177+0x71100], desc[UR60][R190.64], P0 ;  /* 0x71100000beb17fae */ /* 0x0003e8000812187c */
[----:B------:R-:W2:Y:S01]  /*33d10*/  LDL.LU R6, [R1+0x498] ;  /* 0x0004980001067983 */ /* 0x000ea20000300800 */
[----:B-1----:R-:W-:Y:S01]  /*33d20*/  MOV R190, R182 ;  /* 0x000000b600be7202 */ /* 0x002fe20000000f00 */
[----:B------:R-:W-:-:S02]  /*33d30*/  IMAD.MOV.U32 R191, RZ, RZ, R223 ;  /* 0x000000ffffbf7224 */ /* 0x000fc400078e00df */
[----:B------:R-:W2:Y:S04]  /*33d40*/  LDL.LU R182, [R1+0x454] ;  /* 0x0004540001b67983 */ /* 0x000ea80000300800 */
[----:B------:R-:W2:Y:S04]  /*33d50*/  LDL.LU R223, [R1+0x494] ;  /* 0x0004940001df7983 */ /* 0x000ea80000300800 */
[----:B------:R1:W-:Y:S01]  /*33d60*/  LDGSTS.E [R177+0x71500], desc[UR60][R190.64], P0 ;  /* 0x71500000beb17fae */ /* 0x0003e2000812187c */
[----:B---3--:R-:W-:-:S04]  /*33d70*/  IADD3 R0, P1, R0, R186, RZ ;  /* 0x000000ba00007210 */ /* 0x008fc80007f3e0ff */
[----:B-1----:R-:W-:Y:S01]  /*33d80*/  MOV R190, R0 ;  /* 0x0000000000be7202 */ /* 0x002fe20000000f00 */
[----:B------:R1:W-:Y:S01]  /*33d90*/  STL [R1+0x3d8], R0 ;  /* 0x0003d80001007387 */ /* 0x0003e20000100800 */
[----:B------:R-:W-:Y:S01]  /*33da0*/  IADD3 R7, P2, R7, R186, RZ ;  /* 0x000000ba07077210 */ /* 0x000fe20007f5e0ff */
[----:B----4-:R-:W-:-:S04]  /*33db0*/  IMAD.X R4, R4, 0x1, R185, P1 ;  /* 0x0000000104047824 */ /* 0x010fc800008e06b9 */
[----:B------:R-:W-:Y:S01]  /*33dc0*/  IMAD.X R189, R189, 0x1, R185, P2 ;  /* 0x00000001bdbd7824 */ /* 0x000fe200010e06b9 */
[----:B------:R3:W-:Y:S01]  /*33dd0*/  STL [R1+0x3d4], R4 ;  /* 0x0003d40401007387 */ /* 0x0007e20000100800 */
[----:B------:R-:W-:-:S03]  /*33de0*/  IMAD.MOV.U32 R191, RZ, RZ, R4 ;  /* 0x000000ffffbf7224 */ /* 0x000fc600078e0004 */
[----:B------:R4:W-:Y:S04]  /*33df0*/  STL [R1+0x418], R7 ;  /* 0x0004180701007387 */ /* 0x0009e80000100800 */
[----:B-1----:R-:W2:Y:S04]  /*33e00*/  LDL.LU R0, [R1+0x4d8] ;  /* 0x0004d80001007983 */ /* 0x002ea80000300800 */
[----:B------:R1:W-:Y:S04]  /*33e10*/  STL [R1+0x414], R189 ;  /* 0x000414bd01007387 */ /* 0x0003e80000100800 */
[----:B------:R4:W-:Y:S04]  /*33e20*/  LDGSTS.E [R177+0x71900], desc[UR60][R190.64], P0 ;  /* 0x71900000beb17fae */ /* 0x0009e8000812187c */
[----:B---3--:R-:W3:Y:S01]  /*33e30*/  LDL.LU R4, [R1+0x518] ;  /* 0x0005180001047983 */ /* 0x008ee20000300800 */
[----:B----4-:R-:W-:-:S03]  /*33e40*/  IMAD.MOV.U32 R190, RZ, RZ, R7 ;  /* 0x000000ffffbe7224 */ /* 0x010fc600078e0007 */
[----:B------:R-:W4:Y:S01]  /*33e50*/  LDL.LU R7, [R1+0x4d4] ;  /* 0x0004d40001077983 */ /* 0x000f220000300800 */
[----:B------:R-:W-:-:S03]  /*33e60*/  IMAD.MOV.U32 R191, RZ, RZ, R189 ;  /* 0x000000ffffbf7224 */ /* 0x000fc600078e00bd */
[----:B-1----:R-:W4:Y:S01]  /*33e70*/  LDL.LU R189, [R1+0x514] ;  /* 0x0005140001bd7983 */ /* 0x002f220000300800 */
        /* <DEDUP_REMOVED lines=19> */
[----:B------:R-:W-:-:S04]  /*33fb0*/  IADD3 R0, P1, R0, R186, RZ ;  /* 0x000000ba00007210 */ /* 0x000fc80007f3e0ff */
[----:B-1----:R-:W-:Y:S01]  /*33fc0*/  MOV R190, R0 ;  /* 0x0000000000be7202 */ /* 0x002fe20000000f00 */
[----:B------:R-:W-:Y:S01]  /*33fd0*/  STL [R1+0x4d8], R0 ;  /* 0x0004d80001007387 */ /* 0x000fe20000100800 */
[----:B---3--:R-:W-:Y:S01]  /*33fe0*/  IADD3 R4, P2, R4, R186, RZ ;  /* 0x000000ba04047210 */ /* 0x008fe20007f5e0ff */
[----:B----4-:R-:W-:-:S04]  /*33ff0*/  IMAD.X R7, R7, 0x1, R185, P1 ;  /* 0x0000000107077824 */ /* 0x010fc800008e06b9 */
[----:B------:R-:W-:Y:S01]  /*34000*/  IMAD.X R189, R189, 0x1, R185, P2 ;  /* 0x00000001bdbd7824 */ /* 0x000fe200010e06b9 */
[----:B------:R1:W-:Y:S01]  /*34010*/  STL [R1+0x4d4], R7 ;  /* 0x0004d40701007387 */ /* 0x0003e20000100800 */
[----:B------:R-:W-:-:S03]  /*34020*/  IMAD.MOV.U32 R191, RZ, RZ, R7 ;  /* 0x000000ffffbf7224 */ /* 0x000fc600078e0007 */
[----:B------:R-:W-:Y:S04]  /*34030*/  STL [R1+0x518], R4 ;  /* 0x0005180401007387 */ /* 0x000fe80000100800 */
[----:B------:R3:W-:Y:S04]  /*34040*/  LDGSTS.E [R177+0x72900], desc[UR60][R190.64], P0 ;  /* 0x72900000beb17fae */ /* 0x0007e8000812187c */
[----:B-1----:R-:W4:Y:S04]  /*34050*/  LDL.LU R7, [R1+0x5d8] ;  /* 0x0005d80001077983 */ /* 0x002f280000300800 */
[----:B------:R1:W-:Y:S04]  /*34060*/  STL [R1+0x514], R189 ;  /* 0x000514bd01007387 */ /* 0x0003e80000100800 */
[----:B------:R-:W4:Y:S01]  /*34070*/  LDL.LU R0, [R1+0x618] ;  /* 0x0006180001007983 */ /* 0x000f220000300800 */
[----:B---3--:R-:W-:-:S02]  /*34080*/  IMAD.MOV.U32 R191, RZ, RZ, R189 ;  /* 0x000000ffffbf7224 */ /* 0x008fc400078e00bd */
[----:B------:R-:W-:Y:S01]  /*34090*/  IMAD.MOV.U32 R190, RZ, RZ, R4 ;  /* 0x000000ffffbe7224 */ /* 0x000fe200078e0004 */
[----:B-1----:R-:W3:Y:S04]  /*340a0*/  LDL.LU R189, [R1+0x5d4] ;  /* 0x0005d40001bd7983 */ /* 0x002ee80000300800 */
[----:B------:R-:W3:Y:S01]  /*340b0*/  LDL.LU R4, [R1+0x614] ;  /* 0x0006140001047983 */ /* 0x000ee20000300800 */
[-C--:B--2---:R-:W-:Y:S02]  /*340c0*/  IADD3 R5, P1, R5, R186.reuse, RZ ;  /* 0x000000ba05057210 */ /* 0x084fe40007f3e0ff */
[----:B------:R-:W-:Y:S01]  /*340d0*/  IADD3 R182, P2, R182, R186, RZ ;  /* 0x000000bab6b67210 */ /* 0x000fe20007f5e0ff */
[----:B------:R1:W-:Y:S01]  /*340e0*/  LDGSTS.E [R177+0x72d00], desc[UR60][R190.64], P0 ;  /* 0x72d00000beb17fae */ /* 0x0003e2000812187c */
[----:B------:R-:W-:Y:S01]  /*340f0*/  IADD3.X R6, R6, R185, RZ, P1, !PT ;  /* 0x000000b906067210 */ /* 0x000fe20000ffe4ff */
[----:B-1----:R-:W-:-:S04]  /*34100*/  IMAD.MOV.U32 R190, RZ, RZ, R5 ;  /* 0x000000ffffbe7224 */ /* 0x002fc800078e0005 */
[----:B------:R-:W-:Y:S02]  /*34110*/  IMAD.MOV.U32 R191, RZ, RZ, R6 ;  /* 0x000000ffffbf7224 */ /* 0x000fe400078e0006 */
[----:B------:R-:W-:Y:S01]  /*34120*/  IMAD.X R223, R223, 0x1, R185, P2 ;  /* 0x00000001dfdf7824 */ /* 0x000fe200010e06b9 */
[----:B------:R1:W-:Y:S04]  /*34130*/  STL [R1+0x558], R5 ;  /* 0x0005580501007387 */ /* 0x0003e80000100800 */
[----:B------:R2:W-:Y:S04]  /*34140*/  LDGSTS.E [R177+0x73100], desc[UR60][R190.64], P0 ;  /* 0x73100000beb17fae */ /* 0x0005e8000812187c */
[----:B------:R1:W-:Y:S04]  /*34150*/  STL [R1+0x554], R6 ;  /* 0x0005540601007387 */ /* 0x0003e80000100800 */
[----:B------:R1:W-:Y:S01]  /*34160*/  STL [R1+0x598], R182 ;  /* 0x000598b601007387 */ /* 0x0003e20000100800 */
[----:B--2---:R-:W-:Y:S01]  /*34170*/  MOV R190, R182 ;  /* 0x000000b600be7202 */ /* 0x004fe20000000f00 */
[----:B------:R-:W-:-:S02]  /*34180*/  IMAD.MOV.U32 R191, RZ, RZ, R223 ;  /* 0x000000ffffbf7224 */ /* 0x000fc400078e00df */
[----:B-1----:R-:W2:Y:S04]  /*34190*/  LDL.LU R5, [R1+0x260] ;  /* 0x0002600001057983 */ /* 0x002ea80000300800 */
[----:B------:R1:W-:Y:S04]  /*341a0*/  STL [R1+0x594], R223 ;  /* 0x000594df01007387 */ /* 0x0003e80000100800 */
[----:B------:R-:W2:Y:S04]  /*341b0*/  LDL.LU R6, [R1+0x2a0] ;  /* 0x0002a00001067983 */ /* 0x000ea80000300800 */
[----:B------:R4:W-:Y:S04]  /*341c0*/  LDGSTS.E [R177+0x73500], desc[UR60][R190.64], P0 ;  /* 0x73500000beb17fae */ /* 0x0009e8000812187c */
[----:B------:R-:W2:Y:S04]  /*341d0*/  LDL.LU R182, [R1+0x25c] ;  /* 0x00025c0001b67983 */ /* 0x000ea80000300800 */
[----:B-1----:R-:W2:Y:S01]  /*341e0*/  LDL.LU R223, [R1+0x29c] ;  /* 0x00029c0001df7983 */ /* 0x002ea20000300800 */
[----:B----4-:R-:W-:-:S02]  /*341f0*/  IADD3 R7, P1, R7, R186, RZ ;  /* 0x000000ba07077210 */ /* 0x010fc40007f3e0ff */
[----:B------:R-:W-:Y:S02]  /*34200*/  IADD3 R0, P2, R0, R186, RZ ;  /* 0x000000ba00007210 */ /* 0x000fe40007f5e0ff */
[----:B------:R-:W-:Y:S01]  /*34210*/  MOV R190, R7 ;  /* 0x0000000700be7202 */ /* 0x000fe20000000f00 */
[--C-:B---3--:R-:W-:Y:S01]  /*34220*/  IMAD.X R189, R189, 0x1, R185.reuse, P1 ;  /* 0x00000001bdbd7824 */ /* 0x108fe200008e06b9 */
[----:B------:R1:W-:Y:S01]  /*34230*/  STL [R1+0x5d8], R7 ;  /* 0x0005d80701007387 */ /* 0x0003e20000100800 */
[----:B------:R-:W-:Y:S02]  /*34240*/  IMAD.X R4, R4, 0x1, R185, P2 ;  /* 0x0000000104047824 */ /* 0x000fe400010e06b9 */
[----:B------:R-:W-:Y:S01]  /*34250*/  IMAD.MOV.U32 R191, RZ, RZ, R189 ;  /* 0x000000ffffbf7224 */ /* 0x000fe200078e00bd */
        /* <DEDUP_REMOVED lines=9> */
[----:B------:R-:W4:Y:S04]  /*342f0*/  LDL.LU R4, [R1+0x320] ;  /* 0x0003200001047983 */ /* 0x000f280000300800 */
[----:B------:R1:W-:Y:S01]  /*34300*/  LDGSTS.E [R177+0x73d00], desc[UR60][R190.64], P0 ;  /* 0x73d00000beb17fae */ /* 0x0003e2000812187c */
[-C--:B--2---:R-:W-:Y:S02]  /*34310*/  IADD3 R5, P1, R5, R186.reuse, RZ ;  /* 0x000000ba05057210 */ /* 0x084fe40007f3e0ff */
[----:B------:R-:W-:-:S02]  /*34320*/  IADD3 R6, P2, R6, R186, RZ ;  /* 0x000000ba06067210 */ /* 0x000fc40007f5e0ff */
[----:B-1----:R-:W-:Y:S01]  /*34330*/  LOP3.LUT R177, R2, 0x30, RZ, 0x3c, !PT ;  /* 0x0000003002b17812 */ /* 0x002fe200078e3cff */
[----:B------:R1:W-:Y:S01]  /*34340*/  STL [R1+0x260], R5 ;  /* 0x0002600501007387 */ /* 0x0003e20000100800 */
[----:B------:R-:W-:Y:S01]  /*34350*/  IMAD.MOV.U32 R190, RZ, RZ, R5 ;  /* 0x000000ffffbe7224 */ /* 0x000fe200078e0005 */
[----:B------:R-:W-:Y:S02]  /*34360*/  IADD3.X R182, R182, R185, RZ, P1, !PT ;  /* 0x000000b9b6b67210 */ /* 0x000fe40000ffe4ff */
[----:B------:R-:W-:Y:S01]  /*34370*/  VIADD R177, R177, UR4 ;  /* 0x00000004b1b17c36 */ /* 0x000fe20008000000 */
[----:B------:R-:W-:Y:S01]  /*34380*/  STL [R1+0x2a0], R6 ;  /* 0x0002a00601007387 */ /* 0x000fe20000100800 */
[----:B------:R-:W-:Y:S01]  /*34390*/  MOV R191, R182 ;  /* 0x000000b600bf7202 */ /* 0x000fe20000000f00 */
[----:B------:R-:W-:Y:S02]  /*343a0*/  IMAD.X R223, R223, 0x1, R185, P2 ;  /* 0x00000001dfdf7824 */ /* 0x000fe400010e06b9 */
[----:B------:R2:W-:Y:S04]  /*343b0*/  STL [R1+0x25c], R182 ;  /* 0x00025cb601007387 */ /* 0x0005e80000100800 */
[----:B-1----:R-:W4:Y:S04]  /*343c0*/  LDL.LU R5, [R1+0x360] ;  /* 0x0003600001057983 */ /* 0x002f280000300800 */
[----:B------:R1:W-:Y:S04]  /*343d0*/  LDGSTS.E [R177+0x70180], desc[UR60][R190.64], P0 ;  /* 0x70180000beb17fae */ /* 0x0003e8000812187c */
[----:B--2---:R-:W2:Y:S04]  /*343e0*/  LDL.LU R182, [R1+0x3a0] ;  /* 0x0003a00001b67983 */ /* 0x004ea80000300800 */
[----:B------:R1:W-:Y:S02]  /*343f0*/  STL [R1+0x29c], R223 ;  /* 0x00029cdf01007387 */ /* 0x0003e40000100800 */
[----:B-1----:R-:W-:-:S02]  /*34400*/  IMAD.MOV.U32 R190, RZ, RZ, R6 ;  /* 0x000000ffffbe7224 */ /* 0x002fc400078e0006 */
[----:B------:R-:W-:Y:S01]  /*34410*/  IMAD.MOV.U32 R191, RZ, RZ, R223 ;  /* 0x000000ffffbf7224 */ /* 0x000fe200078e00df */
[----:B------:R-:W2:Y:S04]  /*34420*/  LDL.LU R6, [R1+0x35c] ;  /* 0x00035c0001067983 */ /* 0x000ea80000300800 */
[----:B------:R-:W2:Y:S04]  /*34430*/  LDL.LU R223, [R1+0x39c] ;  /* 0x00039c0001df7983 */ /* 0x000ea80000300800 */
[----:B------:R1:W-:Y:S01]  /*34440*/  LDGSTS.E [R177+0x70580], desc[UR60][R190.64], P0 ;  /* 0x70580000beb17fae */ /* 0x0003e2000812187c */
[----:B---3--:R-:W-:-:S05]  /*34450*/  IADD3 R0, P1, R0, R186, RZ ;  /* 0x000000ba00007210 */ /* 0x008fca0007f3e0ff */
[----:B------:R-:W-:Y:S01]  /*34460*/  IMAD.X R7, R7, 0x1, R185, P1 ;  /* 0x0000000107077824 */ /* 0x000fe200008e06b9 */
[----:B----4-:R-:W-:Y:S01]  /*34470*/  IADD3 R4, P2, R4, R186, RZ ;  /* 0x000000ba04047210 */ /* 0x010fe20007f5e0ff */
[----:B------:R3:W-:Y:S01]  /*34480*/  STL [R1+0x2e0], R0 ;  /* 0x0002e00001007387 */ /* 0x0007e20000100800 */
[----:B-1----:R-:W-:Y:S02]  /*34490*/  IMAD.MOV.U32 R190, RZ, RZ, R0 ;  /* 0x000000ffffbe7224 */ /* 0x002fe400078e0000 */
[----:B------:R-:W-:Y:S01]  /*344a0*/  IADD3.X R189, R189, R185, RZ, P2, !PT ;  /* 0x000000b9bdbd7210 */ /* 0x000fe200017fe4ff */
[----:B------:R1:W-:Y:S01]  /*344b0*/  STL [R1+0x2dc], R7 ;  /* 0x0002dc0701007387 */ /* 0x0003e20000100800 */
[----:B------:R-:W-:-:S03]  /*344c0*/  IMAD.MOV.U32 R191, RZ, RZ, R7 ;  /* 0x000000ffffbf7224 */ /* 0x000fc600078e0007 */
[----:B------:R4:W-:Y:S04]  /*344d0*/  STL [R1+0x320], R4 ;  /* 0x0003200401007387 */ /* 0x0009e80000100800 */
[----:B---3--:R-:W3:Y:S04]  /*344e0*/  LDL.LU R0, [R1+0x3e0] ;  /* 0x0003e00001007983 */ /* 0x008ee80000300800 */
[----:B------:R4:W-:Y:S04]  /*344f0*/  STL [R1+0x31c], R189 ;  /* 0x00031cbd01007387 */ /* 0x0009e80000100800 */
[----:B------:R4:W-:Y:S04]  /*34500*/  LDGSTS.E [R177+0x70980], desc[UR60][R190.64], P0 ;  /* 0x70980000beb17fae */ /* 0x0009e8000812187c */
[----:B-1----:R-:W3:Y:S01]  /*34510*/  LDL.LU R7, [R1+0x420] ;  /* 0x0004200001077983 */ /* 0x002ee20000300800 */
[----:B----4-:R-:W-:-:S03]  /*34520*/  IMAD.MOV.U32 R190, RZ, RZ, R4 ;  /* 0x000000ffffbe7224 */ /* 0x010fc600078e0004 */
[----:B------:R-:W4:Y:S01]  /*34530*/  LDL.LU R4, [R1+0x3dc] ;  /* 0x0003dc0001047983 */ /* 0x000f220000300800 */
[----:B------:R-:W-:-:S03]  /*34540*/  MOV R191, R189 ;  /* 0x000000bd00bf7202 */ /* 0x000fc60000000f00 */
[----:B------:R-:W4:Y:S01]  /*34550*/  LDL.LU R189, [R1+0x41c] ;  /* 0x00041c0001bd7983 */ /* 0x000f220000300800 */
[-C--:B------:R-:W-:Y:S02]  /*34560*/  IADD3 R5, P1, R5, R186.reuse, RZ ;  /* 0x000000ba05057210 */ /* 0x080fe40007f3e0ff */
[----:B--2---:R-:W-:Y:S01]  /*34570*/  IADD3 R182, P2, R182, R186, RZ ;  /* 0x000000bab6b67210 */ /* 0x004fe20007f5e0ff */
[----:B------:R1:W-:Y:S04]  /*34580*/  LDGSTS.E [R177+0x70d80], desc[UR60][R190.64], P0 ;  /* 0x70d80000beb17fae */ /* 0x0003e8000812187c */
[----:B------:R2:W-:Y:S01]  /*34590*/  STL [R1+0x360], R5 ;  /* 0x0003600501007387 */ /* 0x0005e20000100800 */
[----:B------:R-:W-:Y:S02]  /*345a0*/  IMAD.X R6, R6, 0x1, R185, P1 ;  /* 0x0000000106067824 */ /* 0x000fe400008e06b9 */
[----:B-1----:R-:W-:-:S02]  /*345b0*/  IMAD.MOV.U32 R190, RZ, RZ, R5 ;  /* 0x000000ffffbe7224 */ /* 0x002fc400078e0005 */
[----:B------:R-:W-:Y:S01]  /*345c0*/  IMAD.X R223, R223, 0x1, R185, P2 ;  /* 0x00000001dfdf7824 */ /* 0x000fe200010e06b9 */
[----:B------:R1:W-:Y:S01]  /*345d0*/  STL [R1+0x35c], R6 ;  /* 0x00035c0601007387 */ /* 0x0003e20000100800 */
[----:B------:R-:W-:-:S03]  /*345e0*/  MOV R191, R6 ;  /* 0x0000000600bf7202 */ /* 0x000fc60000000f00 */
[----:B------:R1:W-:Y:S04]  /*345f0*/  STL [R1+0x3a0], R182 ;  /* 0x0003a0b601007387 */ /* 0x0003e80000100800 */
[----:B--2---:R-:W2:Y:S04]  /*34600*/  LDL.LU R5, [R1+0x460] ;  /* 0x0004600001057983 */ /* 0x004ea80000300800 */
[----:B------:R1:W-:Y:S04]  /*34610*/  STL [R1+0x39c], R223 ;  /* 0x00039cdf01007387 */ /* 0x0003e80000100800 */
[----:B------:R1:W-:Y:S04]  /*34620*/  LDGSTS.E [R177+0x71180], desc[UR60][R190.64], P0 ;  /* 0x71180000beb17fae */ /* 0x0003e8000812187c */
[----:B-1----:R-:W2:Y:S01]  /*34630*/  LDL.LU R6, [R1+0x4a0] ;  /* 0x0004a00001067983 */ /* 0x002ea20000300800 */
[----:B------:R-:W-:-:S02]  /*34640*/  IMAD.MOV.U32 R190, RZ, RZ, R182 ;  /* 0x000000ffffbe7224 */ /* 0x000fc400078e00b6 */
[----:B------:R-:W-:Y:S01]  /*34650*/  IMAD.MOV.U32 R191, RZ, RZ, R223 ;  /* 0x000000ffffbf7224 */ /* 0x000fe200078e00df */
[----:B------:R-:W2:Y:S04]  /*34660*/  LDL.LU R182, [R1+0x45c] ;  /* 0x00045c0001b67983 */ /* 0x000ea80000300800 */
[----:B------:R-:W2:Y:S04]  /*34670*/  LDL.LU R223, [R1+0x49c] ;  /* 0x00049c0001df7983 */ /* 0x000ea80000300800 */
[----:B------:R1:W-:Y:S01]  /*34680*/  LDGSTS.E [R177+0x71580], desc[UR60][R190.64], P0 ;  /* 0x71580000beb17fae */ /* 0x0003e2000812187c */
[----:B---3--:R-:W-:-:S05]  /*34690*/  IADD3 R0, P1, R0, R186, RZ ;  /* 0x000000ba00007210 */ /* 0x008fca0007f3e0ff */
[----:B------:R3:W-:Y:S01]  /*346a0*/  STL [R1+0x3e0], R0 ;  /* 0x0003e00001007387 */ /* 0x0007e20000100800 */
[----:B-1----:R-:W-:Y:S01]  /*346b0*/  IMAD.MOV.U32 R190, RZ, RZ, R0 ;  /* 0x000000ffffbe7224 */ /* 0x002fe200078e0000 */
[----:B------:R-:W-:Y:S01]  /*346c0*/  IADD3 R7, P2, R7, R186, RZ ;  /* 0x000000ba07077210 */ /* 0x000fe20007f5e0ff */
[----:B----4-:R-:W-:-:S03]  /*346d0*/  IMAD.X R4, R4, 0x1, R185, P1 ;  /* 0x0000000104047824 */ /* 0x010fc600008e06b9 */
[----:B------:R-:W-:Y:S02]  /*346e0*/  IADD3.X R189, R189, R185, RZ, P2, !PT ;  /* 0x000000b9bdbd7210 */ /* 0x000fe400017fe4ff */
        /* <DEDUP_REMOVED lines=11> */
[-C--:B--2---:R-:W-:Y:S02]  /*347a0*/  IADD3 R5, P1, R5, R186.reuse, RZ ;  /* 0x000000ba05057210 */ /* 0x084fe40007f3e0ff */
[----:B------:R-:W-:Y:S01]  /*347b0*/  IADD3 R6, P2, R6, R186, RZ ;  /* 0x000000ba06067210 */ /* 0x000fe20007f5e0ff */
        /* <DEDUP_REMOVED lines=18> */
[----:B------:R-:W-:Y:S01]  /*348e0*/  STL [R1+0x4e0], R0 ;  /* 0x0004e00001007387 */ /* 0x000fe20000100800 */
[----:B-1----:R-:W-:Y:S01]  /*348f0*/  IMAD.MOV.U32 R190, RZ, RZ, R0 ;  /* 0x000000ffffbe7224 */ /* 0x002fe200078e0000 */
[----:B------:R-:W-:Y:S01]  /*34900*/  IADD3 R4, P2, R4, R186, RZ ;  /* 0x000000ba04047210 */ /* 0x000fe20007f5e0ff */
[----:B----4-:R-:W-:-:S03]  /*34910*/  IMAD.X R7, R7, 0x1, R185, P1 ;  /* 0x0000000107077824 */ /* 0x010fc600008e06b9 */
[----:B------:R-:W-:Y:S02]  /*34920*/  IADD3.X R189, R189, R185, RZ, P2, !PT ;  /* 0x000000b9bdbd7210 */ /* 0x000fe400017fe4ff */
[----:B------:R1:W-:Y:S01]  /*34930*/  STL [R1+0x4dc], R7 ;  /* 0x0004dc0701007387 */ /* 0x0003e20000100800 */
[----:B------:R-:W-:-:S03]  /*34940*/  IMAD.MOV.U32 R191, RZ, RZ, R7 ;  /* 0x000000ffffbf7224 */ /* 0x000fc600078e0007 */
[----:B------:R-:W-:Y:S04]  /*34950*/  STL [R1+0x520], R4 ;  /* 0x0005200401007387 */ /* 0x000fe80000100800 */
[----:B------:R3:W-:Y:S04]  /*34960*/  LDGSTS.E [R177+0x72980], desc[UR60][R190.64], P0 ;  /* 0x72980000beb17fae */ /* 0x0007e8000812187c */
[----:B-1----:R-:W4:Y:S04]  /*34970*/  LDL.LU R7, [R1+0x5e0] ;  /* 0x0005e00001077983 */ /* 0x002f280000300800 */
[----:B------:R1:W-:Y:S04]  /*34980*/  STL [R1+0x51c], R189 ;  /* 0x00051cbd01007387 */ /* 0x0003e80000100800 */
[----:B------:R-:W4:Y:S01]  /*34990*/  LDL.LU R0, [R1+0x620] ;  /* 0x0006200001007983 */ /* 0x000f220000300800 */
[----:B---3--:R-:W-:Y:S01]  /*349a0*/  MOV R191, R189 ;  /* 0x000000bd00bf7202 */ /* 0x008fe20000000f00 */
[----:B------:R-:W-:-:S02]  /*349b0*/  IMAD.MOV.U32 R190, RZ, RZ, R4 ;  /* 0x000000ffffbe7224 */ /* 0x000fc400078e0004 */
[----:B-1----:R-:W3:Y:S04]  /*349c0*/  LDL.LU R189, [R1+0x5dc] ;  /* 0x0005dc0001bd7983 */ /* 0x002ee80000300800 */
[----:B------:R-:W3:Y:S01]  /*349d0*/  LDL.LU R4, [R1+0x61c] ;  /* 0x00061c0001047983 */ /* 0x000ee20000300800 */
[----:B--2---:R-:W-:-:S03]  /*349e0*/  IADD3 R5, P1, R5, R186, RZ ;  /* 0x000000ba05057210 */ /* 0x004fc60007f3e0ff */
[----:B------:R1:W-:Y:S01]  /*349f0*/  LDGSTS.E [R177+0x72d80], desc[UR60][R190.64], P0 ;  /* 0x72d80000beb17fae */ /* 0x0003e2000812187c */
[----:B------:R-:W-:-:S03]  /*34a00*/  IADD3 R182, P2, R182, R186, RZ ;  /* 0x000000bab6b67210 */ /* 0x000fc60007f5e0ff */
[----:B------:R2:W-:Y:S01]  /*34a10*/  STL [R1+0x560], R5 ;  /* 0x0005600501007387 */ /* 0x0005e20000100800 */
[----:B------:R-:W-:Y:S02]  /*34a20*/  IMAD.X R6, R6, 0x1, R185, P1 ;  /* 0x0000000106067824 */ /* 0x000fe400008e06b9 */
[----:B-1----:R-:W-:-:S03]  /*34a30*/  IMAD.MOV.U32 R190, RZ, RZ, R5 ;  /* 0x000000ffffbe7224 */ /* 0x002fc600078e0005 */
[----:B------:R-:W-:Y:S01]  /*34a40*/  MOV R191, R6 ;  /* 0x0000000600bf7202 */ /* 0x000fe20000000f00 */
[----:B------:R-:W-:Y:S01]  /*34a50*/  IMAD.X R223, R223, 0x1, R185, P2 ;  /* 0x00000001dfdf7824 */ /* 0x000fe200010e06b9 */
        /* <DEDUP_REMOVED lines=14> */
[----:B---3--:R-:W-:Y:S01]  /*34b40*/  IMAD.X R189, R189, 0x1, R185, P1 ;  /* 0x00000001bdbd7824 */ /* 0x008fe200008e06b9 */
[----:B------:R1:W-:Y:S01]  /*34b50*/  STL [R1+0x5e0], R7 ;  /* 0x0005e00701007387 */ /* 0x0003e20000100800 */
[----:B------:R-:W-:Y:S02]  /*34b60*/  IADD3.X R4, R4, R185, RZ, P2, !PT ;  /* 0x000000b904047210 */ /* 0x000fe400017fe4ff */
        /* <DEDUP_REMOVED lines=8> */
[----:B------:R-:W-:-:S03]  /*34bf0*/  MOV R191, R4 ;  /* 0x0000000400bf7202 */ /* 0x000fc60000000f00 */
[----:B------:R-:W4:Y:S04]  /*34c00*/  LDL.LU R189, [R1+0x324] ;  /* 0x0003240001bd7983 */ /* 0x000f280000300800 */
[----:B------:R-:W4:Y:S04]  /*34c10*/  LDL.LU R4, [R1+0x328] ;  /* 0x0003280001047983 */ /* 0x000f280000300800 */
[----:B------:R1:W-:Y:S01]  /*34c20*/  LDGSTS.E [R177+0x73d80], desc[UR60][R190.64], P0 ;  /* 0x73d80000beb17fae */ /* 0x0003e2000812187c */
[----:B--2---:R-:W-:-:S05]  /*34c30*/  IADD3 R5, P1, R5, R186, RZ ;  /* 0x000000ba05057210 */ /* 0x004fca0007f3e0ff */
[----:B------:R2:W-:Y:S01]  /*34c40*/  STL [R1+0x268], R5 ;  /* 0x0002680501007387 */ /* 0x0005e20000100800 */
[----:B-1----:R-:W-:Y:S02]  /*34c50*/  LOP3.LUT R177, R2, 0x40, RZ, 0x3c, !PT ;  /* 0x0000004002b17812 */ /* 0x002fe400078e3cff */
[----:B------:R-:W-:Y:S02]  /*34c60*/  IADD3 R6, P2, R6, R186, RZ ;  /* 0x000000ba06067210 */ /* 0x000fe40007f5e0ff */
[----:B------:R-:W-:Y:S01]  /*34c70*/  MOV R190, R5 ;  /* 0x0000000500be7202 */ /* 0x000fe20000000f00 */
[----:B------:R-:W-:Y:S02]  /*34c80*/  VIADD R177, R177, UR4 ;  /* 0x00000004b1b17c36 */ /* 0x000fe40008000000 */
[--C-:B------:R-:W-:Y:S01]  /*34c90*/  IMAD.X R182, R182, 0x1, R185.reuse, P1 ;  /* 0x00000001b6b67824 */ /* 0x100fe200008e06b9 */
[----:B------:R-:W-:Y:S03]  /*34ca0*/  STL [R1+0x2a8], R6 ;  /* 0x0002a80601007387 */ /* 0x000fe60000100800 */
[----:B------:R-:W-:Y:S01]  /*34cb0*/  IMAD.MOV.U32 R191, RZ, RZ, R182 ;  /* 0x000000ffffbf7224 */ /* 0x000fe200078e00b6 */
[----:B------:R1:W-:Y:S01]  /*34cc0*/  STL [R1+0x264], R182 ;  /* 0x000264b601007387 */ /* 0x0003e20000100800 */
[----:B------:R-:W-:-:S03]  /*34cd0*/  IMAD.X R223, R223, 0x1, R185, P2 ;  /* 0x00000001dfdf7824 */ /* 0x000fc600010e06b9 */
        /* <DEDUP_REMOVED lines=30> */
[--C-:B------:R-:W-:Y:S01]  /*34ec0*/  IMAD.X R6, R6, 0x1, R185.reuse, P1 ;  /* 0x0000000106067824 */ /* 0x100fe200008e06b9 */
[----:B-1----:R-:W-:Y:S01]  /*34ed0*/  MOV R190, R5 ;  /* 0x0000000500be7202 */ /* 0x002fe20000000f00 */
[----:B------:R-:W-:-:S03]  /*34ee0*/  IMAD.X R223, R223, 0x1, R185, P2 ;  /* 0x00000001dfdf7824 */ /* 0x000fc600010e06b9 */
[----:B------:R1:W-:Y:S01]  /*34ef0*/  STL [R1+0x364], R6 ;  /* 0x0003640601007387 */ /* 0x0003e20000100800 */
[----:B------:R-:W-:-:S03]  /*34f00*/  IMAD.MOV.U32 R191, RZ, RZ, R6 ;  /* 0x000000ffffbf7224 */ /* 0x000fc600078e0006 */
[----:B------:R1:W-:Y:S04]  /*34f10*/  STL [R1+0x3a8], R182 ;  /* 0x0003a8b601007387 */ /* 0x0003e80000100800 */
[----:B--2---:R-:W2:Y:S04]  /*34f20*/  LDL.LU R5, [R1+0x468] ;  /* 0x0004680001057983 */ /* 0x004ea80000300800 */
[----:B------:R1:W-:Y:S04]  /*34f30*/  STL [R1+0x3a4], R223 ;  /* 0x0003a4df01007387 */ /* 0x0003e80000100800 */
[----:B------:R1:W-:Y:S04]  /*34f40*/  LDGSTS.E [R177+0x71200], desc[UR60][R190.64], P0 ;  /* 0x71200000beb17fae */ /* 0x0003e8000812187c */
[----:B-1----:R-:W2:Y:S01]  /*34f50*/  LDL.LU R6, [R1+0x4a8] ;  /* 0x0004a80001067983 */ /* 0x002ea20000300800 */
[----:B------:R-:W-:Y:S01]  /*34f60*/  IMAD.MOV.U32 R190, RZ, RZ, R182 ;  /* 0x000000ffffbe7224 */ /* 0x000fe200078e00b6 */
[----:B------:R-:W-:-:S02]  /*34f70*/  MOV R191, R223 ;  /* 0x000000df00bf7202 */ /* 0x000fc40000000f00 */
        /* <DEDUP_REMOVED lines=18> */
[----:B------:R-:W-:-:S03]  /*350a0*/  MOV R191, R189 ;  /* 0x000000bd00bf7202 */ /* 0x000fc60000000f00 */
[----:B-1----:R-:W4:Y:S01]  /*350b0*/  LDL.LU R189, [R1+0x524] ;  /* 0x0005240001bd7983 */ /* 0x002f220000300800 */
        /* <DEDUP_REMOVED lines=40> */
[----:B------:R-:W-:Y:S01]  /*35340*/  IMAD.X R6, R6, 0x1, R185, P1 ;  /* 0x0000000106067824 */ /* 0x000fe200008e06b9 */
[----:B-1----:R-:W-:-:S03]  /*35350*/  MOV R190, R5 ;  /* 0x0000000500be7202 */ /* 0x002fc60000000f00 */
[----:B------:R-:W-:Y:S02]  /*35360*/  IMAD.MOV.U32 R191, RZ, RZ, R6 ;  /* 0x000000ffffbf7224 */ /* 0x000fe400078e0006 */
[----:B------:R-:W-:Y:S01]  /*35370*/  IMAD.X R223, R223, 0x1, R185, P2 ;  /* 0x00000001dfdf7824 */ /* 0x000fe200010e06b9 */
        /* <DEDUP_REMOVED lines=27> */
[----:B------:R-:W4:Y:S01]  /*35530*/  LDL.LU R4, [R1+0x330] ;  /* 0x0003300001047983 */ /* 0x000f220000300800 */
[----:B--2---:R-:W-:-:S03]  /*35540*/  IADD3 R5, P1, R5, R186, RZ ;  /* 0x000000ba05057210 */ /* 0x004fc60007f3e0ff */
[----:B------:R1:W-:Y:S04]  /*35550*/  LDGSTS.E [R177+0x73e00], desc[UR60][R190.64], P0 ;  /* 0x73e00000beb17fae */ /* 0x0003e8000812187c */
[----:B------:R2:W-:Y:S01]  /*35560*/  STL [R1+0x270], R5 ;  /* 0x0002700501007387 */ /* 0x0005e20000100800 */
[----:B------:R-:W-:Y:S02]  /*35570*/  IADD3 R6, P2, R6, R186, RZ ;  /* 0x000000ba06067210 */ /* 0x000fe40007f5e0ff */
[----:B-1----:R-:W-:Y:S01]  /*35580*/  LOP3.LUT R177, R2, 0x50, RZ, 0x3c, !PT ;  /* 0x0000005002b17812 */ /* 0x002fe200078e3cff */
[----:B------:R-:W-:Y:S02]  /*35590*/  IMAD.MOV.U32 R190, RZ, RZ, R5 ;  /* 0x000000ffffbe7224 */ /* 0x000fe400078e0005 */
[----:B------:R-:W-:Y:S01]  /*355a0*/  IMAD.X R182, R182, 0x1, R185, P1 ;  /* 0x00000001b6b67824 */ /* 0x000fe200008e06b9 */
[----:B------:R-:W-:Y:S01]  /*355b0*/  STL [R1+0x2b0], R6 ;  /* 0x0002b00601007387 */ /* 0x000fe20000100800 */
[----:B------:R-:W-:-:S02]  /*355c0*/  VIADD R177, R177, UR4 ;  /* 0x00000004b1b17c36 */ /* 0x000fc40008000000 */
[----:B------:R-:W-:Y:S01]  /*355d0*/  IMAD.MOV.U32 R191, RZ, RZ, R182 ;  /* 0x000000ffffbf7224 */ /* 0x000fe200078e00b6 */
[----:B------:R1:W-:Y:S01]  /*355e0*/  STL [R1+0x26c], R182 ;  /* 0x00026cb601007387 */ /* 0x0003e20000100800 */
[----:B------:R-:W-:-:S03]  /*355f0*/  IADD3.X R223, R223, R185, RZ, P2, !PT ;  /* 0x000000b9dfdf7210 */ /* 0x000fc600017fe4ff */
        /* <DEDUP_REMOVED lines=103> */
[----:B-1----:R-:W-:Y:S01]  /*35c70*/  IMAD.MOV.U32 R190, RZ, RZ, R5 ;  /* 0x000000ffffbe7224 */ /* 0x002fe200078e0005 */
[----:B------:R-:W-:Y:S01]  /*35c80*/  IADD3.X R223, R223, R185, RZ, P2, !PT ;  /* 0x000000b9dfdf7210 */ /* 0x000fe200017fe4ff */
[----:B------:R-:W-:Y:S01]  /*35c90*/  IMAD.MOV.U32 R191, RZ, RZ, R6 ;  /* 0x000000ffffbf7224 */ /* 0x000fe200078e0006 */
[----:B------:R1:W-:Y:S04]  /*35ca0*/  STL [R1+0x56c], R6 ;  /* 0x00056c0601007387 */ /* 0x0003e80000100800 */
[----:B------:R1:W-:Y:S04]  /*35cb0*/  STL [R1+0x5b0], R182 ;  /* 0x0005b0b601007387 */ /* 0x0003e80000100800 */
[----:B--2---:R-:W2:Y:S04]  /*35cc0*/  LDL.LU R5, [R1+0x278] ;  /* 0x0002780001057983 */ /* 0x004ea80000300800 */
[----:B------:R1:W-:Y:S04]  /*35cd0*/  LDGSTS.E [R177+0x73280], desc[UR60][R190.64], P0 ;  /* 0x73280000beb17fae */ /* 0x0003e8000812187c */
[----:B------:R1:W-:Y:S04]  /*35ce0*/  STL [R1+0x5ac], R223 ;  /* 0x0005acdf01007387 */ /* 0x0003e80000100800 */
[----:B-1----:R-:W2:Y:S01]  /*35cf0*/  LDL.LU R6, [R1+0x2b8] ;  /* 0x0002b80001067983 */ /* 0x002ea20000300800 */
[----:B------:R-:W-:Y:S01]  /*35d00*/  MOV R190, R182 ;  /* 0x000000b600be7202 */ /* 0x000fe20000000f00 */
[----:B------:R-:W-:-:S02]  /*35d10*/  IMAD.MOV.U32 R191, RZ, RZ, R223 ;  /* 0x000000ffffbf7224 */ /* 0x000fc400078e00df */
[----:B------:R-:W2:Y:S04]  /*35d20*/  LDL.LU R182, [R1+0x274] ;  /* 0x0002740001b67983 */ /* 0x000ea80000300800 */
[----:B------:R1:W-:Y:S04]  /*35d30*/  LDGSTS.E [R177+0x73680], desc[UR60][R190.64], P0 ;  /* 0x73680000beb17fae */ /* 0x0003e8000812187c */
[----:B------:R-:W2:Y:S01]  /*35d40*/  LDL.LU R223, [R1+0x2b4] ;  /* 0x0002b40001df7983 */ /* 0x000ea20000300800 */
[-C--:B----4-:R-:W-:Y:S02]  /*35d50*/  IADD3 R7, P1, R7, R186.reuse, RZ ;  /* 0x000000ba07077210 */ /* 0x090fe40007f3e0ff */
[----:B------:R-:W-:-:S03]  /*35d60*/  IADD3 R0, P2, R0, R186, RZ ;  /* 0x000000ba00007210 */ /* 0x000fc60007f5e0ff */
[----:B-1----:R-:W-:Y:S02]  /*35d70*/  IMAD.MOV.U32 R190, RZ, RZ, R7 ;  /* 0x000000ffffbe7224 */ /* 0x002fe400078e0007 */
        /* <DEDUP_REMOVED lines=18> */
[----:B------:R-:W-:Y:S01]  /*35ea0*/  IMAD.X R182, R182, 0x1, R185, P1 ;  /* 0x00000001b6b67824 */ /* 0x000fe200008e06b9 */
[----:B-1----:R-:W-:Y:S01]  /*35eb0*/  LOP3.LUT R191, R2, 0x60, RZ, 0x3c, !PT ;  /* 0x0000006002bf7812 */ /* 0x002fe200078e3cff */
[----:B------:R-:W-:-:S03]  /*35ec0*/  IMAD.MOV.U32 R190, RZ, RZ, R5 ;  /* 0x000000ffffbe7224 */ /* 0x000fc600078e0005 */
[----:B------:R1:W-:Y:S01]  /*35ed0*/  STL [R1+0x274], R182 ;  /* 0x000274b601007387 */ /* 0x0003e20000100800 */
[----:B------:R-:W-:Y:S01]  /*35ee0*/  IADD3.X R223, R223, R185, RZ, P2, !PT ;  /* 0x000000b9dfdf7210 */ /* 0x000fe200017fe4ff */
[----:B------:R-:W-:Y:S01]  /*35ef0*/  VIADD R177, R191, UR4 ;  /* 0x00000004bfb17c36 */ /* 0x000fe20008000000 */
[----:B------:R-:W-:Y:S01]  /*35f00*/  MOV R191, R182 ;  /* 0x000000b600bf7202 */ /* 0x000fe20000000f00 */
[----:B------:R1:W-:Y:S04]  /*35f10*/  STL [R1+0x2b8], R6 ;  /* 0x0002b80601007387 */ /* 0x0003e80000100800 */
[----:B------:R1:W-:Y:S04]  /*35f20*/  STL [R1+0x2b4], R223 ;  /* 0x0002b4df01007387 */ /* 0x0003e80000100800 */
[----:B--2---:R-:W2:Y:S04]  /*35f30*/  LDL.LU R5, [R1+0x378] ;  /* 0x0003780001057983 */ /* 0x004ea80000300800 */
[----:B------:R1:W-:Y:S04]  /*35f40*/  LDGSTS.E [R177+0x70300], desc[UR60][R190.64], P0 ;  /* 0x70300000beb17fae */ /* 0x0003e8000812187c */
[----:B-1----:R-:W2:Y:S01]  /*35f50*/  LDL.LU R182, [R1+0x3b8] ;  /* 0x0003b80001b67983 */ /* 0x002ea20000300800 */
[----:B------:R-:W-:-:S02]  /*35f60*/  IMAD.MOV.U32 R190, RZ, RZ, R6 ;  /* 0x000000ffffbe7224 */ /* 0x000fc400078e0006 */
[----:B------:R-:W-:Y:S01]  /*35f70*/  IMAD.MOV.U32 R191, RZ, RZ, R223 ;  /* 0x000000ffffbf7224 */ /* 0x000fe200078e00df */
[----:B------:R-:W2:Y:S04]  /*35f80*/  LDL.LU R6, [R1+0x374] ;  /* 0x0003740001067983 */ /* 0x000ea80000300800 */
[----:B------:R-:W2:Y:S04]  /*35f90*/  LDL.LU R223, [R1+0x3b4] ;  /* 0x0003b40001df7983 */ /* 0x000ea80000300800 */
[----:B------:R1:W-:Y:S01]  /*35fa0*/  LDGSTS.E [R177+0x70700], desc[UR60][R190.64], P0 ;  /* 0x70700000beb17fae */ /* 0x0003e2000812187c */
[----:B---3--:R-:W-:-:S04]  /*35fb0*/  IADD3 R0, P1, R0, R186, RZ ;  /* 0x000000ba00007210 */ /* 0x008fc80007f3e0ff */
[----:B------:R-:W-:Y:S02]  /*35fc0*/  IADD3.X R7, R7, R185, RZ, P1, !PT ;  /* 0x000000b907077210 */ /* 0x000fe40000ffe4ff */
[----:B----4-:R-:W-:Y:S01]  /*35fd0*/  IADD3 R4, P2, R4, R186, RZ ;  /* 0x000000ba04047210 */ /* 0x010fe20007f5e0ff */
[----:B------:R3:W-:Y:S01]  /*35fe0*/  STL [R1+0x2f8], R0 ;  /* 0x0002f80001007387 */ /* 0x0007e20000100800 */
[----:B-1----:R-:W-:Y:S01]  /*35ff0*/  IMAD.MOV.U32 R190, RZ, RZ, R0 ;  /* 0x000000ffffbe7224 */ /* 0x002fe200078e0000 */
[----:B------:R-:W-:Y:S02]  /*36000*/  MOV R191, R7 ;  /* 0x0000000700bf7202 */ /* 0x000fe40000000f00 */
        /* <DEDUP_REMOVED lines=13> */
[----:B------:R1:W-:Y:S04]  /*360e0*/  LDGSTS.E [R177+0x70f00], desc[UR60][R190.64], P0 ;  /* 0x70f00000beb17fae */ /* 0x0003e8000812187c */
[----:B------:R2:W-:Y:S01]  /*360f0*/  STL [R1+0x378], R5 ;  /* 0x0003780501007387 */ /* 0x0005e20000100800 */
[----:B------:R-:W-:Y:S01]  /*36100*/  IADD3.X R6, R6, R185, RZ, P1, !PT ;  /* 0x000000b906067210 */ /* 0x000fe20000ffe4ff */
[----:B------:R-:W-:-:S03]  /*36110*/  IMAD.X R223, R223, 0x1, R185, P2 ;  /* 0x00000001dfdf7824 */ /* 0x000fc600010e06b9 */
[----:B-1----:R-:W-:Y:S01]  /*36120*/  MOV R191, R6 ;  /* 0x0000000600bf7202 */ /* 0x002fe20000000f00 */
[----:B------:R-:W-:Y:S01]  /*36130*/  IMAD.MOV.U32 R190, RZ, RZ, R5 ;  /* 0x000000ffffbe7224 */ /* 0x000fe200078e0005 */
[----:B------:R1:W-:Y:S04]  /*36140*/  STL [R1+0x374], R6 ;  /* 0x0003740601007387 */ /* 0x0003e80000100800 */
        /* <DEDUP_REMOVED lines=15> */
[----:B------:R-:W-:Y:S01]  /*36240*/  IMAD.X R189, R189, 0x1, R185, P2 ;  /* 0x00000001bdbd7824 */ /* 0x000fe200010e06b9 */
[----:B------:R-:W-:Y:S01]  /*36250*/  MOV R191, R4 ;  /* 0x0000000400bf7202 */ /* 0x000fe20000000f00 */
        /* <DEDUP_REMOVED lines=15> */
[----:B-1----:R-:W-:-:S02]  /*36350*/  IMAD.MOV.U32 R190, RZ, RZ, R5 ;  /* 0x000000ffffbe7224 */ /* 0x002fc400078e0005 */
[----:B------:R-:W-:Y:S01]  /*36360*/  IMAD.X R223, R223, 0x1, R185, P2 ;  /* 0x00000001dfdf7824 */ /* 0x000fe200010e06b9 */
[----:B------:R-:W-:Y:S01]  /*36370*/  MOV R191, R182 ;  /* 0x000000b600bf7202 */ /* 0x000fe20000000f00 */
        /* <DEDUP_REMOVED lines=16> */
[----:B------:R-:W-:Y:S01]  /*36480*/  IMAD.X R189, R189, 0x1, R185, P2 ;  /* 0x00000001bdbd7824 */ /* 0x000fe200010e06b9 */
[----:B------:R-:W-:Y:S01]  /*36490*/  MOV R191, R7 ;  /* 0x0000000700bf7202 */ /* 0x000fe20000000f00 */
[----:B------:R1:W-:Y:S04]  /*364a0*/  STL [R1+0x4f4], R7 ;  /* 0x0004f40701007387 */ /* 0x0003e80000100800 */
        /* <DEDUP_REMOVED lines=9> */
[----:B--2---:R-:W-:-:S03]  /*36540*/  IADD3 R5, P1, R5, R186, RZ ;  /* 0x000000ba05057210 */ /* 0x004fc60007f3e0ff */
[----:B------:R1:W-:Y:S01]  /*36550*/  LDGSTS.E [R177+0x72f00], desc[UR60][R190.64], P0 ;  /* 0x72f00000beb17fae */ /* 0x0003e2000812187c */
[----:B------:R-:W-:-:S03]  /*36560*/  IADD3 R182, P2, R182, R186, RZ ;  /* 0x000000bab6b67210 */ /* 0x000fc60007f5e0ff */
[----:B------:R2:W-:Y:S01]  /*36570*/  STL [R1+0x578], R5 ;  /* 0x0005780501007387 */ /* 0x0005e20000100800 */
[----:B------:R-:W-:Y:S01]  /*36580*/  IADD3.X R6, R6, R185, RZ, P1, !PT ;  /* 0x000000b906067210 */ /* 0x000fe20000ffe4ff */
[----:B-1----:R-:W-:-:S03]  /*36590*/  IMAD.MOV.U32 R190, RZ, RZ, R5 ;  /* 0x000000ffffbe7224 */ /* 0x002fc600078e0005 */
[----:B------:R-:W-:Y:S01]  /*365a0*/  MOV R191, R6 ;  /* 0x0000000600bf7202 */ /* 0x000fe20000000f00 */
[----:B------:R-:W-:Y:S01]  /*365b0*/  IMAD.X R223, R223, 0x1, R185, P2 ;  /* 0x00000001dfdf7824 */ /* 0x000fe200010e06b9 */
[----:B------:R1:W-:Y:S04]  /*365c0*/  STL [R1+0x574], R6 ;  /* 0x0005740601007387 */ /* 0x0003e80000100800 */
[----:B------:R1:W-:Y:S04]  /*365d0*/  LDGSTS.E [R177+0x73300], desc[UR60][R190.64], P0 ;  /* 0x73300000beb17fae */ /* 0x0003e8000812187c */
[----:B------:R-:W-:Y:S04]  /*365e0*/  STL [R1+0x5b8], R182 ;  /* 0x0005b8b601007387 */ /* 0x000fe80000100800 */
[----:B--2---:R-:W2:Y:S01]  /*365f0*/  LDL.LU R5, [R1+0x280] ;  /* 0x0002800001057983 */ /* 0x004ea20000300800 */
[----:B-1----:R-:W-:-:S02]  /*36600*/  IMAD.MOV.U32 R190, RZ, RZ, R182 ;  /* 0x000000ffffbe7224 */ /* 0x002fc400078e00b6 */
[----:B------:R-:W-:Y:S01]  /*36610*/  IMAD.MOV.U32 R191, RZ, RZ, R223 ;  /* 0x000000ffffbf7224 */ /* 0x000fe200078e00df */
[----:B------:R1:W-:Y:S04]  /*36620*/  STL [R1+0x5b4], R223 ;  /* 0x0005b4df01007387 */ /* 0x0003e80000100800 */
[----:B------:R-:W2:Y:S04]  /*36630*/  LDL.LU R6, [R1+0x2c0] ;  /* 0x0002c00001067983 */ /* 0x000ea80000300800 */
[----:B------:R4:W-:Y:S04]  /*36640*/  LDGSTS.E [R177+0x73700], desc[UR60][R190.64], P0 ;  /* 0x73700000beb17fae */ /* 0x0009e8000812187c */
[----:B-1----:R-:W2:Y:S04]  /*36650*/  LDL.LU R223, [R1+0x27c] ;  /* 0x00027c0001df7983 */ /* 0x002ea80000300800 */
[----:B------:R-:W2:Y:S01]  /*36660*/  LDL.LU R182, [R1+0x2bc] ;  /* 0x0002bc0001b67983 */ /* 0x000ea20000300800 */
[----:B----4-:R-:W-:-:S02]  /*36670*/  IADD3 R7, P1, R7, R186, RZ ;  /* 0x000000ba07077210 */ /* 0x010fc40007f3e0ff */
[----:B------:R-:W-:-:S03]  /*36680*/  IADD3 R0, P2, R0, R186, RZ ;  /* 0x000000ba00007210 */ /* 0x000fc60007f5e0ff */
[----:B------:R-:W-:Y:S01]  /*36690*/  IMAD.MOV.U32 R190, RZ, RZ, R7 ;  /* 0x000000ffffbe7224 */ /* 0x000fe200078e0007 */
[----:B---3--:R-:W-:Y:S01]  /*366a0*/  IADD3.X R189, R189, R185, RZ, P1, !PT ;  /* 0x000000b9bdbd7210 */ /* 0x008fe20000ffe4ff */
[----:B------:R-:W-:Y:S03]  /*366b0*/  STL [R1+0x5f8], R7 ;  /* 0x0005f80701007387 */ /* 0x000fe60000100800 */
[----:B------:R-:W-:Y:S01]  /*366c0*/  MOV R191, R189 ;  /* 0x000000bd00bf7202 */ /* 0x000fe20000000f00 */
[----:B------:R-:W-:Y:S01]  /*366d0*/  IMAD.X R4, R4, 0x1, R185, P2 ;  /* 0x0000000104047824 */ /* 0x000fe200010e06b9 */
[----:B------:R-:W-:Y:S04]  /*366e0*/  STL [R1+0x5f4], R189 ;  /* 0x0005f4bd01007387 */ /* 0x000fe80000100800 */
[----:B------:R-:W-:Y:S04]  /*366f0*/  STL [R1+0x638], R0 ;  /* 0x0006380001007387 */ /* 0x000fe80000100800 */
[----:B------:R1:W-:Y:S04]  /*36700*/  LDGSTS.E [R177+0x73b00], desc[UR60][R190.64], P0 ;  /* 0x73b00000beb17fae */ /* 0x0003e8000812187c */
[----:B------:R3:W-:Y:S01]  /*36710*/  STL [R1+0x634], R4 ;  /* 0x0006340401007387 */ /* 0x0007e20000100800 */
[----:B-1----:R-:W-:-:S02]  /*36720*/  IMAD.MOV.U32 R191, RZ, RZ, R4 ;  /* 0x000000ffffbf7224 */ /* 0x002fc400078e0004 */
[----:B------:R-:W-:Y:S01]  /*36730*/  IMAD.MOV.U32 R190, RZ, RZ, R0 ;  /* 0x000000ffffbe7224 */ /* 0x000fe200078e0000 */
[----:B---3--:R-:W3:Y:S04]  /*36740*/  LDL.LU R4, [R1+0x2fc] ;  /* 0x0002fc0001047983 */ /* 0x008ee80000300800 */
[----:B------:R-:W4:Y:S04]  /*36750*/  LDL.LU R0, [R1+0x300] ;  /* 0x0003000001007983 */ /* 0x000f280000300800 */
[----:B------:R-:W3:Y:S04]  /*36760*/  LDL.LU R189, [R1+0x33c] ;  /* 0x00033c0001bd7983 */ /* 0x000ee80000300800 */
[----:B------:R-:W3:Y:S01]  /*36770*/  LDL.LU R7, [R1+0x340] ;  /* 0x0003400001077983 */ /* 0x000ee20000300800 */
[----:B--2---:R-:W-:-:S03]  /*36780*/  IADD3 R5, P1, R5, R186, RZ ;  /* 0x000000ba05057210 */ /* 0x004fc60007f3e0ff */
[----:B------:R1:W-:Y:S01]  /*36790*/  LDGSTS.E [R177+0x73f00], desc[UR60][R190.64], P0 ;  /* 0x73f00000beb17fae */ /* 0x0003e2000812187c */
[----:B------:R-:W-:-:S03]  /*367a0*/  IADD3 R6, P2, R6, R186, RZ ;  /* 0x000000ba06067210 */ /* 0x000fc60007f5e0ff */
[----:B------:R2:W-:Y:S01]  /*367b0*/  STL [R1+0x280], R5 ;  /* 0x0002800501007387 */ /* 0x0005e20000100800 */
[----:B-1----:R-:W-:Y:S02]  /*367c0*/  LOP3.LUT R191, R2, 0x70, RZ, 0x3c, !PT ;  /* 0x0000007002bf7812 */ /* 0x002fe400078e3cff */
[----:B------:R-:W-:Y:S01]  /*367d0*/  IADD3.X R223, R223, R185, RZ, P1, !PT ;  /* 0x000000b9dfdf7210 */ /* 0x000fe20000ffe4ff */
[----:B------:R-:W-:-:S04]  /*367e0*/  IMAD.X R182, R182, 0x1, R185, P2 ;  /* 0x00000001b6b67824 */ /* 0x000fc800010e06b9 */
[----:B------:R1:W-:Y:S01]  /*367f0*/  STL [R1+0x27c], R223 ;  /* 0x00027cdf01007387 */ /* 0x0003e20000100800 */
[----:B------:R-:W-:Y:S01]  /*36800*/  VIADD R177, R191, UR4 ;  /* 0x00000004bfb17c36 */ /* 0x000fe20008000000 */
[----:B------:R-:W-:Y:S01]  /*36810*/  MOV R190, R5 ;  /* 0x0000000500be7202 */ /* 0x000fe20000000f00 */
[----:B------:R-:W-:Y:S01]  /*36820*/  IMAD.MOV.U32 R191, RZ, RZ, R223 ;  /* 0x000000ffffbf7224 */ /* 0x000fe200078e00df */
[----:B------:R-:W-:Y:S04]  /*36830*/  STL [R1+0x2c0], R6 ;  /* 0x0002c00601007387 */ /* 0x000fe80000100800 */
[----:B------:R1:W-:Y:S04]  /*36840*/  STL [R1+0x2bc], R182 ;  /* 0x0002bcb601007387 */ /* 0x0003e80000100800 */
[----:B--2---:R-:W2:Y:S04]  /*36850*/  LDL.LU R5, [R1+0x380] ;  /* 0x0003800001057983 */ /* 0x004ea80000300800 */
[----:B------:R1:W-:Y:S04]  /*36860*/  LDGSTS.E [R177+0x70380], desc[UR60][R190.64], P0 ;  /* 0x70380000beb17fae */ /* 0x0003e8000812187c */
[----:B-1----:R-:W2:Y:S01]  /*36870*/  LDL.LU R223, [R1+0x3c0] ;  /* 0x0003c00001df7983 */ /* 0x002ea20000300800 */
[----:B------:R-:W-:Y:S01]  /*36880*/  IMAD.MOV.U32 R190, RZ, RZ, R6 ;  /* 0x000000ffffbe7224 */ /* 0x000fe200078e0006 */
[----:B------:R-:W-:-:S02]  /*36890*/  MOV R191, R182 ;  /* 0x000000b600bf7202 */ /* 0x000fc40000000f00 */
[----:B------:R-:W2:Y:S04]  /*368a0*/  LDL.LU R182, [R1+0x37c] ;  /* 0x00037c0001b67983 */ /* 0x000ea80000300800 */
[----:B------:R-:W2:Y:S04]  /*368b0*/  LDL.LU R6, [R1+0x3bc] ;  /* 0x0003bc0001067983 */ /* 0x000ea80000300800 */
[----:B------:R1:W-:Y:S01]  /*368c0*/  LDGSTS.E [R177+0x70780], desc[UR60][R190.64], P0 ;  /* 0x70780000beb17fae */ /* 0x0003e2000812187c */
[----:B----4-:R-:W-:-:S05]  /*368d0*/  IADD3 R0, P1, R0, R186, RZ ;  /* 0x000000ba00007210 */ /* 0x010fca0007f3e0ff */
[--C-:B---3--:R-:W-:Y:S01]  /*368e0*/  IMAD.X R4, R4, 0x1, R185.reuse, P1 ;  /* 0x0000000104047824 */ /* 0x108fe200008e06b9 */
[----:B------:R-:W-:Y:S01]  /*368f0*/  IADD3 R7, P2, R7, R186, RZ ;  /* 0x000000ba07077210 */ /* 0x000fe20007f5e0ff */
[----:B------:R3:W-:Y:S01]  /*36900*/  STL [R1+0x300], R0 ;  /* 0x0003000001007387 */ /* 0x0007e20000100800 */
[----:B-1----:R-:W-:Y:S01]  /*36910*/  MOV R190, R0 ;  /* 0x0000000000be7202 */ /* 0x002fe20000000f00 */
[----:B------:R-:W-:Y:S02]  /*36920*/  IMAD.MOV.U32 R191, RZ, RZ, R4 ;  /* 0x000000ffffbf7224 */ /* 0x000fe400078e0004 */
[----:B------:R-:W-:Y:S01]  /*36930*/  IMAD.X R189, R189, 0x1, R185, P2 ;  /* 0x00000001bdbd7824 */ /* 0x000fe200010e06b9 */
[----:B------:R1:W-:Y:S04]  /*36940*/  STL [R1+0x2fc], R4 ;  /* 0x0002fc0401007387 */ /* 0x0003e80000100800 */
[----:B------:R-:W-:Y:S04]  /*36950*/  STL [R1+0x340], R7 ;  /* 0x0003400701007387 */ /* 0x000fe80000100800 */
        /* <DEDUP_REMOVED lines=11> */
[----:B------:R-:W-:Y:S01]  /*36a10*/  IMAD.X R182, R182, 0x1, R185, P1 ;  /* 0x00000001b6b67824 */ /* 0x000fe200008e06b9 */
[----:B-1----:R-:W-:-:S03]  /*36a20*/  MOV R190, R5 ;  /* 0x0000000500be7202 */ /* 0x002fc60000000f00 */
[----:B------:R-:W-:Y:S02]  /*36a30*/  IMAD.MOV.U32 R191, RZ, RZ, R182 ;  /* 0x000000ffffbf7224 */ /* 0x000fe400078e00b6 */
[----:B------:R-:W-:-:S03]  /*36a40*/  IMAD.X R6, R6, 0x1, R185, P2 ;  /* 0x0000000106067824 */ /* 0x000fc600010e06b9 */
[----:B------:R1:W-:Y:S04]  /*36a50*/  LDGSTS.E [R177+0x71380], desc[UR60][R190.64], P0 ;  /* 0x71380000beb17fae */ /* 0x0003e8000812187c */
[----:B------:R-:W-:Y:S04]  /*36a60*/  STL [R1+0x380], R5 ;  /* 0x0003800501007387 */ /* 0x000fe80000100800 */
[----:B------:R2:W-:Y:S01]  /*36a70*/  STL [R1+0x37c], R182 ;  /* 0x00037cb601007387 */ /* 0x0005e20000100800 */
[----:B-1----:R-:W-:Y:S01]  /*36a80*/  IMAD.MOV.U32 R190, RZ, RZ, R223 ;  /* 0x000000ffffbe7224 */ /* 0x002fe200078e00df */
[----:B------:R-:W-:-:S02]  /*36a90*/  MOV R191, R6 ;  /* 0x0000000600bf7202 */ /* 0x000fc40000000f00 */
[----:B------:R-:W-:Y:S04]  /*36aa0*/  STL [R1+0x3c0], R223 ;  /* 0x0003c0df01007387 */ /* 0x000fe80000100800 */
[----:B--2---:R-:W2:Y:S04]  /*36ab0*/  LDL.LU R182, [R1+0x480] ;  /* 0x0004800001b67983 */ /* 0x004ea80000300800 */
[----:B------:R1:W-:Y:S04]  /*36ac0*/  LDGSTS.E [R177+0x71780], desc[UR60][R190.64], P0 ;  /* 0x71780000beb17fae */ /* 0x0003e8000812187c */
[----:B------:R1:W-:Y:S04]  /*36ad0*/  STL [R1+0x3bc], R6 ;  /* 0x0003bc0601007387 */ /* 0x0003e80000100800 */
[----:B------:R-:W2:Y:S04]  /*36ae0*/  LDL.LU R5, [R1+0x4c0] ;  /* 0x0004c00001057983 */ /* 0x000ea80000300800 */
[----:B-1----:R-:W5:Y:S04]  /*36af0*/  LDL.LU R6, [R1+0x9e4] ;  /* 0x0009e40001067983 */ /* 0x002f680000300800 */
[----:B------:R-:W2:Y:S01]  /*36b00*/  LDL.LU R223, [R1+0x4bc] ;  /* 0x0004bc0001df7983 */ /* 0x000ea20000300800 */
[----:B---3--:R-:W-:-:S04]  /*36b10*/  IADD3 R0, P1, R0, R186, RZ ;  /* 0x000000ba00007210 */ /* 0x008fc80007f3e0ff */
[----:B------:R-:W-:Y:S02]  /*36b20*/  MOV R190, R0 ;  /* 0x0000000000be7202 */ /* 0x000fe40000000f00 */
[----:B------:R-:W-:Y:S01]  /*36b30*/  IADD3 R4, P2, R4, R186, RZ ;  /* 0x000000ba04047210 */ /* 0x000fe20007f5e0ff */
[----:B------:R1:W-:Y:S01]  /*36b40*/  STL [R1+0x400], R0 ;  /* 0x0004000001007387 */ /* 0x0003e20000100800 */
[----:B----4-:R-:W-:-:S04]  /*36b50*/  IMAD.X R189, R189, 0x1, R185, P1 ;  /* 0x00000001bdbd7824 */ /* 0x010fc800008e06b9 */
[----:B------:R-:W-:Y:S02]  /*36b60*/  IMAD.MOV.U32 R191, RZ, RZ, R189 ;  /* 0x000000ffffbf7224 */ /* 0x000fe400078e00bd */
[----:B------:R-:W-:Y:S01]  /*36b70*/  IMAD.X R7, R7, 0x1, R185, P2 ;  /* 0x0000000107077824 */ /* 0x000fe200010e06b9 */
[----:B------:R3:W-:Y:S04]  /*36b80*/  STL [R1+0x3fc], R189 ;  /* 0x0003fcbd01007387 */ /* 0x0007e80000100800 */
[----:B------:R4:W-:Y:S04]  /*36b90*/  LDGSTS.E [R177+0x71b80], desc[UR60][R190.64], P0 ;  /* 0x71b80000beb17fae */ /* 0x0009e8000812187c */
[----:B------:R-:W-:Y:S04]  /*36ba0*/  STL [R1+0x440], R4 ;  /* 0x0004400401007387 */ /* 0x000fe80000100800 */
[----:B-1----:R-:W2:Y:S01]  /*36bb0*/  LDL.LU R0, [R1+0x500] ;  /* 0x0005000001007983 */ /* 0x002ea20000300800 */
[----:B----4-:R-:W-:Y:S01]  /*36bc0*/  IMAD.MOV.U32 R190, RZ, RZ, R4 ;  /* 0x000000ffffbe7224 */ /* 0x010fe200078e0004 */
[----:B------:R-:W-:-:S02]  /*36bd0*/  MOV R191, R7 ;  /* 0x0000000700bf7202 */ /* 0x000fc40000000f00 */
[----:B------:R1:W-:Y:S04]  /*36be0*/  STL [R1+0x43c], R7 ;  /* 0x00043c0701007387 */ /* 0x0003e80000100800 */
[----:B---3--:R-:W3:Y:S04]  /*36bf0*/  LDL.LU R189, [R1+0x540] ;  /* 0x0005400001bd7983 */ /* 0x008ee80000300800 */
[----:B------:R4:W-:Y:S04]  /*36c00*/  LDGSTS.E [R177+0x71f80], desc[UR60][R190.64], P0 ;  /* 0x71f80000beb17fae */ /* 0x0009e8000812187c */
[----:B-1----:R-:W5:Y:S04]  /*36c10*/  LDL.LU R7, [R1+0x9e0] ;  /* 0x0009e00001077983 */ /* 0x002f680000300800 */
[----:B------:R-:W3:Y:S04]  /*36c20*/  LDL.LU R4, [R1+0x53c] ;  /* 0x00053c0001047983 */ /* 0x000ee80000300800 */
[----:B------:R-:W3:Y:S01]  /*36c30*/  LDL.LU R191, [R1+0x47c] ;  /* 0x00047c0001bf7983 */ /* 0x000ee20000300800 */
[----:B--2---:R-:W-:-:S04]  /*36c40*/  IADD3 R182, P1, R182, R186, RZ ;  /* 0x000000bab6b67210 */ /* 0x004fc80007f3e0ff */
[----:B----4-:R-:W-:Y:S01]  /*36c50*/  MOV R190, R182 ;  /* 0x000000b600be7202 */ /* 0x010fe20000000f00 */
[----:B------:R1:W-:Y:S01]  /*36c60*/  STL [R1+0x480], R182 ;  /* 0x000480b601007387 */ /* 0x0003e20000100800 */
[----:B------:R-:W-:-:S05]  /*36c70*/  IADD3 R5, P2, R5, R186, RZ ;  /* 0x000000ba05057210 */ /* 0x000fca0007f5e0ff */
[--C-:B------:R-:W-:Y:S02]  /*36c80*/  IMAD.X R223, R223, 0x1, R185.reuse, P2 ;  /* 0x00000001dfdf7824 */ /* 0x100fe400010e06b9 */
[----:B---3--:R-:W-:-:S05]  /*36c90*/  IMAD.X R191, R191, 0x1, R185, P1 ;  /* 0x00000001bfbf7824 */ /* 0x008fca00008e06b9 */
[----:B------:R2:W-:Y:S04]  /*36ca0*/  STL [R1+0x47c], R191 ;  /* 0x00047cbf01007387 */ /* 0x0005e80000100800 */
[----:B------:R3:W-:Y:S04]  /*36cb0*/  LDGSTS.E [R177+0x72380], desc[UR60][R190.64], P0 ;  /* 0x72380000beb17fae */ /* 0x0007e8000812187c */
[----:B------:R4:W-:Y:S04]  /*36cc0*/  STL [R1+0x4c0], R5 ;  /* 0x0004c00501007387 */ /* 0x0009e80000100800 */
[----:B-1----:R-:W4:Y:S01]  /*36cd0*/  LDL.LU R182, [R1+0x5c0] ;  /* 0x0005c00001b67983 */ /* 0x002f220000300800 */
[----:B---3--:R-:W-:-:S02]  /*36ce0*/  IMAD.MOV.U32 R190, RZ, RZ, R5 ;  /* 0x000000ffffbe7224 */ /* 0x008fc400078e0005 */
[----:B--2---:R-:W-:Y:S01]  /*36cf0*/  IMAD.MOV.U32 R191, RZ, RZ, R223 ;  /* 0x000000ffffbf7224 */ /* 0x004fe200078e00df */
[----:B------:R1:W-:Y:S04]  /*36d00*/  STL [R1+0x4bc], R223 ;  /* 0x0004bcdf01007387 */ /* 0x0003e80000100800 */
[----:B----4-:R-:W2:Y:S04]  /*36d10*/  LDL.LU R5, [R1+0x5bc] ;  /* 0x0005bc0001057983 */ /* 0x010ea80000300800 */
[----:B------:R3:W-:Y:S04]  /*36d20*/  LDGSTS.E [R177+0x72780], desc[UR60][R190.64], P0 ;  /* 0x72780000beb17fae */ /* 0x0007e8000812187c */
[----:B-1----:R-:W4:Y:S04]  /*36d30*/  LDL.LU R223, [R1+0x640] ;  /* 0x0006400001df7983 */ /* 0x002f280000300800 */
[----:B------:R-:W2:Y:S01]  /*36d40*/  LDL.LU R191, [R1+0x4fc] ;  /* 0x0004fc0001bf7983 */ /* 0x000ea20000300800 */
[----:B------:R-:W-:-:S02]  /*36d50*/  IADD3 R0, P1, R0, R186, RZ ;  /* 0x000000ba00007210 */ /* 0x000fc40007f3e0ff */
[----:B------:R-:W-:-:S03]  /*36d60*/  IADD3 R189, P2, R189, R186, RZ ;  /* 0x000000babdbd7210 */ /* 0x000fc60007f5e0ff */
[----:B---3--:R-:W-:Y:S02]  /*36d70*/  IMAD.MOV.U32 R190, RZ, RZ, R0 ;  /* 0x000000ffffbe7224 */ /* 0x008fe400078e0000 */
[----:B------:R-:W-:Y:S01]  /*36d80*/  IMAD.X R4, R4, 0x1, R185, P2 ;  /* 0x0000000104047824 */ /* 0x000fe200010e06b9 */
[----:B------:R1:W-:Y:S01]  /*36d90*/  STL [R1+0x500], R0 ;  /* 0x0005000001007387 */ /* 0x0003e20000100800 */
[----:B--2---:R-:W-:-:S05]  /*36da0*/  IADD3.X R191, R191, R185, RZ, P1, !PT ;  /* 0x000000b9bfbf7210 */ /* 0x004fca0000ffe4ff */
[----:B------:R2:W-:Y:S04]  /*36db0*/  STL [R1+0x4fc], R191 ;  /* 0x0004fcbf01007387 */ /* 0x0005e80000100800 */
[----:B------:R3:W-:Y:S04]  /*36dc0*/  LDGSTS.E [R177+0x72b80], desc[UR60][R190.64], P0 ;  /* 0x72b80000beb17fae */ /* 0x0007e8000812187c */
[----:B------:R-:W-:Y:S04]  /*36dd0*/  STL [R1+0x540], R189 ;  /* 0x000540bd01007387 */ /* 0x000fe80000100800 */
[----:B-1----:R-:W4:Y:S01]  /*36de0*/  LDL.LU R0, [R1+0x63c] ;  /* 0x00063c0001007983 */ /* 0x002f220000300800 */
[----:B---3--:R-:W-:Y:S01]  /*36df0*/  MOV R190, R189 ;  /* 0x000000bd00be7202 */ /* 0x008fe20000000f00 */
[----:B--2---:R-:W-:-:S02]  /*36e00*/  IMAD.MOV.U32 R191, RZ, RZ, R4 ;  /* 0x000000ffffbf7224 */ /* 0x004fc400078e0004 */
[----:B------:R1:W-:Y:S04]  /*36e10*/  STL [R1+0x53c], R4 ;  /* 0x00053c0401007387 */ /* 0x0003e80000100800 */
[----:B------:R2:W-:Y:S04]  /*36e20*/  LDGSTS.E [R177+0x72f80], desc[UR60][R190.64], P0 ;  /* 0x72f80000beb17fae */ /* 0x0005e8000812187c */
[----:B-1----:R-:W5:Y:S04]  /*36e30*/  LDL.LU R4, [R1+0x9dc] ;  /* 0x0009dc0001047983 */ /* 0x002f680000300800 */
[----:B------:R-:W3:Y:S04]  /*36e40*/  LDL R189, [R1+0x64c] ;  /* 0x00064c0001bd7983 */ /* 0x000ee80000100800 */
[----:B------:R-:W4:Y:S04]  /*36e50*/  LDL.LU R190, [R1+0x57c] ;  /* 0x00057c0001be7983 */ /* 0x000f280000300800 */
[----:B------:R-:W2:Y:S01]  /*36e60*/  LDL.LU R191, [R1+0x580] ;  /* 0x0005800001bf7983 */ /* 0x000ea20000300800 */
[----:B------:R-:W-:-:S04]  /*36e70*/  IADD3 R182, P2, R182, R186, RZ ;  /* 0x000000bab6b67210 */ /* 0x000fc80007f5e0ff */
[----:B------:R-:W-:Y:S02]  /*36e80*/  IADD3.X R5, R5, R185, RZ, P2, !PT ;  /* 0x000000b905057210 */ /* 0x000fe400017fe4ff */
[----:B--2---:R-:W-:-:S05]  /*36e90*/  IADD3 R191, P1, R191, R186, RZ ;  /* 0x000000babfbf7210 */ /* 0x004fca0007f3e0ff */
[----:B----4-:R-:W-:Y:S01]  /*36ea0*/  IMAD.X R190, R190, 0x1, R185, P1 ;  /* 0x00000001bebe7824 */ /* 0x010fe200008e06b9 */
[----:B------:R1:W-:Y:S04]  /*36eb0*/  STL [R1+0x580], R191 ;  /* 0x000580bf01007387 */ /* 0x0003e80000100800 */
[----:B------:R2:W-:Y:S01]  /*36ec0*/  STL [R1+0x57c], R190 ;  /* 0x00057cbe01007387 */ /* 0x0005e20000100800 */
[----:B-1----:R-:W-:-:S04]  /*36ed0*/  LOP3.LUT R191, R191, R190, RZ, 0x3c, !PT ;  /* 0x000000bebfbf7212 */ /* 0x002fc800078e3cff */
[----:B--2---:R-:W-:-:S04]  /*36ee0*/  LOP3.LUT R190, R191, R190, RZ, 0x3c, !PT ;  /* 0x000000bebfbe7212 */ /* 0x004fc800078e3cff */
[----:B------:R-:W-:Y:S01]  /*36ef0*/  LOP3.LUT R191, R191, R190, RZ, 0x3c, !PT ;  /* 0x000000bebfbf7212 */ /* 0x000fe200078e3cff */
[----:B------:R-:W-:Y:S04]  /*36f00*/  STL [R1+0x5c0], R182 ;  /* 0x0005c0b601007387 */ /* 0x000fe80000100800 */
[----:B------:R1:W-:Y:S04]  /*36f10*/  LDGSTS.E [R177+0x73380], desc[UR60][R190.64], P0 ;  /* 0x73380000beb17fae */ /* 0x0003e8000812187c */
[----:B------:R2:W-:Y:S01]  /*36f20*/  STL [R1+0x5bc], R5 ;  /* 0x0005bc0501007387 */ /* 0x0005e20000100800 */
[----:B-1----:R-:W-:-:S02]  /*36f30*/  IMAD.MOV.U32 R190, RZ, RZ, R182 ;  /* 0x000000ffffbe7224 */ /* 0x002fc400078e00b6 */
[----:B------:R-:W-:Y:S02]  /*36f40*/  IMAD.MOV.U32 R191, RZ, RZ, R5 ;  /* 0x000000ffffbf7224 */ /* 0x000fe400078e0005 */
[----:B--2---:R-:W5:Y:S04]  /*36f50*/  LDL.LU R5, [R1+0x9d8] ;  /* 0x0009d80001057983 */ /* 0x004f680000300800 */
[----:B------:R-:W2:Y:S04]  /*36f60*/  LDL.LU R182, [R1+0x9d4] ;  /* 0x0009d40001b67983 */ /* 0x000ea80000300800 */
[----:B------:R1:W-:Y:S04]  /*36f70*/  LDGSTS.E [R177+0x73780], desc[UR60][R190.64], P0 ;  /* 0x73780000beb17fae */ /* 0x0003e8000812187c */
[----:B------:R-:W4:Y:S04]  /*36f80*/  LDL.LU R190, [R1+0x5fc] ;  /* 0x0005fc0001be7983 */ /* 0x000f280000300800 */
[----:B------:R-:W1:Y:S01]  /*36f90*/  LDL.LU R191, [R1+0x600] ;  /* 0x0006000001bf7983 */ /* 0x000e620000300800 */
[----:B------:R-:W-:-:S05]  /*36fa0*/  IADD3 R223, P2, R223, R186, RZ ;  /* 0x000000badfdf7210 */ /* 0x000fca0007f5e0ff */
[----:B------:R-:W-:Y:S01]  /*36fb0*/  IMAD.X R0, R0, 0x1, R185, P2 ;  /* 0x0000000100007824 */ /* 0x000fe200010e06b9 */
[----:B-1----:R-:W-:-:S04]  /*36fc0*/  IADD3 R191, P1, R191, R186, RZ ;  /* 0x000000babfbf7210 */ /* 0x002fc80007f3e0ff */
[----:B----4-:R-:W-:Y:S01]  /*36fd0*/  IADD3.X R190, R190, R185, RZ, P1, !PT ;  /* 0x000000b9bebe7210 */ /* 0x010fe20000ffe4ff */
[----:B------:R1:W-:Y:S04]  /*36fe0*/  STL [R1+0x600], R191 ;  /* 0x000600bf01007387 */ /* 0x0003e80000100800 */
[----:B------:R4:W-:Y:S01]  /*36ff0*/  STL [R1+0x5fc], R190 ;  /* 0x0005fcbe01007387 */ /* 0x0009e20000100800 */
[----:B-1----:R-:W-:-:S04]  /*37000*/  LOP3.LUT R191, R191, R190, RZ, 0x3c, !PT ;  /* 0x000000bebfbf7212 */ /* 0x002fc800078e3cff */
[----:B----4-:R-:W-:-:S04]  /*37010*/  LOP3.LUT R190, R191, R190, RZ, 0x3c, !PT ;  /* 0x000000bebfbe7212 */ /* 0x010fc800078e3cff */
[----:B------:R-:W-:Y:S01]  /*37020*/  LOP3.LUT R191, R191, R190, RZ, 0x3c, !PT ;  /* 0x000000bebfbf7212 */ /* 0x000fe200078e3cff */
[----:B------:R-:W-:Y:S04]  /*37030*/  STL [R1+0x640], R223 ;  /* 0x000640df01007387 */ /* 0x000fe80000100800 */
[----:B------:R1:W-:Y:S04]  /*37040*/  LDGSTS.E [R177+0x73b80], desc[UR60][R190.64], P0 ;  /* 0x73b80000beb17fae */ /* 0x0003e8000812187c */
[----:B------:R4:W-:Y:S01]  /*37050*/  STL [R1+0x63c], R0 ;  /* 0x00063c0001007387 */ /* 0x0009e20000100800 */
[----:B-1----:R-:W-:-:S03]  /*37060*/  MOV R191, R0 ;  /* 0x0000000000bf7202 */ /* 0x002fc60000000f00 */
[----:B----4-:R1:W5:Y:S01]  /*37070*/  LDL.LU R0, [R1+0x9d0] ;  /* 0x0009d00001007983 */ /* 0x0103620000300800 */
[----:B------:R-:W-:Y:S02]  /*37080*/  IMAD.MOV.U32 R190, RZ, RZ, R223 ;  /* 0x000000ffffbe7224 */ /* 0x000fe400078e00df */
[----:B--2---:R-:W-:-:S03]  /*37090*/  VIADD R182, R182, 0x1 ;  /* 0x00000001b6b67836 */ /* 0x004fc60000000000 */
[----:B------:R1:W-:Y:S02]  /*370a0*/  LDGSTS.E [R177+0x73f80], desc[UR60][R190.64], P0 ;  /* 0x73f80000beb17fae */ /* 0x0003e4000812187c */
[----:B---3--:R-:W-:Y:S02]  /*370b0*/  ISETP.NE.U32.AND P0, PT, R182, R189, PT ;  /* 0x000000bdb600720c */ /* 0x008fe40003f05070 */
[----:B------:R-:W0:Y:S11]  /*370c0*/  LDGDEPBAR ;  /* 0x00000000000079af */ /* 0x000e360000000000 */
[----:B-1----:R-:W-:Y:S05]  /*370d0*/  @P0 BRA `(.L_x_1) ;  /* 0xffffff5400200947 */ /* 0x002fea000383ffff */
.L_x_0:
[----:B------:R-:W2:Y:S01]  /*370e0*/  LDL.LU R185, [R1+0x7c0] ;  /* 0x0007c00001b97983 */ /* 0x000ea20000300800 */
[----:B-----5:R-:W1:Y:S01]  /*370f0*/  S2R R4, SR_TID.X ;  /* 0x0000000000047919 */ /* 0x020e620000002100 */
[----:B------:R-:W-:Y:S02]  /*37100*/  WARPGROUP.DEPBAR.LE gsb0, 0x0 ;  /* 0x00008000000079c5 */ /* 0x000fe40000010000 */
[----:B------:R-:W-:-:S04]  /*37110*/  DEPBAR.LE SB0, 0x0 ;  /* 0x000080000000791a */ /* 0x000fc80000000000 */
[----:B------:R-:W3:Y:S01]  /*37120*/  LDL.LU R186, [R1+0x650] ;  /* 0x0006500001ba7983 */ /* 0x000ee20000300800 */
[----:B------:R-:W-:Y:S01]  /*37130*/  ULDC UR5, c[0x0][0x244] ;  /* 0x0000910000057ab9 */ /* 0x000fe20000000800 */
[----:B------:R-:W-:Y:S02]  /*37140*/  ULDC.64 UR6, c[0x0][0x220] ;  /* 0x0000880000067ab9 */ /* 0x000fe40000000a00 */
[----:B------:R-:W4:Y:S04]  /*37150*/  LDL.LU R190, [R1+0x83c] ;  /* 0x00083c0001be7983 */ /* 0x000f280000300800 */
[----:B------:R-:W4:Y:S04]  /*37160*/  LDL.LU R182, [R1+0x838] ;  /* 0x0008380001b67983 */ /* 0x000f280000300800 */
[----:B------:R-:W4:Y:S04]  /*37170*/  LDL.LU R223, [R1+0x834] ;  /* 0x0008340001df7983 */ /* 0x000f280000300800 */
[----:B------:R-:W4:Y:S04]  /*37180*/  LDL.LU R191, [R1+0x830] ;  /* 0x0008300001bf7983 */ /* 0x000f280000300800 */
[----:B------:R-:W3:Y:S04]  /*37190*/  LDL.LU R189, [R1+0x7c8] ;  /* 0x0007c80001bd7983 */ /* 0x000ee80000300800 */
[----:B------:R-:W4:Y:S01]  /*371a0*/  LDL.LU R177, [R1+0x654] ;  /* 0x0006540001b17983 */ /* 0x000f220000300800 */
[C---:B-1----:R-:W-:Y:S01]  /*371b0*/  IMAD.SHL.U32 R2, R4.reuse, 0x10, RZ ;  /* 0x0000001004027824 */ /* 0x042fe200078e00ff */
[C---:B------:R-:W-:Y:S01]  /*371c0*/  SHF.L.U32 R3, R4.reuse, 0x6, RZ ;  /* 0x0000000604037819 */ /* 0x040fe200000006ff */
[----:B------:R-:W-:Y:S01]  /*371d0*/  IMAD.MOV.U32 R6, RZ, RZ, R24 ;  /* 0x000000ffff067224 */ /* 0x000fe200078e0018 */
[----:B------:R-:W-:Y:S01]  /*371e0*/  LOP3.LUT R4, R4, 0x60, RZ, 0xc0, !PT ;  /* 0x0000006004047812 */ /* 0x000fe200078ec0ff */
[----:B------:R-:W-:Y:S01]  /*371f0*/  IMAD.MOV.U32 R7, RZ, RZ, R26 ;  /* 0x000000ffff077224 */ /* 0x000fe200078e001a */
[----:B------:R-:W-:Y:S01]  /*37200*/  LOP3.LUT R2, R2, 0xf0, RZ, 0xc0, !PT ;  /* 0x000000f002027812 */ /* 0x000fe200078ec0ff */
[----:B------:R-:W-:Y:S01]  /*37210*/  IMAD.MOV.U32 R9, RZ, RZ, R91 ;  /* 0x000000ffff097224 */ /* 0x000fe200078e005b */
[----:B------:R-:W-:Y:S01]  /*37220*/  LOP3.LUT R3, R3, 0x400, RZ, 0xc0, !PT ;  /* 0x0000040003037812 */ /* 0x000fe200078ec0ff */
[----:B------:R-:W-:Y:S01]  /*37230*/  IMAD.MOV.U32 R10, RZ, RZ, R25 ;  /* 0x000000ffff0a7224 */ /* 0x000fe200078e0019 */
[----:B------:R-:W-:Y:S01]  /*37240*/  MOV R5, R90 ;  /* 0x0000005a00057202 */ /* 0x000fe20000000f00 */
        /* <DEDUP_REMOVED lines=43> */
[----:B------:R-:W4:Y:S01]  /*37500*/  LDL.LU R157, [R1+0x8c8] ;  /* 0x0008c800019d7983 */ /* 0x000f220000300800 */
[----:B------:R-:W-:Y:S01]  /*37510*/  IMAD.MOV.U32 R95, RZ, RZ, R47 ;  /* 0x000000ffff5f7224 */ /* 0x000fe200078e002f */
[----:B------:R-:W-:Y:S01]  /*37520*/  MOV R125, R143 ;  /* 0x0000008f007d7202 */ /* 0x000fe20000000f00 */
[----:B------:R-:W-:Y:S01]  /*37530*/  IMAD.MOV.U32 R41, RZ, RZ, R110 ;  /* 0x000000ffff297224 */ /* 0x000fe200078e006e */
[----:B------:R-:W4:Y:S01]  /*37540*/  LDL.LU R156, [R1+0x8d0] ;  /* 0x0008d000019c7983 */ /* 0x000f220000300800 */
[----:B------:R-:W-:-:S02]  /*37550*/  IMAD.MOV.U32 R92, RZ, RZ, R109 ;  /* 0x000000ffff5c7224 */ /* 0x000fc400078e006d */
[----:B------:R-:W-:Y:S01]  /*37560*/  IMAD.MOV.U32 R93, RZ, RZ, R111 ;  /* 0x000000ffff5d7224 */ /* 0x000fe200078e006f */
[----:B------:R-:W-:Y:S01]  /*37570*/  MOV R111, R63 ;  /* 0x0000003f006f7202 */ /* 0x000fe20000000f00 */
[----:B------:R-:W-:Y:S01]  /*37580*/  IMAD.MOV.U32 R98, RZ, RZ, R49 ;  /* 0x000000ffff627224 */ /* 0x000fe200078e0031 */
[----:B------:R-:W4:Y:S01]  /*37590*/  LDL.LU R152, [R1+0x8d8] ;  /* 0x0008d80001987983 */ /* 0x000f220000300800 */
[----:B------:R-:W-:Y:S02]  /*375a0*/  IMAD.MOV.U32 R97, RZ, RZ, R115 ;  /* 0x000000ffff617224 */ /* 0x000fe400078e0073 */
[----:B------:R-:W-:Y:S01]  /*375b0*/  IMAD.MOV.U32 R102, RZ, RZ, R53 ;  /* 0x000000ffff667224 */ /* 0x000fe200078e0035 */
[----:B------:R-:W4:Y:S01]  /*375c0*/  LDL.LU R155, [R1+0x8dc] ;  /* 0x0008dc00019b7983 */ /* 0x000f220000300800 */
[----:B------:R-:W-:Y:S02]  /*375d0*/  IMAD.MOV.U32 R103, RZ, RZ, R55 ;  /* 0x000000ffff677224 */ /* 0x000fe400078e0037 */
[----:B------:R-:W-:Y:S01]  /*375e0*/  IMAD.MOV.U32 R100, RZ, RZ, R117 ;  /* 0x000000ffff647224 */ /* 0x000fe200078e0075 */
[----:B------:R-:W4:Y:S01]  /*375f0*/  LDL.LU R154, [R1+0x8e0] ;  /* 0x0008e000019a7983 */ /* 0x000f220000300800 */
[----:B------:R-:W-:-:S02]  /*37600*/  IMAD.MOV.U32 R107, RZ, RZ, R59 ;  /* 0x000000ffff6b7224 */ /* 0x000fc400078e003b */
[----:B------:R-:W-:Y:S01]  /*37610*/  IMAD.MOV.U32 R104, RZ, RZ, R121 ;  /* 0x000000ffff687224 */ /* 0x000fe200078e0079 */
[----:B------:R-:W4:Y:S01]  /*37620*/  LDL.LU R153, [R1+0x8e8] ;  /* 0x0008e80001997983 */ /* 0x000f220000300800 */
[----:B------:R-:W-:Y:S02]  /*37630*/  IMAD.MOV.U32 R110, RZ, RZ, R61 ;  /* 0x000000ffff6e7224 */ /* 0x000fe400078e003d */
[----:B------:R-:W-:Y:S02]  /*37640*/  IMAD.MOV.U32 R109, RZ, RZ, R127 ;  /* 0x000000ffff6d7224 */ /* 0x000fe400078e007f */
[----:B------:R-:W-:Y:S02]  /*37650*/  IMAD.MOV.U32 R115, RZ, RZ, R67 ;  /* 0x000000ffff737224 */ /* 0x000fe400078e0043 */
[----:B------:R-:W-:Y:S02]  /*37660*/  IMAD.MOV.U32 R119, RZ, RZ, R71 ;  /* 0x000000ffff777224 */ /* 0x000fe400078e0047 */
[----:B------:R-:W-:-:S02]  /*37670*/  IMAD.MOV.U32 R117, RZ, RZ, R135 ;  /* 0x000000ffff757224 */ /* 0x000fc400078e0087 */
[----:B------:R-:W-:Y:S02]  /*37680*/  IMAD.MOV.U32 R121, RZ, RZ, R139 ;  /* 0x000000ffff797224 */ /* 0x000fe400078e008b */
[----:B------:R-:W-:Y:S02]  /*37690*/  IMAD.MOV.U32 R127, RZ, RZ, R79 ;  /* 0x000000ffff7f7224 */ /* 0x000fe400078e004f */
[----:B------:R-:W-:Y:S01]  /*376a0*/  IMAD.MOV.U32 R131, RZ, RZ, R83 ;  /* 0x000000ffff837224 */ /* 0x000fe200078e0053 */
[----:B--2---:R-:W-:-:S13]  /*376b0*/  R2UR UR4, R185 ;  /* 0x00000000b90472ca */ /* 0x004fda00000e0000 */
[----:B------:R-:W-:-:S05]  /*376c0*/  IADD3 R3, R3, UR4, R2 ;  /* 0x0000000403037c10 */ /* 0x000fca000fffe002 */
[----:B------:R-:W-:Y:S01]  /*376d0*/  IMAD R3, R4, 0x8, R3 ;  /* 0x0000000804037824 */ /* 0x000fe200078e0203 */
[----:B------:R-:W-:Y:S01]  /*376e0*/  BAR.SYNC.DEFER_BLOCKING 0x0 ;  /* 0x0000000000007b1d */ /* 0x000fe20000010000 */
[----:B------:R-:W-:Y:S02]  /*376f0*/  IMAD.MOV.U32 R4, RZ, RZ, R88 ;  /* 0x000000ffff047224 */ /* 0x000fe400078e0058 */
[----:B------:R-:W-:Y:S02]  /*37700*/  IMAD.MOV.U32 R88, RZ, RZ, R105 ;  /* 0x000000ffff587224 */ /* 0x000fe400078e0069 */
[----:B------:R-:W-:Y:S01]  /*37710*/  IMAD.MOV.U32 R105, RZ, RZ, R123 ;  /* 0x000000ffff697224 */ /* 0x000fe200078e007b */
[----:B------:R-:W-:Y:S02]  /*37720*/  MOV R123, R75 ;  /* 0x0000004b007b7202 */ /* 0x000fe40000000f00 */
[----:B---3--:R-:W-:-:S04]  /*37730*/  ISETP.GE.AND P0, PT, R189, R186, PT ;  /* 0x000000babd00720c */ /* 0x008fc80003f06270 */
[-C--:B----4-:R-:W-:Y:S02]  /*37740*/  ISETP.LT.AND P1, PT, R190, R177.reuse, !P0 ;  /* 0x000000b1be00720c */ /* 0x090fe40004721270 */
[----:B------:R-:W1:Y:S01]  /*37750*/  S2R R190, SR_TID.X ;  /* 0x0000000000be7919 */ /* 0x000e620000002100 */
[----:B------:R-:W-:Y:S01]  /*37760*/  IMAD.MOV.U32 R135, RZ, RZ, R87 ;  /* 0x000000ffff877224 */ /* 0x000fe200078e0057 */
[-C--:B------:R-:W-:Y:S02]  /*37770*/  ISETP.LT.AND P2, PT, R0, R177.reuse, !P0 ;  /* 0x000000b10000720c */ /* 0x080fe40004741270 */
[-C--:B------:R-:W-:Y:S01]  /*37780*/  ISETP.LT.AND P5, PT, R182, R177.reuse, !P0 ;  /* 0x000000b1b600720c */ /* 0x080fe200047a1270 */
[----:B------:R-:W-:Y:S01]  /*37790*/  STSM.16.M88.4 [R3], R4 ;  /* 0x0000000403007844 */ /* 0x000fe20000000200 */
[----:B------:R-:W-:Y:S01]  /*377a0*/  BAR.SYNC.DEFER_BLOCKING 0x0 ;  /* 0x0000000000007b1d */ /* 0x000fe20000010000 */
[-C--:B------:R-:W-:Y:S02]  /*377b0*/  ISETP.LT.AND P4, PT, R223, R177.reuse, !P0 ;  /* 0x000000b1df00720c */ /* 0x080fe40004781270 */
[----:B------:R-:W-:-:S02]  /*377c0*/  ISETP.LT.AND P3, PT, R191, R177, !P0 ;  /* 0x000000b1bf00720c */ /* 0x000fc40004761270 */
[----:B-1----:R-:W-:-:S04]  /*377d0*/  LOP3.LUT R190, R190, 0x7f, RZ, 0xc0, !PT ;  /* 0x0000007fbebe7812 */ /* 0x002fc800078ec0ff */
[----:B------:R-:W-:Y:S01]  /*377e0*/  LEA R2, R190, UR4, 0x4 ;  /* 0x00000004be027c11 */ /* 0x000fe2000f8e20ff */
[----:B------:R-:W-:-:S04]  /*377f0*/  ULDC UR4, c[0x0][0x248] ;  /* 0x0000920000047ab9 */ /* 0x000fc80000000800 */
[----:B------:R-:W1:Y:S01]  /*37800*/  LDS.128 R4, [R2] ;  /* 0x0000000002047984 */ /* 0x000e620000000c00 */
[----:B------:R-:W-:Y:S06]  /*37810*/  BAR.SYNC.DEFER_BLOCKING 0x0 ;  /* 0x0000000000007b1d */ /* 0x000fec0000010000 */
[----:B------:R-:W-:Y:S02]  /*37820*/  STSM.16.M88.4 [R3], R8 ;  /* 0x0000000803007844 */ /* 0x000fe40000000200 */
[----:B------:R-:W-:Y:S06]  /*37830*/  BAR.SYNC.DEFER_BLOCKING 0x0 ;  /* 0x0000000000007b1d */ /* 0x000fec0000010000 */
[----:B------:R-:W2:Y:S02]  /*37840*/  LDS.128 R8, [R2] ;  /* 0x0000000002087984 */ /* 0x000ea40000000c00 */
[----:B------:R-:W-:Y:S06]  /*37850*/  BAR.SYNC.DEFER_BLOCKING 0x0 ;  /* 0x0000000000007b1d */ /* 0x000fec0000010000 */
[----:B------:R-:W-:Y:S02]  /*37860*/  STSM.16.M88.4 [R3], R12 ;  /* 0x0000000c03007844 */ /* 0x000fe40000000200 */
[----:B------:R-:W-:Y:S06]  /*37870*/  BAR.SYNC.DEFER_BLOCKING 0x0 ;  /* 0x0000000000007b1d */ /* 0x000fec0000010000 */
[----:B------:R-:W3:Y:S02]  /*37880*/  LDS.128 R12, [R2] ;  /* 0x00000000020c7984 */ /* 0x000ee40000000c00 */
[----:B------:R-:W-:Y:S06]  /*37890*/  BAR.SYNC.DEFER_BLOCKING 0x0 ;  /* 0x0000000000007b1d */ /* 0x000fec0000010000 */
[----:B------:R-:W-:Y:S02]  /*378a0*/  STSM.16.M88.4 [R3], R16 ;  /* 0x0000001003007844 */ /* 0x000fe40000000200 */
[----:B------:R-:W-:Y:S06]  /*378b0*/  BAR.SYNC.DEFER_BLOCKING 0x0 ;  /* 0x0000000000007b1d */ /* 0x000fec0000010000 */
[----:B------:R-:W4:Y:S02]  /*378c0*/  LDS.128 R16, [R2] ;  /* 0x0000000002107984 */ /* 0x000f240000000c00 */
        /* <DEDUP_REMOVED lines=21> */
[----:B------:R1:W-:Y:S02]  /*37a20*/  STSM.16.M88.4 [R3], R88 ;  /* 0x0000005803007844 */ /* 0x0003e40000000200 */
[----:B------:R-:W-:Y:S01]  /*37a30*/  BAR.SYNC.DEFER_BLOCKING 0x0 ;  /* 0x0000000000007b1d */ /* 0x000fe20000010000 */
[----:B-1----:R-:W-:Y:S01]  /*37a40*/  IMAD.MOV.U32 R90, RZ, RZ, R48 ;  /* 0x000000ffff5a7224 */ /* 0x002fe200078e0030 */
[----:B------:R-:W-:Y:S01]  /*37a50*/  MOV R89, R114 ;  /* 0x0000007200597202 */ /* 0x000fe20000000f00 */
[----:B------:R-:W-:-:S02]  /*37a60*/  IMAD.MOV.U32 R91, RZ, RZ, R50 ;  /* 0x000000ffff5b7224 */ /* 0x000fc400078e0032 */
[----:B------:R-:W-:Y:S02]  /*37a70*/  IMAD.MOV.U32 R88, RZ, RZ, R112 ;  /* 0x000000ffff587224 */ /* 0x000fe400078e0070 */
[----:B------:R-:W-:Y:S02]  /*37a80*/  IMAD.MOV.U32 R114, RZ, RZ, R65 ;  /* 0x000000ffff727224 */ /* 0x000fe400078e0041 */
[----:B------:R-:W-:Y:S02]  /*37a90*/  IMAD.MOV.U32 R112, RZ, RZ, R129 ;  /* 0x000000ffff707224 */ /* 0x000fe400078e0081 */
[----:B------:R-:W-:Y:S01]  /*37aa0*/  IMAD.MOV.U32 R129, RZ, RZ, R147 ;  /* 0x000000ffff817224 */ /* 0x000fe200078e0093 */
[----:B------:R-:W1:Y:S01]  /*37ab0*/  LDS.128 R44, [R2] ;  /* 0x00000000022c7984 */ /* 0x000e620000000c00 */
[----:B------:R-:W-:Y:S06]  /*37ac0*/  BAR.SYNC.DEFER_BLOCKING 0x0 ;  /* 0x0000000000007b1d */ /* 0x000fec0000010000 */
[----:B------:R-:W-:Y:S02]  /*37ad0*/  STSM.16.M88.4 [R3], R40 ;  /* 0x0000002803007844 */ /* 0x000fe40000000200 */
[----:B------:R-:W-:Y:S06]  /*37ae0*/  BAR.SYNC.DEFER_BLOCKING 0x0 ;  /* 0x0000000000007b1d */ /* 0x000fec0000010000 */
[----:B------:R-:W1:Y:S02]  /*37af0*/  LDS.128 R40, [R2] ;  /* 0x0000000002287984 */ /* 0x000e640000000c00 */
[----:B------:R-:W-:Y:S06]  /*37b00*/  BAR.SYNC.DEFER_BLOCKING 0x0 ;  /* 0x0000000000007b1d */ /* 0x000fec0000010000 */
[----:B------:R2:W-:Y:S02]  /*37b10*/  STSM.16.M88.4 [R3], R92 ;  /* 0x0000005c03007844 */ /* 0x0005e40000000200 */
[----:B------:R-:W-:Y:S01]  /*37b20*/  BAR.SYNC.DEFER_BLOCKING 0x0 ;  /* 0x0000000000007b1d */ /* 0x000fe20000010000 */
[----:B--2---:R-:W-:Y:S01]  /*37b30*/  MOV R94, R52 ;  /* 0x00000034005e7202 */ /* 0x004fe20000000f00 */
[----:B------:R-:W-:-:S02]  /*37b40*/  IMAD.MOV.U32 R95, RZ, RZ, R54 ;  /* 0x000000ffff5f7224 */ /* 0x000fc400078e0036 */
[----:B------:R-:W-:Y:S02]  /*37b50*/  IMAD.MOV.U32 R92, RZ, RZ, R116 ;  /* 0x000000ffff5c7224 */ /* 0x000fe400078e0074 */
[----:B------:R-:W-:Y:S01]  /*37b60*/  IMAD.MOV.U32 R93, RZ, RZ, R118 ;  /* 0x000000ffff5d7224 */ /* 0x000fe200078e0076 */
[----:B------:R-:W-:Y:S01]  /*37b70*/  MOV R118, R69 ;  /* 0x0000004500767202 */ /* 0x000fe20000000f00 */
[----:B------:R-:W-:Y:S01]  /*37b80*/  IMAD.MOV.U32 R116, RZ, RZ, R133 ;  /* 0x000000ffff747224 */ /* 0x000fe200078e0085 */
[----:B------:R-:W2:Y:S01]  /*37b90*/  LDS.128 R48, [R2] ;  /* 0x0000000002307984 */ /* 0x000ea20000000c00 */
[----:B------:R-:W-:Y:S06]  /*37ba0*/  BAR.SYNC.DEFER_BLOCKING 0x0 ;  /* 0x0000000000007b1d */ /* 0x000fec0000010000 */
[----:B------:R-:W-:Y:S02]  /*37bb0*/  STSM.16.M88.4 [R3], R88 ;  /* 0x0000005803007844 */ /* 0x000fe40000000200 */
[----:B------:R-:W-:Y:S06]  /*37bc0*/  BAR.SYNC.DEFER_BLOCKING 0x0 ;  /* 0x0000000000007b1d */ /* 0x000fec0000010000 */
[----:B------:R-:W2:Y:S02]  /*37bd0*/  LDS.128 R88, [R2] ;  /* 0x0000000002587984 */ /* 0x000ea40000000c00 */
[----:B------:R-:W-:Y:S06]  /*37be0*/  BAR.SYNC.DEFER_BLOCKING 0x0 ;  /* 0x0000000000007b1d */ /* 0x000fec0000010000 */
[----:B------:R3:W-:Y:S02]  /*37bf0*/  STSM.16.M88.4 [R3], R96 ;  /* 0x0000006003007844 */ /* 0x0007e40000000200 */
[----:B------:R-:W-:Y:S01]  /*37c00*/  BAR.SYNC.DEFER_BLOCKING 0x0 ;  /* 0x0000000000007b1d */ /* 0x000fe20000010000 */
[----:B---3--:R-:W-:Y:S01]  /*37c10*/  IMAD.MOV.U32 R98, RZ, RZ, R56 ;  /* 0x000000ffff627224 */ /* 0x008fe200078e0038 */
[----:B------:R-:W-:Y:S01]  /*37c20*/  MOV R99, R58 ;  /* 0x0000003a00637202 */ /* 0x000fe20000000f00 */
[----:B------:R-:W-:Y:S01]  /*37c30*/  IMAD.MOV.U32 R97, RZ, RZ, R122 ;  /* 0x000000ffff617224 */ /* 0x000fe200078e007a */
[----:B------:R-:W-:Y:S01]  /*37c40*/  MOV R96, R120 ;  /* 0x0000007800607202 */ /* 0x000fe20000000f00 */
[----:B------:R-:W-:Y:S01]  /*37c50*/  IMAD.MOV.U32 R122, RZ, RZ, R73 ;  /* 0x000000ffff7a7224 */ /* 0x000fe200078e0049 */
[----:B------:R-:W-:Y:S01]  /*37c60*/  MOV R120, R137 ;  /* 0x0000008900787202 */ /* 0x000fe20000000f00 */
[----:B------:R-:W3:Y:S01]  /*37c70*/  LDS.128 R52, [R2] ;  /* 0x0000000002347984 */ /* 0x000ee20000000c00 */
[----:B------:R-:W-:Y:S06]  /*37c80*/  BAR.SYNC.DEFER_BLOCKING 0x0 ;  /* 0x0000000000007b1d */ /* 0x000fec0000010000 */
[----:B------:R-:W-:Y:S02]  /*37c90*/  STSM.16.M88.4 [R3], R92 ;  /* 0x0000005c03007844 */ /* 0x000fe40000000200 */
[----:B------:R-:W-:Y:S06]  /*37ca0*/  BAR.SYNC.DEFER_BLOCKING 0x0 ;  /* 0x0000000000007b1d */ /* 0x000fec0000010000 */
[----:B------:R-:W3:Y:S02]  /*37cb0*/  LDS.128 R92, [R2] ;  /* 0x00000000025c7984 */ /* 0x000ee40000000c00 */
[----:B------:R-:W-:Y:S06]  /*37cc0*/  BAR.SYNC.DEFER_BLOCKING 0x0 ;  /* 0x0000000000007b1d */ /* 0x000fec0000010000 */
[----:B------:R4:W-:Y:S02]  /*37cd0*/  STSM.16.M88.4 [R3], R100 ;  /* 0x0000006403007844 */ /* 0x0009e40000000200 */
[----:B------:R-:W-:Y:S01]  /*37ce0*/  BAR.SYNC.DEFER_BLOCKING 0x0 ;  /* 0x0000000000007b1d */ /* 0x000fe20000010000 */
[----:B----4-:R-:W-:Y:S01]  /*37cf0*/  IMAD.MOV.U32 R102, RZ, RZ, R60 ;  /* 0x000000ffff667224 */ /* 0x010fe200078e003c */
[----:B------:R-:W-:Y:S01]  /*37d00*/  MOV R101, R126 ;  /* 0x0000007e00657202 */ /* 0x000fe20000000f00 */
[----:B------:R-:W-:-:S02]  /*37d10*/  IMAD.MOV.U32 R103, RZ, RZ, R62 ;  /* 0x000000ffff677224 */ /* 0x000fc400078e003e */
[----:B------:R-:W-:Y:S02]  /*37d20*/  IMAD.MOV.U32 R100, RZ, RZ, R124 ;  /* 0x000000ffff647224 */ /* 0x000fe400078e007c */
[----:B------:R-:W-:Y:S02]  /*37d30*/  IMAD.MOV.U32 R126, RZ, RZ, R77 ;  /* 0x000000ffff7e7224 */ /* 0x000fe400078e004d */
[----:B------:R-:W-:Y:S01]  /*37d40*/  IMAD.MOV.U32 R124, RZ, RZ, R141 ;  /* 0x000000ffff7c7224 */ /* 0x000fe200078e008d */
[----:B------:R-:W4:Y:S01]  /*37d50*/  LDS.128 R56, [R2] ;  /* 0x0000000002387984 */ /* 0x000f220000000c00 */
[----:B------:R-:W-:Y:S06]  /*37d60*/  BAR.SYNC.DEFER_BLOCKING 0x0 ;  /* 0x0000000000007b1d */ /* 0x000fec0000010000 */
[----:B------:R-:W-:Y:S02]  /*37d70*/  STSM.16.M88.4 [R3], R96 ;  /* 0x0000006003007844 */ /* 0x000fe40000000200 */
[----:B------:R-:W-:Y:S06]  /*37d80*/  BAR.SYNC.DEFER_BLOCKING 0x0 ;  /* 0x0000000000007b1d */ /* 0x000fec0000010000 */
[----:B------:R-:W4:Y:S02]  /*37d90*/  LDS.128 R96, [R2] ;  /* 0x0000000002607984 */ /* 0x000f240000000c00 */
[----:B------:R-:W-:Y:S06]  /*37da0*/  BAR.SYNC.DEFER_BLOCKING 0x0 ;  /* 0x0000000000007b1d */ /* 0x000fec0000010000 */
[----:B------:R1:W-:Y:S02]  /*37db0*/  STSM.16.M88.4 [R3], R104 ;  /* 0x0000006803007844 */ /* 0x0003e40000000200 */
[----:B------:R-:W-:Y:S01]  /*37dc0*/  BAR.SYNC.DEFER_BLOCKING 0x0 ;  /* 0x0000000000007b1d */ /* 0x000fe20000010000 */
[----:B-1----:R-:W-:Y:S01]  /*37dd0*/  MOV R106, R64 ;  /* 0x00000040006a7202 */ /* 0x002fe20000000f00 */
[----:B------:R-:W-:-:S02]  /*37de0*/  IMAD.MOV.U32 R107, RZ, RZ, R66 ;  /* 0x000000ffff6b7224 */ /* 0x000fc400078e0042 */
[----:B------:R-:W-:Y:S02]  /*37df0*/  IMAD.MOV.U32 R104, RZ, RZ, R128 ;  /* 0x000000ffff687224 */ /* 0x000fe400078e0080 */
[----:B------:R-:W-:Y:S01]  /*37e00*/  IMAD.MOV.U32 R105, RZ, RZ, R130 ;  /* 0x000000ffff697224 */ /* 0x000fe200078e0082 */
[----:B------:R-:W-:Y:S01]  /*37e10*/  MOV R130, R81 ;  /* 0x0000005100827202 */ /* 0x000fe20000000f00 */
        /* <DEDUP_REMOVED lines=9> */
[----:B--2---:R-:W-:Y:S01]  /*37eb0*/  IMAD.MOV.U32 R110, RZ, RZ, R68 ;  /* 0x000000ffff6e7224 */ /* 0x004fe200078e0044 */
[----:B------:R-:W-:Y:S01]  /*37ec0*/  MOV R111, R70 ;  /* 0x00000046006f7202 */ /* 0x000fe20000000f00 */
[----:B------:R-:W-:Y:S01]  /*37ed0*/  IMAD.MOV.U32 R109, RZ, RZ, R134 ;  /* 0x000000ffff6d7224 */ /* 0x000fe200078e0086 */
[----:B------:R-:W-:-:S02]  /*37ee0*/  MOV R108, R132 ;  /* 0x00000084006c7202 */ /* 0x000fc40000000f00 */
[----:B------:R-:W2:Y:S02]  /*37ef0*/  LDS.128 R64, [R2] ;  /* 0x0000000002407984 */ /* 0x000ea40000000c00 */
        /* <DEDUP_REMOVED lines=9> */
[----:B------:R-:W-:-:S02]  /*37f90*/  IMAD.MOV.U32 R115, RZ, RZ, R74 ;  /* 0x000000ffff737224 */ /* 0x000fc400078e004a */
[----:B------:R-:W-:Y:S01]  /*37fa0*/  IMAD.MOV.U32 R112, RZ, RZ, R136 ;  /* 0x000000ffff707224 */ /* 0x000fe200078e0088 */
[----:B------:R-:W-:Y:S01]  /*37fb0*/  MOV R134, R85 ;  /* 0x0000005500867202 */ /* 0x000fe20000000f00 */
[----:B------:R-:W-:Y:S01]  /*37fc0*/  IMAD.MOV.U32 R133, RZ, RZ, R151 ;  /* 0x000000ffff857224 */ /* 0x000fe200078e0097 */
[----:B------:R-:W-:Y:S01]  /*37fd0*/  MOV R132, R149 ;  /* 0x0000009500847202 */ /* 0x000fe20000000f00 */
[----:B------:R-:W-:Y:S01]  /*37fe0*/  IMAD R136, R189, UR5, RZ ;  /* 0x00000005bd887c24 */ /* 0x000fe2000f8e02ff */
[----:B------:R-:W-:Y:S01]  /*37ff0*/  ULDC UR5, c[0x0][0x22c] ;  /* 0x00008b0000057ab9 */ /* 0x000fe20000000800 */
        /* <DEDUP_REMOVED lines=8> */
[----:B----4-:R-:W-:Y:S01]  /*38080*/  MOV R118, R76 ;  /* 0x0000004c00767202 */ /* 0x010fe20000000f00 */
[----:B------:R-:W-:-:S02]  /*38090*/  IMAD.MOV.U32 R119, RZ, RZ, R78 ;  /* 0x000000ffff777224 */ /* 0x000fc400078e004e */
        /* <DEDUP_REMOVED lines=12> */
[----:B------:R-:W-:Y:S01]  /*38160*/  IMAD.MOV.U32 R121, RZ, RZ, R146 ;  /* 0x000000ffff797224 */ /* 0x000fe200078e0092 */
[----:B------:R-:W-:-:S02]  /*38170*/  MOV R120, R144 ;  /* 0x0000009000787202 */ /* 0x000fc40000000f00 */
[----:B------:R-:W1:Y:S02]  /*38180*/  LDS.128 R76, [R2] ;  /* 0x00000000024c7984 */ /* 0x000e640000000c00 */
[----:B------:R-:W-:Y:S06]  /*38190*/  BAR.SYNC.DEFER_BLOCKING 0x0 ;  /* 0x0000000000007b1d */ /* 0x000fec0000010000 */
[----:B------:R-:W-:Y:S02]  /*381a0*/  STSM.16.M88.4 [R3], R116 ;  /* 0x0000007403007844 */ /* 0x000fe40000000200 */
[----:B------:R-:W-:Y:S06]  /*381b0*/  BAR.SYNC.DEFER_BLOCKING 0x0 ;  /* 0x0000000000007b1d */ /* 0x000fec0000010000 */
[----:B------:R-:W1:Y:S02]  /*381c0*/  LDS.128 R116, [R2] ;  /* 0x0000000002747984 */ /* 0x000e640000000c00 */
[----:B------:R-:W-:Y:S06]  /*381d0*/  BAR.SYNC.DEFER_BLOCKING 0x0 ;  /* 0x0000000000007b1d */ /* 0x000fec0000010000 */
[----:B------:R2:W-:Y:S02]  /*381e0*/  STSM.16.M88.4 [R3], R124 ;  /* 0x0000007c03007844 */ /* 0x0005e40000000200 */
[----:B------:R-:W-:Y:S06]  /*381f0*/  BAR.SYNC.DEFER_BLOCKING 0x0 ;  /* 0x0000000000007b1d */ /* 0x000fec0000010000 */
[----:B------:R-:W1:Y:S02]  /*38200*/  LDS.128 R80, [R2] ;  /* 0x0000000002507984 */ /* 0x000e640000000c00 */
[----:B------:R-:W-:Y:S06]  /*38210*/  BAR.SYNC.DEFER_BLOCKING 0x0 ;  /* 0x0000000000007b1d */ /* 0x000fec0000010000 */
[----:B------:R-:W-:Y:S02]  /*38220*/  STSM.16.M88.4 [R3], R120 ;  /* 0x0000007803007844 */ /* 0x000fe40000000200 */
[----:B------:R-:W-:Y:S06]  /*38230*/  BAR.SYNC.DEFER_BLOCKING 0x0 ;  /* 0x0000000000007b1d */ /* 0x000fec0000010000 */
[----:B------:R-:W1:Y:S02]  /*38240*/  LDS.128 R120, [R2] ;  /* 0x0000000002787984 */ /* 0x000e640000000c00 */
[----:B------:R-:W-:Y:S06]  /*38250*/  BAR.SYNC.DEFER_BLOCKING 0x0 ;  /* 0x0000000000007b1d */ /* 0x000fec0000010000 */
[----:B------:R-:W-:Y:S02]  /*38260*/  STSM.16.M88.4 [R3], R128 ;  /* 0x0000008003007844 */ /* 0x000fe40000000200 */
[----:B------:R-:W-:Y:S01]  /*38270*/  BAR.SYNC.DEFER_BLOCKING 0x0 ;  /* 0x0000000000007b1d */ /* 0x000fe20000010000 */
[----:B--2---:R-:W-:Y:S01]  /*38280*/  IMAD.MOV.U32 R124, RZ, RZ, R148 ;  /* 0x000000ffff7c7224 */ /* 0x004fe200078e0094 */
[----:B------:R-:W-:Y:S01]  /*38290*/  MOV R125, R150 ;  /* 0x00000096007d7202 */ /* 0x000fe20000000f00 */
[----:B------:R-:W-:-:S03]  /*382a0*/  IMAD.MOV.U32 R126, RZ, RZ, R84 ;  /* 0x000000ffff7e7224 */ /* 0x000fc600078e0054 */
[----:B------:R-:W2:Y:S01]  /*382b0*/  LDS.128 R128, [R2] ;  /* 0x0000000002807984 */ /* 0x000ea20000000c00 */
[----:B------:R-:W-:Y:S01]  /*382c0*/  IMAD.MOV.U32 R127, RZ, RZ, R86 ;  /* 0x000000ffff7f7224 */ /* 0x000fe200078e0056 */
[----:B------:R-:W-:Y:S06]  /*382d0*/  BAR.SYNC.DEFER_BLOCKING 0x0 ;  /* 0x0000000000007b1d */ /* 0x000fec0000010000 */
[----:B------:R3:W-:Y:S02]  /*382e0*/  STSM.16.M88.4 [R3], R124 ;  /* 0x0000007c03007844 */ /* 0x0007e40000000200 */
[----:B------:R-:W-:Y:S06]  /*382f0*/  BAR.SYNC.DEFER_BLOCKING 0x0 ;  /* 0x0000000000007b1d */ /* 0x000fec0000010000 */
[----:B------:R-:W2:Y:S02]  /*38300*/  LDS.128 R84, [R2] ;  /* 0x0000000002547984 */ /* 0x000ea40000000c00 */
[----:B------:R-:W-:Y:S01]  /*38310*/  BAR.SYNC.DEFER_BLOCKING 0x0 ;  /* 0x0000000000007b1d */ /* 0x000fe20000010000 */
[----:B------:R-:W-:Y:S01]  /*38320*/  IMAD R137, R0, UR4, RZ ;  /* 0x0000000400897c24 */ /* 0x000fe2000f8e02ff */
[----:B------:R-:W-:-:S03]  /*38330*/  LEA R0, P6, R136, UR6, 0x2 ;  /* 0x0000000688007c11 */ /* 0x000fc6000f8c10ff */
[C---:B---3--:R-:W-:Y:S01]  /*38340*/  VIADD R127, R137.reuse, UR4 ;  /* 0x00000004897f7c36 */ /* 0x048fe20008000000 */
[----:B------:R-:W-:Y:S02]  /*38350*/  LEA.HI.X.SX32 R136, R136, UR7, 0x2, P6 ;  /* 0x0000000788887c11 */ /* 0x000fe4000b0f16ff */
[C---:B------:R-:W-:Y:S01]  /*38360*/  LEA R124, P6, R137.reuse, R0, 0x2 ;  /* 0x00000000897c7211 */ /* 0x040fe200078c10ff */
[----:B------:R3:W-:Y:S03]  /*38370*/  STSM.16.M88.4 [R3], R132 ;  /* 0x0000008403007844 */ /* 0x0007e60000000200 */
[----:B------:R-:W-:Y:S01]  /*38380*/  LEA.HI.X.SX32 R125, R137, R136, 0x2, P6 ;  /* 0x00000088897d7211 */ /* 0x000fe200030f16ff */
[----:B------:R-:W-:Y:S01]  /*38390*/  BAR.SYNC.DEFER_BLOCKING 0x0 ;  /* 0x0000000000007b1d */ /* 0x000fe20000010000 */
[C---:B------:R-:W-:Y:S01]  /*383a0*/  LEA R126, P6, R127.reuse, R0, 0x2 ;  /* 0x000000007f7e7211 */ /* 0x040fe200078c10ff */
[----:B---3--:R-:W-:-:S03]  /*383b0*/  VIADD R3, R127, UR4 ;  /* 0x000000047f037c36 */ /* 0x008fc60008000000 */
[----:B------:R-:W-:Y:S01]  /*383c0*/  LEA.HI.X.SX32 R127, R127, R136, 0x2, P6 ;  /* 0x000000887f7f7211 */ /* 0x000fe200030f16ff */
[----:B------:R3:W-:Y:S01]  /*383d0*/  @P2 STG.E desc[UR60][R124.64], R4 ;  /* 0x000000047c002986 */ /* 0x0007e2000c10193c */
[----:B------:R-:W-:-:S03]  /*383e0*/  ISETP.LT.AND P2, PT, R157, R177, !P0 ;  /* 0x000000b19d00720c */ /* 0x000fc60004741270 */
[----:B------:R4:W-:Y:S01]  /*383f0*/  @P1 STG.E desc[UR60][R126.64], R8 ;  /* 0x000000087e001986 */ /* 0x0009e2000c10193c */
[----:B---3--:R-:W-:-:S03]  /*38400*/  LEA R124, P6, R3, R0, 0x2 ;  /* 0x00000000037c7211 */ /* 0x008fc600078c10ff */
[----:B------:R-:W3:Y:S01]  /*38410*/  LDL.LU R157, [R1+0x8f0] ;  /* 0x0008f000019d7983 */ /* 0x000ee20000300800 */
[----:B------:R-:W-:Y:S02]  /*38420*/  LEA.HI.X.SX32 R125, R3, R136, 0x2, P6 ;  /* 0x00000088037d7211 */ /* 0x000fe400030f16ff */
[-C--:B------:R-:W-:Y:S02]  /*38430*/  ISETP.LT.AND P1, PT, R156, R177.reuse, !P0 ;  /* 0x000000b19c00720c */ /* 0x080fe40004721270 */
[----:B------:R-:W2:Y:S04]  /*38440*/  LDL.LU R156, [R1+0x8f4] ;  /* 0x0008f400019c7983 */ /* 0x000ea80000300800 */
[----:B------:R1:W-:Y:S01]  /*38450*/  @P5 STG.E desc[UR60][R124.64], R5 ;  /* 0x000000057c005986 */ /* 0x0003e2000c10193c */
[----:B------:R-:W-:-:S03]  /*38460*/  ISETP.LT.AND P5, PT, R152, R177, !P0 ;  /* 0x000000b19800720c */ /* 0x000fc600047a1270 */
[----:B------:R-:W3:Y:S01]  /*38470*/  LDL.LU R152, [R1+0x8f8] ;  /* 0x0008f80001987983 */ /* 0x000ee20000300800 */
[----:B------:R-:W-:-:S04]  /*38480*/  IADD3 R4, R3, UR4, RZ ;  /* 0x0000000403047c10 */ /* 0x000fc8000fffe0ff */
[C---:B----4-:R-:W-:Y:S01]  /*38490*/  LEA R126, P6, R4.reuse, R0, 0x2 ;  /* 0x00000000047e7211 */ /* 0x050fe200078c10ff */
[----:B------:R-:W-:-:S03]  /*384a0*/  VIADD R3, R4, UR4 ;  /* 0x0000000404037c36 */ /* 0x000fc60008000000 */
[----:B------:R-:W-:Y:S01]  /*384b0*/  LEA.HI.X.SX32 R127, R4, R136, 0x2, P6 ;  /* 0x00000088047f7211 */ /* 0x000fe200030f16ff */
[C---:B-1----:R-:W-:Y:S01]  /*384c0*/  VIADD R124, R3.reuse, UR4 ;  /* 0x00000004037c7c36 */ /* 0x042fe20008000000 */
[----:B------:R-:W-:-:S04]  /*384d0*/  LEA R4, P6, R3, R0, 0x2 ;  /* 0x0000000003047211 */ /* 0x000fc800078c10ff */
[----:B------:R-:W-:Y:S02]  /*384e0*/  LEA.HI.X.SX32 R5, R3, R136, 0x2, P6 ;  /* 0x0000008803057211 */ /* 0x000fe400030f16ff */
[C---:B------:R-:W-:Y:S02]  /*384f0*/  LEA R8, P6, R124.reuse, R0, 0x2 ;  /* 0x000000007c087211 */ /* 0x040fe400078c10ff */
[C---:B------:R-:W-:Y:S01]  /*38500*/  IADD3 R3, R124.reuse, UR4, RZ ;  /* 0x000000047c037c10 */ /* 0x040fe2000fffe0ff */
[----:B------:R1:W-:Y:S04]  /*38510*/  @P4 STG.E desc[UR60][R126.64], R9 ;  /* 0x000000097e004986 */ /* 0x0003e8000c10193c */
[----:B------:R4:W-:Y:S01]  /*38520*/  @P3 STG.E desc[UR60][R4.64], R6 ;  /* 0x0000000604003986 */ /* 0x0009e2000c10193c */
[----:B------:R-:W-:Y:S01]  /*38530*/  VIADD R125, R3, UR4 ;  /* 0x00000004037d7c36 */ /* 0x000fe20008000000 */
[----:B-1----:R-:W-:-:S02]  /*38540*/  LEA.HI.X.SX32 R9, R124, R136, 0x2, P6 ;  /* 0x000000887c097211 */ /* 0x002fc400030f16ff */
[----:B----4-:R-:W-:-:S03]  /*38550*/  LEA R4, P6, R3, R0, 0x2 ;  /* 0x0000000003047211 */ /* 0x010fc600078c10ff */
[----:B------:R1:W-:Y:S01]  /*38560*/  @P2 STG.E desc[UR60][R8.64], R10 ;  /* 0x0000000a08002986 */ /* 0x0003e2000c10193c */
[----:B------:R-:W-:Y:S02]  /*38570*/  LEA.HI.X.SX32 R5, R3, R136, 0x2, P6 ;  /* 0x0000008803057211 */ /* 0x000fe400030f16ff */
[-C--:B------:R-:W-:Y:S02]  /*38580*/  ISETP.LT.AND P4, PT, R155, R177.reuse, !P0 ;  /* 0x000000b19b00720c */ /* 0x080fe40004781270 */
[----:B------:R-:W4:Y:S01]  /*38590*/  LDL.LU R155, [R1+0x900] ;  /* 0x00090000019b7983 */ /* 0x000f220000300800 */
[-C--:B------:R-:W-:Y:S02]  /*385a0*/  ISETP.LT.AND P3, PT, R154, R177.reuse, !P0 ;  /* 0x000000b19a00720c */ /* 0x080fe40004761270 */
[----:B------:R-:W-:Y:S01]  /*385b0*/  ISETP.LT.AND P2, PT, R153, R177, !P0 ;  /* 0x000000b19900720c */ /* 0x000fe20004741270 */
[----:B------:R-:W4:Y:S01]  /*385c0*/  LDL.LU R154, [R1+0x90c] ;  /* 0x00090c00019a7983 */ /* 0x000f220000300800 */
[C---:B-1----:R-:W-:Y:S01]  /*385d0*/  LEA R8, P6, R125.reuse, R0, 0x2 ;  /* 0x000000007d087211 */ /* 0x042fe200078c10ff */
[----:B------:R-:W-:-:S02]  /*385e0*/  VIADD R3, R125, UR4 ;  /* 0x000000047d037c36 */ /* 0x000fc40008000000 */
[----:B------:R-:W4:Y:S01]  /*385f0*/  LDL.LU R153, [R1+0x908] ;  /* 0x0009080001997983 */ /* 0x000f220000300800 */
[----:B------:R-:W-:-:S03]  /*38600*/  LEA.HI.X.SX32 R9, R125, R136, 0x2, P6 ;  /* 0x000000887d097211 */ /* 0x000fc600030f16ff */
[----:B------:R-:W4:Y:S04]  /*38610*/  LDL.LU R10, [R1+0x918] ;  /* 0x00091800010a7983 */ /* 0x000f280000300800 */
[----:B------:R1:W-:Y:S04]  /*38620*/  @P1 STG.E desc[UR60][R4.64], R7 ;  /* 0x0000000704001986 */ /* 0x0003e8000c10193c */
[----:B------:R1:W-:Y:S02]  /*38630*/  @P5 STG.E desc[UR60][R8.64], R11 ;  /* 0x0000000b08005986 */ /* 0x0003e4000c10193c */
[----:B-1----:R-:W-:-:S02]  /*38640*/  LEA R4, P6, R3, R0, 0x2 ;  /* 0x0000000003047211 */ /* 0x002fc400078c10ff */
[----:B------:R-:W4:Y:S02]  /*38650*/  LDL.LU R8, [R1+0x914] ;  /* 0x0009140001087983 */ /* 0x000f240000300800 */
[----:B------:R-:W-:-:S05]  /*38660*/  LEA.HI.X.SX32 R5, R3, R136, 0x2, P6 ;  /* 0x0000008803057211 */ /* 0x000fca00030f16ff */
[----:B------:R1:W-:Y:S01]  /*38670*/  @P4 STG.E desc[UR60][R4.64], R12 ;  /* 0x0000000c04004986 */ /* 0x0003e2000c10193c */
[----:B---3--:R-:W-:-:S03]  /*38680*/  ISETP.LT.AND P4, PT, R152, R177, !P0 ;  /* 0x000000b19800720c */ /* 0x008fc60004781270 */
[----:B------:R-:W3:Y:S04]  /*38690*/  LDL.LU R152, [R1+0x91c] ;  /* 0x00091c0001987983 */ /* 0x000ee80000300800 */
[----:B-1----:R-:W3:Y:S01]  /*386a0*/  LDL.LU R12, [R1+0x920] ;  /* 0x00092000010c7983 */ /* 0x002ee20000300800 */
[----:B------:R-:W-:Y:S02]  /*386b0*/  IADD3 R125, R3, UR4, RZ ;  /* 0x00000004037d7c10 */ /* 0x000fe4000fffe0ff */
[----:B------:R-:W-:Y:S01]  /*386c0*/  ISETP.LT.AND P1, PT, R157, R177, !P0 ;  /* 0x000000b19d00720c */ /* 0x000fe20004721270 */
[----:B------:R-:W3:Y:S01]  /*386d0*/  LDL.LU R11, [R1+0x928] ;  /* 0x00092800010b7983 */ /* 0x000ee20000300800 */
[C---:B------:R-:W-:Y:S01]  /*386e0*/  LEA R6, P6, R125.reuse, R0, 0x2 ;  /* 0x000000007d067211 */ /* 0x040fe200078c10ff */
[----:B------:R-:W-:-:S03]  /*386f0*/  VIADD R3, R125, UR4 ;  /* 0x000000047d037c36 */ /* 0x000fc60008000000 */
[----:B------:R-:W-:Y:S01]  /*38700*/  LEA.HI.X.SX32 R7, R125, R136, 0x2, P6 ;  /* 0x000000887d077211 */ /* 0x000fe200030f16ff */
[C---:B------:R-:W-:Y:S01]  /*38710*/  VIADD R125, R3.reuse, UR4 ;  /* 0x00000004037d7c36 */ /* 0x040fe20008000000 */
[----:B------:R-:W-:-:S03]  /*38720*/  LEA R4, P6, R3, R0, 0x2 ;  /* 0x0000000003047211 */ /* 0x000fc600078c10ff */
[----:B------:R1:W-:Y:S01]  /*38730*/  @P3 STG.E desc[UR60][R6.64], R16 ;  /* 0x0000001006003986 */ /* 0x0003e2000c10193c */
[----:B------:R-:W-:Y:S02]  /*38740*/  LEA.HI.X.SX32 R5, R3, R136, 0x2, P6 ;  /* 0x0000008803057211 */ /* 0x000fe400030f16ff */
[C---:B------:R-:W-:Y:S02]  /*38750*/  IADD3 R3, R125.reuse, UR4, RZ ;  /* 0x000000047d037c10 */ /* 0x040fe4000fffe0ff */
[----:B--2---:R-:W-:Y:S01]  /*38760*/  ISETP.LT.AND P5, PT, R156, R177, !P0 ;  /* 0x000000b19c00720c */ /* 0x004fe200047a1270 */
[----:B------:R2:W-:Y:S01]  /*38770*/  @P2 STG.E desc[UR60][R4.64], R13 ;  /* 0x0000000d04002986 */ /* 0x0005e2000c10193c */
[----:B-1----:R-:W-:Y:S01]  /*38780*/  LEA R6, P6, R125, R0, 0x2 ;  /* 0x000000007d067211 */ /* 0x002fe200078c10ff */
[----:B------:R-:W-:-:S03]  /*38790*/  VIADD R9, R3, UR4 ;  /* 0x0000000403097c36 */ /* 0x000fc60008000000 */
[----:B------:R-:W-:Y:S02]  /*387a0*/  LEA.HI.X.SX32 R7, R125, R136, 0x2, P6 ;  /* 0x000000887d077211 */ /* 0x000fe400030f16ff */
[----:B--2---:R-:W-:-:S03]  /*387b0*/  LEA R4, P6, R3, R0, 0x2 ;  /* 0x0000000003047211 */ /* 0x004fc600078c10ff */
[----:B------:R1:W-:Y:S01]  /*387c0*/  @P1 STG.E desc[UR60][R6.64], R17 ;  /* 0x0000001106001986 */ /* 0x0003e2000c10193c */
[----:B------:R-:W-:Y:S01]  /*387d0*/  LEA.HI.X.SX32 R5, R3, R136, 0x2, P6 ;  /* 0x0000008803057211 */ /* 0x000fe200030f16ff */
[----:B------:R-:W-:-:S04]  /*387e0*/  VIADD R3, R9, UR4 ;  /* 0x0000000409037c36 */ /* 0x000fc80008000000 */
[----:B------:R2:W-:Y:S01]  /*387f0*/  @P5 STG.E desc[UR60][R4.64], R14 ;  /* 0x0000000e04005986 */ /* 0x0005e2000c10193c */
[----:B-1----:R-:W-:-:S04]  /*38800*/  LEA R6, P6, R9, R0, 0x2 ;  /* 0x0000000009067211 */ /* 0x002fc800078c10ff */
[----:B------:R-:W-:Y:S02]  /*38810*/  LEA.HI.X.SX32 R7, R9, R136, 0x2, P6 ;  /* 0x0000008809077211 */ /* 0x000fe400030f16ff */
[-C--:B----4-:R-:W-:Y:S02]  /*38820*/  ISETP.LT.AND P5, PT, R10, R177.reuse, !P0 ;  /* 0x000000b10a00720c */ /* 0x090fe400047a1270 */
[----:B------:R-:W4:Y:S01]  /*38830*/  LDL.LU R10, [R1+0x924] ;  /* 0x00092400010a7983 */ /* 0x000f220000300800 */
[----:B------:R-:W-:-:S03]  /*38840*/  ISETP.LT.AND P3, PT, R155, R177, !P0 ;  /* 0x000000b19b00720c */ /* 0x000fc60004761270 */
[----:B------:R1:W-:Y:S01]  /*38850*/  @P4 STG.E desc[UR60][R6.64], R18 ;  /* 0x0000001206004986 */ /* 0x0003e2000c10193c */
[C---:B--2---:R-:W-:Y:S02]  /*38860*/  LEA R4, P6, R3.reuse, R0, 0x2 ;  /* 0x0000000003047211 */ /* 0x044fe400078c10ff */
[----:B------:R-:W-:Y:S02]  /*38870*/  ISETP.LT.AND P2, PT, R154, R177, !P0 ;  /* 0x000000b19a00720c */ /* 0x000fe40004741270 */
[C---:B------:R-:W-:Y:S02]  /*38880*/  IADD3 R9, R3.reuse, UR4, RZ ;  /* 0x0000000403097c10 */ /* 0x040fe4000fffe0ff */
[----:B------:R-:W-:Y:S01]  /*38890*/  ISETP.LT.AND P4, PT, R8, UR5, !P0 ;  /* 0x0000000508007c0c */ /* 0x000fe2000c781270 */
[----:B------:R-:W-:Y:S01]  /*388a0*/  ULDC UR5, c[0x0][0x22c] ;  /* 0x00008b0000057ab9 */ /* 0x000fe20000000800 */
[----:B------:R-:W2:Y:S01]  /*388b0*/  LDL.LU R8, [R1+0x930] ;  /* 0x0009300001087983 */ /* 0x000ea20000300800 */
[----:B------:R-:W-:-:S02]  /*388c0*/  LEA.HI.X.SX32 R5, R3, R136, 0x2, P6 ;  /* 0x0000008803057211 */ /* 0x000fc400030f16ff */
[C---:B-1----:R-:W-:Y:S01]  /*388d0*/  LEA R6, P6, R9.reuse, R0, 0x2 ;  /* 0x0000000009067211 */ /* 0x042fe200078c10ff */
[----:B------:R-:W2:Y:S03]  /*388e0*/  LDL.LU R13, [R1+0x938] ;  /* 0x00093800010d7983 */ /* 0x000ea60000300800 */
[----:B------:R-:W-:Y:S01]  /*388f0*/  LEA.HI.X.SX32 R7, R9, R136, 0x2, P6 ;  /* 0x0000008809077211 */ /* 0x000fe200030f16ff */
[----:B------:R1:W-:Y:S04]  /*38900*/  @P3 STG.E desc[UR60][R4.64], R15 ;  /* 0x0000000f04003986 */ /* 0x0003e8000c10193c */
[----:B------:R1:W-:Y:S01]  /*38910*/  @P2 STG.E desc[UR60][R6.64], R19 ;  /* 0x0000001306002986 */ /* 0x0003e2000c10193c */
[----:B---3--:R-:W-:Y:S01]  /*38920*/  ISETP.LT.AND P3, PT, R152, UR5, !P0 ;  /* 0x0000000598007c0c */ /* 0x008fe2000c761270 */
[----:B------:R-:W-:-:S02]  /*38930*/  ULDC UR5, c[0x0][0x22c] ;  /* 0x00008b0000057ab9 */ /* 0x000fc40000000800 */
[----:B------:R-:W-:Y:S01]  /*38940*/  ISETP.LT.AND P2, PT, R12, UR5, !P0 ;  /* 0x000000050c007c0c */ /* 0x000fe2000c741270 */
[----:B------:R-:W-:Y:S01]  /*38950*/  VIADD R3, R9, UR4 ;  /* 0x0000000409037c36 */ /* 0x000fe20008000000 */
[----:B------:R-:W3:Y:S01]  /*38960*/  LDL.LU R12, [R1+0x940] ;  /* 0x00094000010c7983 */ /* 0x000ee20000300800 */
[----:B------:R-:W-:Y:S01]  /*38970*/  ISETP.LT.AND P1, PT, R153, R177, !P0 ;  /* 0x000000b19900720c */ /* 0x000fe20004721270 */
[----:B------:R-:W-:Y:S01]  /*38980*/  ULDC UR5, c[0x0][0x22c] ;  /* 0x00008b0000057ab9 */ /* 0x000fe20000000800 */
[C---:B------:R-:W-:Y:S01]  /*38990*/  VIADD R9, R3.reuse, UR4 ;  /* 0x0000000403097c36 */ /* 0x040fe20008000000 */
[----:B-1----:R-:W-:-:S04]  /*389a0*/  LEA R4, P6, R3, R0, 0x2 ;  /* 0x0000000003047211 */ /* 0x002fc800078c10ff */
[----:B------:R-:W-:Y:S02]  /*389b0*/  LEA.HI.X.SX32 R5, R3, R136, 0x2, P6 ;  /* 0x0000008803057211 */ /* 0x000fe400030f16ff */
[C---:B------:R-:W-:Y:S02]  /*389c0*/  IADD3 R3, R9.reuse, UR4, RZ ;  /* 0x0000000409037c10 */ /* 0x040fe4000fffe0ff */
[C---:B------:R-:W-:Y:S02]  /*389d0*/  LEA R6, P6, R9.reuse, R0, 0x2 ;  /* 0x0000000009067211 */ /* 0x040fe400078c10ff */
[----:B------:R1:W-:Y:S02]  /*389e0*/  @P1 STG.E desc[UR60][R4.64], R20 ;  /* 0x0000001404001986 */ /* 0x0003e4000c10193c */
[----:B------:R-:W-:Y:S01]  /*389f0*/  LEA.HI.X.SX32 R7, R9, R136, 0x2, P6 ;  /* 0x0000008809077211 */ /* 0x000fe200030f16ff */
[----:B------:R-:W-:Y:S01]  /*38a00*/  VIADD R9, R3, UR4 ;  /* 0x0000000403097c36 */ /* 0x000fe20008000000 */
[----:B------:R-:W-:Y:S01]  /*38a10*/  ISETP.LT.AND P1, PT, R11, UR5, !P0 ;  /* 0x000000050b007c0c */ /* 0x000fe2000c721270 */
[----:B------:R-:W-:Y:S01]  /*38a20*/  ULDC UR5, c[0x0][0x22c] ;  /* 0x00008b0000057ab9 */ /* 0x000fe20000000800 */
[----:B------:R-:W3:Y:S01]  /*38a30*/  LDL.LU R11, [R1+0x93c] ;  /* 0x00093c00010b7983 */ /* 0x000ee20000300800 */
[----:B-1----:R-:W-:-:S03]  /*38a40*/  LEA R4, P6, R3, R0, 0x2 ;  /* 0x0000000003047211 */ /* 0x002fc600078c10ff */
[----:B------:R1:W-:Y:S01]  /*38a50*/  @P5 STG.E desc[UR60][R6.64], R24 ;  /* 0x0000001806005986 */ /* 0x0003e2000c10193c */
[----:B------:R-:W-:Y:S01]  /*38a60*/  LEA.HI.X.SX32 R5, R3, R136, 0x2, P6 ;  /* 0x0000008803057211 */ /* 0x000fe200030f16ff */
[----:B------:R-:W-:-:S04]  /*38a70*/  VIADD R3, R9, UR4 ;  /* 0x0000000409037c36 */ /* 0x000fc80008000000 */
[----:B------:R4:W-:Y:S01]  /*38a80*/  @P4 STG.E desc[UR60][R4.64], R21 ;  /* 0x0000001504004986 */ /* 0x0009e2000c10193c */
[----:B-1----:R-:W-:-:S04]  /*38a90*/  LEA R6, P6, R9, R0, 0x2 ;  /* 0x0000000009067211 */ /* 0x002fc800078c10ff */
[----:B------:R-:W-:Y:S02]  /*38aa0*/  LEA.HI.X.SX32 R7, R9, R136, 0x2, P6 ;  /* 0x0000008809077211 */ /* 0x000fe400030f16ff */
[----:B----4-:R-:W-:Y:S01]  /*38ab0*/  ISETP.LT.AND P5, PT, R10, UR5, !P0 ;  /* 0x000000050a007c0c */ /* 0x010fe2000c7a1270 */
[----:B------:R-:W-:Y:S01]  /*38ac0*/  ULDC UR5, c[0x0][0x22c] ;  /* 0x00008b0000057ab9 */ /* 0x000fe20000000800 */
[----:B------:R-:W4:Y:S01]  /*38ad0*/  LDL.LU R10, [R1+0x948] ;  /* 0x00094800010a7983 */ /* 0x000f220000300800 */
[----:B------:R-:W-:-:S03]  /*38ae0*/  LEA R4, P6, R3, R0, 0x2 ;  /* 0x0000000003047211 */ /* 0x000fc600078c10ff */
[----:B------:R1:W-:Y:S01]  /*38af0*/  @P3 STG.E desc[UR60][R6.64], R25 ;  /* 0x0000001906003986 */ /* 0x0003e2000c10193c */
[----:B--2---:R-:W-:Y:S01]  /*38b00*/  ISETP.LT.AND P4, PT, R8, UR5, !P0 ;  /* 0x0000000508007c0c */ /* 0x004fe2000c781270 */
[----:B------:R-:W-:Y:S02]  /*38b10*/  ULDC UR5, c[0x0][0x22c] ;  /* 0x00008b0000057ab9 */ /* 0x000fe40000000800 */
[----:B------:R-:W2:Y:S01]  /*38b20*/  LDL.LU R8, [R1+0x950] ;  /* 0x0009500001087983 */ /* 0x000ea20000300800 */
[----:B------:R-:W-:Y:S01]  /*38b30*/  ISETP.LT.AND P3, PT, R13, UR5, !P0 ;  /* 0x000000050d007c0c */ /* 0x000fe2000c761270 */
[----:B------:R-:W-:Y:S02]  /*38b40*/  ULDC UR5, c[0x0][0x22c] ;  /* 0x00008b0000057ab9 */ /* 0x000fe40000000800 */
[----:B------:R-:W2:Y:S01]  /*38b50*/  LDL.LU R13, [R1+0x958] ;  /* 0x00095800010d7983 */ /* 0x000ea20000300800 */
[----:B------:R-:W-:-:S05]  /*38b60*/  LEA.HI.X.SX32 R5, R3, R136, 0x2, P6 ;  /* 0x0000008803057211 */ /* 0x000fca00030f16ff */
[----:B------:R1:W-:Y:S01]  /*38b70*/  @P2 STG.E desc[UR60][R4.64], R22 ;  /* 0x0000001604002986 */ /* 0x0003e2000c10193c */
[----:B---3--:R-:W-:Y:S01]  /*38b80*/  ISETP.LT.AND P2, PT, R12, UR5, !P0 ;  /* 0x000000050c007c0c */ /* 0x008fe2000c741270 */
[----:B------:R-:W-:Y:S02]  /*38b90*/  ULDC UR5, c[0x0][0x22c] ;  /* 0x00008b0000057ab9 */ /* 0x000fe40000000800 */
[----:B------:R-:W3:Y:S01]  /*38ba0*/  LDL.LU R12, [R1+0x954] ;  /* 0x00095400010c7983 */ /* 0x000ee20000300800 */
[----:B------:R-:W-:-:S04]  /*38bb0*/  IADD3 R9, R3, UR4, RZ ;  /* 0x0000000403097c10 */ /* 0x000fc8000fffe0ff */
[C---:B-1----:R-:W-:Y:S01]  /*38bc0*/  LEA R6, P6, R9.reuse, R0, 0x2 ;  /* 0x0000000009067211 */ /* 0x042fe200078c10ff */
[----:B------:R-:W-:-:S03]  /*38bd0*/  VIADD R3, R9, UR4 ;  /* 0x0000000409037c36 */ /* 0x000fc60008000000 */
[----:B------:R-:W-:Y:S01]  /*38be0*/  LEA.HI.X.SX32 R7, R9, R136, 0x2, P6 ;  /* 0x0000008809077211 */ /* 0x000fe200030f16ff */
[C---:B------:R-:W-:Y:S01]  /*38bf0*/  VIADD R9, R3.reuse, UR4 ;  /* 0x0000000403097c36 */ /* 0x040fe20008000000 */
[----:B------:R-:W-:-:S03]  /*38c00*/  LEA R4, P6, R3, R0, 0x2 ;  /* 0x0000000003047211 */ /* 0x000fc600078c10ff */
[----:B------:R1:W-:Y:S01]  /*38c10*/  @P1 STG.E desc[UR60][R6.64], R26 ;  /* 0x0000001a06001986 */ /* 0x0003e2000c10193c */
[----:B------:R-:W-:Y:S02]  /*38c20*/  LEA.HI.X.SX32 R5, R3, R136, 0x2, P6 ;  /* 0x0000008803057211 */ /* 0x000fe400030f16ff */
[----:B------:R-:W-:Y:S02]  /*38c30*/  IADD3 R3, R9, UR4, RZ ;  /* 0x0000000409037c10 */ /* 0x000fe4000fffe0ff */
[----:B------:R-:W-:Y:S01]  /*38c40*/  ISETP.LT.AND P1, PT, R11, UR5, !P0 ;  /* 0x000000050b007c0c */ /* 0x000fe2000c721270 */
[----:B------:R1:W-:Y:S01]  /*38c50*/  @P5 STG.E desc[UR60][R4.64], R23 ;  /* 0x0000001704005986 */ /* 0x0003e2000c10193c */
[----:B------:R-:W-:-:S03]  /*38c60*/  ULDC UR5, c[0x0][0x22c] ;  /* 0x00008b0000057ab9 */ /* 0x000fc60000000800 */
[----:B------:R-:W3:Y:S01]  /*38c70*/  LDL.LU R11, [R1+0x960] ;  /* 0x00096000010b7983 */ /* 0x000ee20000300800 */
[----:B-1----:R-:W-:-:S03]  /*38c80*/  LEA R6, P6, R9, R0, 0x2 ;  /* 0x0000000009067211 */ /* 0x002fc600078c10ff */
[----:B------:R-:W1:Y:S01]  /*38c90*/  LDS.128 R20, [R2] ;  /* 0x0000000002147984 */ /* 0x000e620000000c00 */
[----:B------:R-:W-:Y:S02]  /*38ca0*/  LEA.HI.X.SX32 R7, R9, R136, 0x2, P6 ;  /* 0x0000008809077211 */ /* 0x000fe400030f16ff */
[----:B------:R-:W-:-:S03]  /*38cb0*/  LEA R4, P6, R3, R0, 0x2 ;  /* 0x0000000003047211 */ /* 0x000fc600078c10ff */
[----:B------:R4:W-:Y:S01]  /*38cc0*/  @P4 STG.E desc[UR60][R6.64], R27 ;  /* 0x0000001b06004986 */ /* 0x0009e2000c10193c */
[C---:B------:R-:W-:Y:S01]  /*38cd0*/  LEA.HI.X.SX32 R5, R3.reuse, R136, 0x2, P6 ;  /* 0x0000008803057211 */ /* 0x040fe200030f16ff */
[----:B------:R-:W-:-:S04]  /*38ce0*/  VIADD R9, R3, UR4 ;  /* 0x0000000403097c36 */ /* 0x000fc80008000000 */
[----:B------:R3:W-:Y:S01]  /*38cf0*/  @P3 STG.E desc[UR60][R4.64], R28 ;  /* 0x0000001c04003986 */ /* 0x0007e2000c10193c */
[----:B----4-:R-:W-:Y:S01]  /*38d00*/  ISETP.LT.AND P5, PT, R10, UR5, !P0 ;  /* 0x000000050a007c0c */ /* 0x010fe2000c7a1270 */
[----:B------:R-:W-:Y:S02]  /*38d10*/  ULDC UR5, c[0x0][0x22c] ;  /* 0x00008b0000057ab9 */ /* 0x000fe40000000800 */
[----:B------:R-:W4:Y:S01]  /*38d20*/  LDL.LU R10, [R1+0x968] ;  /* 0x00096800010a7983 */ /* 0x000f220000300800 */
[----:B------:R-:W-:Y:S02]  /*38d30*/  LEA R6, P6, R9, R0, 0x2 ;  /* 0x0000000009067211 */ /* 0x000fe400078c10ff */
[----:B--2---:R-:W-:Y:S01]  /*38d40*/  ISETP.LT.AND P4, PT, R8, UR5, !P0 ;  /* 0x0000000508007c0c */ /* 0x004fe2000c781270 */
[----:B------:R-:W-:Y:S01]  /*38d50*/  ULDC UR5, c[0x0][0x22c] ;  /* 0x00008b0000057ab9 */ /* 0x000fe20000000800 */
[----:B------:R-:W2:Y:S01]  /*38d60*/  LDL.LU R8, [R1+0x970] ;  /* 0x0009700001087983 */ /* 0x000ea20000300800 */
[----:B------:R-:W-:Y:S01]  /*38d70*/  ISETP.LT.AND P3, PT, R13, UR5, !P0 ;  /* 0x000000050d007c0c */ /* 0x000fe2000c761270 */
[----:B------:R-:W-:-:S02]  /*38d80*/  ULDC UR5, c[0x0][0x22c] ;  /* 0x00008b0000057ab9 */ /* 0x000fc40000000800 */
[----:B------:R-:W2:Y:S01]  /*38d90*/  LDL.LU R13, [R1+0x96c] ;  /* 0x00096c00010d7983 */ /* 0x000ea20000300800 */
[----:B------:R-:W-:-:S05]  /*38da0*/  LEA.HI.X.SX32 R7, R9, R136, 0x2, P6 ;  /* 0x0000008809077211 */ /* 0x000fca00030f16ff */
[----:B------:R1:W-:Y:S01]  /*38db0*/  @P2 STG.E desc[UR60][R6.64], R32 ;  /* 0x0000002006002986 */ /* 0x0003e2000c10193c */
[----:B---3--:R-:W-:Y:S01]  /*38dc0*/  ISETP.LT.AND P2, PT, R12, UR5, !P0 ;  /* 0x000000050c007c0c */ /* 0x008fe2000c741270 */
[----:B------:R-:W-:Y:S02]  /*38dd0*/  VIADD R3, R9, UR4 ;  /* 0x0000000409037c36 */ /* 0x000fe40008000000 */
[----:B------:R-:W3:Y:S01]  /*38de0*/  LDL.LU R12, [R1+0x978] ;  /* 0x00097800010c7983 */ /* 0x000ee20000300800 */
[----:B------:R-:W-:Y:S02]  /*38df0*/  ULDC UR5, c[0x0][0x22c] ;  /* 0x00008b0000057ab9 */ /* 0x000fe40000000800 */
[C---:B------:R-:W-:Y:S02]  /*38e00*/  LEA R4, P6, R3.reuse, R0, 0x2 ;  /* 0x0000000003047211 */ /* 0x040fe400078c10ff */
[C---:B------:R-:W-:Y:S02]  /*38e10*/  IADD3 R9, R3.reuse, UR4, RZ ;  /* 0x0000000403097c10 */ /* 0x040fe4000fffe0ff */
[----:B------:R-:W-:-:S02]  /*38e20*/  LEA.HI.X.SX32 R5, R3, R136, 0x2, P6 ;  /* 0x0000008803057211 */ /* 0x000fc400030f16ff */
[C---:B-1----:R-:W-:Y:S01]  /*38e30*/  LEA R6, P6, R9.reuse, R0, 0x2 ;  /* 0x0000000009067211 */ /* 0x042fe200078c10ff */
[C---:B------:R-:W-:Y:S02]  /*38e40*/  VIADD R3, R9.reuse, UR4 ;  /* 0x0000000409037c36 */ /* 0x040fe40008000000 */
[----:B------:R1:W-:Y:S01]  /*38e50*/  @P1 STG.E desc[UR60][R4.64], R29 ;  /* 0x0000001d04001986 */ /* 0x0003e2000c10193c */
[----:B------:R-:W-:Y:S01]  /*38e60*/  LEA.HI.X.SX32 R7, R9, R136, 0x2, P6 ;  /* 0x0000008809077211 */ /* 0x000fe200030f16ff */
[----:B------:R-:W-:-:S04]  /*38e70*/  VIADD R9, R3, UR4 ;  /* 0x0000000403097c36 */ /* 0x000fc80008000000 */
[----:B------:R1:W-:Y:S02]  /*38e80*/  @P5 STG.E desc[UR60][R6.64], R33 ;  /* 0x0000002106005986 */ /* 0x0003e4000c10193c */
[----:B-1----:R-:W-:Y:S02]  /*38e90*/  LEA R4, P6, R3, R0, 0x2 ;  /* 0x0000000003047211 */ /* 0x002fe400078c10ff */
[----:B------:R-:W-:Y:S01]  /*38ea0*/  ISETP.LT.AND P1, PT, R11, UR5, !P0 ;  /* 0x000000050b007c0c */ /* 0x000fe2000c721270 */
[----:B------:R-:W-:Y:S01]  /*38eb0*/  ULDC UR5, c[0x0][0x22c] ;  /* 0x00008b0000057ab9 */ /* 0x000fe20000000800 */
[----:B------:R-:W-:Y:S01]  /*38ec0*/  LEA.HI.X.SX32 R5, R3, R136, 0x2, P6 ;  /* 0x0000008803057211 */ /* 0x000fe200030f16ff */
[----:B------:R-:W3:Y:S01]  /*38ed0*/  LDL.LU R11, [R1+0x980] ;  /* 0x00098000010b7983 */ /* 0x000ee20000300800 */
[----:B------:R-:W-:-:S03]  /*38ee0*/  LEA R6, P6, R9, R0, 0x2 ;  /* 0x0000000009067211 */ /* 0x000fc600078c10ff */
[----:B------:R1:W-:Y:S01]  /*38ef0*/  @P4 STG.E desc[UR60][R4.64], R30 ;  /* 0x0000001e04004986 */ /* 0x0003e2000c10193c */
[C---:B------:R-:W-:Y:S02]  /*38f00*/  LEA.HI.X.SX32 R7, R9.reuse, R136, 0x2, P6 ;  /* 0x0000008809077211 */ /* 0x040fe400030f16ff */
[----:B------:R-:W-:-:S03]  /*38f10*/  IADD3 R3, R9, UR4, RZ ;  /* 0x0000000409037c10 */ /* 0x000fc6000fffe0ff */
[----:B------:R3:W-:Y:S01]  /*38f20*/  @P3 STG.E desc[UR60][R6.64], R34 ;  /* 0x0000002206003986 */ /* 0x0007e2000c10193c */
[----:B----4-:R-:W-:Y:S01]  /*38f30*/  ISETP.LT.AND P5, PT, R10, UR5, !P0 ;  /* 0x000000050a007c0c */ /* 0x010fe2000c7a1270 */
[----:B------:R-:W-:Y:S02]  /*38f40*/  ULDC UR5, c[0x0][0x22c] ;  /* 0x00008b0000057ab9 */ /* 0x000fe40000000800 */
[----:B------:R-:W4:Y:S01]  /*38f50*/  LDL.LU R10, [R1+0x988] ;  /* 0x00098800010a7983 */ /* 0x000f220000300800 */
[----:B-1----:R-:W-:Y:S02]  /*38f60*/  LEA R4, P6, R3, R0, 0x2 ;  /* 0x0000000003047211 */ /* 0x002fe400078c10ff */
        /* <DEDUP_REMOVED lines=11> */
[----:B------:R-:W-:Y:S01]  /*39020*/  ULDC UR5, c[0x0][0x22c] ;  /* 0x00008b0000057ab9 */ /* 0x000fe20000000800 */
[C---:B------:R-:W-:Y:S01]  /*39030*/  VIADD R3, R9.reuse, UR4 ;  /* 0x0000000409037c36 */ /* 0x040fe20008000000 */
[----:B------:R-:W-:-:S04]  /*39040*/  LEA R6, P6, R9, R0, 0x2 ;  /* 0x0000000009067211 */ /* 0x000fc800078c10ff */
[----:B------:R-:W-:Y:S02]  /*39050*/  LEA.HI.X.SX32 R7, R9, R136, 0x2, P6 ;  /* 0x0000008809077211 */ /* 0x000fe400030f16ff */
[C---:B-1----:R-:W-:Y:S02]  /*39060*/  LEA R4, P6, R3.reuse, R0, 0x2 ;  /* 0x0000000003047211 */ /* 0x042fe400078c10ff */
[C---:B------:R-:W-:Y:S01]  /*39070*/  IADD3 R9, R3.reuse, UR4, RZ ;  /* 0x0000000403097c10 */ /* 0x040fe2000fffe0ff */
[----:B------:R1:W-:Y:S01]  /*39080*/  @P1 STG.E desc[UR60][R6.64], R35 ;  /* 0x0000002306001986 */ /* 0x0003e2000c10193c */
[----:B------:R-:W-:-:S03]  /*39090*/  LEA.HI.X.SX32 R5, R3, R136, 0x2, P6 ;  /* 0x0000008803057211 */ /* 0x000fc600030f16ff */
[C---:B------:R-:W-:Y:S02]  /*390a0*/  VIADD R3, R9.reuse, UR4 ;  /* 0x0000000409037c36 */ /* 0x040fe40008000000 */
        /* <DEDUP_REMOVED lines=24> */
[----:B------:R-:W-:Y:S02]  /*39230*/  ULDC UR5, c[0x0][0x22c] ;  /* 0x00008b0000057ab9 */ /* 0x000fe40000000800 */
[----:B------:R-:W3:Y:S01]  /*39240*/  LDL.LU R12, [R1+0x9b8] ;  /* 0x0009b800010c7983 */ /* 0x000ee20000300800 */
[----:B------:R-:W-:-:S04]  /*39250*/  IADD3 R3, R9, UR4, RZ ;  /* 0x0000000409037c10 */ /* 0x000fc8000fffe0ff */
[C---:B------:R-:W-:Y:S01]  /*39260*/  LEA R4, P6, R3.reuse, R0, 0x2 ;  /* 0x0000000003047211 */ /* 0x040fe200078c10ff */
[----:B------:R-:W-:-:S03]  /*39270*/  VIADD R9, R3, UR4 ;  /* 0x0000000403097c36 */ /* 0x000fc60008000000 */
[----:B------:R-:W-:Y:S01]  /*39280*/  LEA.HI.X.SX32 R5, R3, R136, 0x2, P6 ;  /* 0x0000008803057211 */ /* 0x000fe200030f16ff */
[C---:B------:R-:W-:Y:S01]  /*39290*/  VIADD R3, R9.reuse, UR4 ;  /* 0x0000000409037c36 */ /* 0x040fe20008000000 */
[----:B-1----:R-:W-:-:S03]  /*392a0*/  LEA R6, P6, R9, R0, 0x2 ;  /* 0x0000000009067211 */ /* 0x002fc600078c10ff */
[----:B------:R1:W-:Y:S01]  /*392b0*/  @P1 STG.E desc[UR60][R4.64], R38 ;  /* 0x0000002604001986 */ /* 0x0003e2000c10193c */
[----:B------:R-:W-:Y:S02]  /*392c0*/  LEA.HI.X.SX32 R7, R9, R136, 0x2, P6 ;  /* 0x0000008809077211 */ /* 0x000fe400030f16ff */
[----:B------:R-:W-:-:S03]  /*392d0*/  IADD3 R9, R3, UR4, RZ ;  /* 0x0000000403097c10 */ /* 0x000fc6000fffe0ff */
        /* <DEDUP_REMOVED lines=26> */
[----:B------:R-:W-:-:S03]  /*39480*/  ULDC UR5, c[0x0][0x22c] ;  /* 0x00008b0000057ab9 */ /* 0x000fc60000000800 */
[----:B------:R-:W3:Y:S04]  /*39490*/  LDL.LU R17, [R1+0x9a4] ;  /* 0x0009a40001117983 */ /* 0x000ee80000300800 */
[----:B------:R-:W3:Y:S04]  /*394a0*/  LDL.LU R16, [R1+0x994] ;  /* 0x0009940001107983 */ /* 0x000ee80000300800 */
[----:B------:R-:W3:Y:S01]  /*394b0*/  LDL.LU R14, [R1+0x98c] ;  /* 0x00098c00010e7983 */ /* 0x000ee20000300800 */
[C---:B------:R-:W-:Y:S02]  /*394c0*/  IADD3 R3, R9.reuse, UR4, RZ ;  /* 0x0000000409037c10 */ /* 0x040fe4000fffe0ff */
[C---:B------:R-:W-:Y:S01]  /*394d0*/  LEA R6, P6, R9.reuse, R0, 0x2 ;  /* 0x0000000009067211 */ /* 0x040fe200078c10ff */
[----:B------:R-:W3:Y:S03]  /*394e0*/  LDL.LU R15, [R1+0x97c] ;  /* 0x00097c00010f7983 */ /* 0x000ee60000300800 */
[----:B------:R-:W-:Y:S01]  /*394f0*/  LEA.HI.X.SX32 R7, R9, R136, 0x2, P6 ;  /* 0x0000008809077211 */ /* 0x000fe200030f16ff */
[C---:B------:R-:W-:Y:S01]  /*39500*/  VIADD R9, R3.reuse, UR4 ;  /* 0x0000000403097c36 */ /* 0x040fe20008000000 */
[----:B-1----:R-:W-:-:S03]  /*39510*/  LEA R4, P6, R3, R0, 0x2 ;  /* 0x0000000003047211 */ /* 0x002fc600078c10ff */
[----:B------:R1:W-:Y:S01]  /*39520*/  @P1 STG.E desc[UR60][R6.64], R48 ;  /* 0x0000003006001986 */ /* 0x0003e2000c10193c */
[----:B------:R-:W-:Y:S01]  /*39530*/  LEA.HI.X.SX32 R5, R3, R136, 0x2, P6 ;  /* 0x0000008803057211 */ /* 0x000fe200030f16ff */
[----:B------:R-:W-:Y:S01]  /*39540*/  VIADD R3, R9, UR4 ;  /* 0x0000000409037c36 */ /* 0x000fe20008000000 */
[----:B------:R-:W-:-:S03]  /*39550*/  ISETP.LT.AND P1, PT, R11, UR5, !P0 ;  /* 0x000000050b007c0c */ /* 0x000fc6000c721270 */
[----:B------:R1:W-:Y:S01]  /*39560*/  @P5 STG.E desc[UR60][R4.64], R41 ;  /* 0x0000002904005986 */ /* 0x0003e2000c10193c */
[----:B------:R-:W-:Y:S01]  /*39570*/  ULDC UR5, c[0x0][0x22c] ;  /* 0x00008b0000057ab9 */ /* 0x000fe20000000800 */
[----:B-1----:R-:W-:-:S04]  /*39580*/  LEA R6, P6, R9, R0, 0x2 ;  /* 0x0000000009067211 */ /* 0x002fc800078c10ff */
[----:B------:R-:W-:Y:S02]  /*39590*/  LEA.HI.X.SX32 R7, R9, R136, 0x2, P6 ;  /* 0x0000008809077211 */ /* 0x000fe400030f16ff */
[C---:B------:R-:W-:Y:S02]  /*395a0*/  IADD3 R9, R3.reuse, UR4, RZ ;  /* 0x0000000403097c10 */ /* 0x040fe4000fffe0ff */
[C---:B------:R-:W-:Y:S01]  /*395b0*/  LEA R4, P6, R3.reuse, R0, 0x2 ;  /* 0x0000000003047211 */ /* 0x040fe200078c10ff */
[----:B------:R1:W-:Y:S03]  /*395c0*/  @P4 STG.E desc[UR60][R6.64], R49 ;  /* 0x0000003106004986 */ /* 0x0003e6000c10193c */
[----:B------:R-:W-:Y:S01]  /*395d0*/  LEA.HI.X.SX32 R5, R3, R136, 0x2, P6 ;  /* 0x0000008803057211 */ /* 0x000fe200030f16ff */
[----:B------:R-:W-:Y:S01]  /*395e0*/  VIADD R3, R9, UR4 ;  /* 0x0000000409037c36 */ /* 0x000fe20008000000 */
[----:B----4-:R-:W-:Y:S01]  /*395f0*/  ISETP.LT.AND P5, PT, R10, UR5, !P0 ;  /* 0x000000050a007c0c */ /* 0x010fe2000c7a1270 */
[----:B------:R-:W-:-:S02]  /*39600*/  ULDC UR5, c[0x0][0x22c] ;  /* 0x00008b0000057ab9 */ /* 0x000fc40000000800 */
[----:B------:R4:W-:Y:S01]  /*39610*/  @P3 STG.E desc[UR60][R4.64], R42 ;  /* 0x0000002a04003986 */ /* 0x0009e2000c10193c */
[----:B--2---:R-:W-:Y:S01]  /*39620*/  ISETP.LT.AND P4, PT, R8, UR5, !P0 ;  /* 0x0000000508007c0c */ /* 0x004fe2000c781270 */
[----:B------:R-:W-:Y:S01]  /*39630*/  ULDC UR5, c[0x0][0x22c] ;  /* 0x00008b0000057ab9 */ /* 0x000fe20000000800 */
[----:B------:R-:W-:Y:S02]  /*39640*/  LEA R8, P6, R9, R0, 0x2 ;  /* 0x0000000009087211 */ /* 0x000fe400078c10ff */
[----:B------:R-:W-:Y:S01]  /*39650*/  ISETP.LT.AND P3, PT, R13, UR5, !P0 ;  /* 0x000000050d007c0c */ /* 0x000fe2000c761270 */
[----:B------:R-:W-:Y:S01]  /*39660*/  VIADD R13, R3, UR4 ;  /* 0x00000004030d7c36 */ /* 0x000fe20008000000 */
[----:B------:R-:W-:Y:S01]  /*39670*/  LEA.HI.X.SX32 R9, R9, R136, 0x2, P6 ;  /* 0x0000008809097211 */ /* 0x000fe200030f16ff */
[----:B------:R-:W-:Y:S01]  /*39680*/  ULDC UR5, c[0x0][0x22c] ;  /* 0x00008b0000057ab9 */ /* 0x000fe20000000800 */
[----:B------:R-:W-:-:S04]  /*39690*/  LEA R10, P6, R3, R0, 0x2 ;  /* 0x00000000030a7211 */ /* 0x000fc800078c10ff */
[----:B------:R-:W-:Y:S02]  /*396a0*/  LEA.HI.X.SX32 R11, R3, R136, 0x2, P6 ;  /* 0x00000088030b7211 */ /* 0x000fe400030f16ff */
[C---:B-1----:R-:W-:Y:S02]  /*396b0*/  LEA R6, P6, R13.reuse, R0, 0x2 ;  /* 0x000000000d067211 */ /* 0x042fe400078c10ff */
[C---:B------:R-:W-:Y:S01]  /*396c0*/  IADD3 R3, R13.reuse, UR4, RZ ;  /* 0x000000040d037c10 */ /* 0x040fe2000fffe0ff */
[----:B------:R1:W-:Y:S01]  /*396d0*/  @P2 STG.E desc[UR60][R8.64], R50 ;  /* 0x0000003208002986 */ /* 0x0003e2000c10193c */
[----:B------:R-:W-:Y:S02]  /*396e0*/  LEA.HI.X.SX32 R7, R13, R136, 0x2, P6 ;  /* 0x000000880d077211 */ /* 0x000fe400030f16ff */
[C---:B----4-:R-:W-:Y:S01]  /*396f0*/  LEA R4, P6, R3.reuse, R0, 0x2 ;  /* 0x0000000003047211 */ /* 0x050fe200078c10ff */
[----:B------:R2:W-:Y:S03]  /*39700*/  @P1 STG.E desc[UR60][R10.64], R43 ;  /* 0x0000002b0a001986 */ /* 0x0005e6000c10193c */
[----:B------:R-:W-:Y:S01]  /*39710*/  LEA.HI.X.SX32 R5, R3, R136, 0x2, P6 ;  /* 0x0000008803057211 */ /* 0x000fe200030f16ff */
[----:B------:R4:W-:Y:S04]  /*39720*/  @P5 STG.E desc[UR60][R6.64], R51 ;  /* 0x0000003306005986 */ /* 0x0009e8000c10193c */
[----:B------:R4:W-:Y:S01]  /*39730*/  @P4 STG.E desc[UR60][R4.64], R88 ;  /* 0x0000005804004986 */ /* 0x0009e2000c10193c */
[----:B---3--:R-:W-:Y:S01]  /*39740*/  ISETP.LT.AND P2, PT, R12, UR5, !P0 ;  /* 0x000000050c007c0c */ /* 0x008fe2000c741270 */
[----:B------:R-:W-:-:S02]  /*39750*/  ULDC UR5, c[0x0][0x22c] ;  /* 0x00008b0000057ab9 */ /* 0x000fc40000000800 */
[----:B------:R-:W3:Y:S01]  /*39760*/  LDL.LU R12, [R1+0x974] ;  /* 0x00097400010c7983 */ /* 0x000ee20000300800 */
[----:B------:R-:W-:Y:S01]  /*39770*/  ISETP.LT.AND P1, PT, R17, UR5, !P0 ;  /* 0x0000000511007c0c */ /* 0x000fe2000c721270 */
[----:B------:R-:W-:Y:S02]  /*39780*/  ULDC UR5, c[0x0][0x22c] ;  /* 0x00008b0000057ab9 */ /* 0x000fe40000000800 */
[----:B------:R-:W3:Y:S01]  /*39790*/  LDL.LU R17, [R1+0x964] ;  /* 0x0009640001117983 */ /* 0x000ee20000300800 */
[----:B------:R-:W-:Y:S01]  /*397a0*/  ISETP.LT.AND P5, PT, R16, UR5, !P0 ;  /* 0x0000000510007c0c */ /* 0x000fe2000c7a1270 */
[----:B------:R-:W-:Y:S02]  /*397b0*/  ULDC UR5, c[0x0][0x22c] ;  /* 0x00008b0000057ab9 */ /* 0x000fe40000000800 */
[----:B------:R-:W3:Y:S01]  /*397c0*/  LDL.LU R16, [R1+0x95c] ;  /* 0x00095c0001107983 */ /* 0x000ee20000300800 */
[----:B------:R-:W-:Y:S01]  /*397d0*/  ISETP.LT.AND P4, PT, R14, UR5, !P0 ;  /* 0x000000050e007c0c */ /* 0x000fe2000c781270 */
[----:B------:R-:W-:-:S02]  /*397e0*/  VIADD R13, R3, UR4 ;  /* 0x00000004030d7c36 */ /* 0x000fc40008000000 */
[----:B------:R-:W3:Y:S01]  /*397f0*/  LDL.LU R14, [R1+0x94c] ;  /* 0x00094c00010e7983 */ /* 0x000ee20000300800 */
[----:B------:R-:W-:Y:S01]  /*39800*/  ULDC UR5, c[0x0][0x22c] ;  /* 0x00008b0000057ab9 */ /* 0x000fe20000000800 */
[C---:B------:R-:W-:Y:S01]  /*39810*/  VIADD R3, R13.reuse, UR4 ;  /* 0x000000040d037c36 */ /* 0x040fe20008000000 */
[----:B-1----:R-:W-:-:S04]  /*39820*/  LEA R8, P6, R13, R0, 0x2 ;  /* 0x000000000d087211 */ /* 0x002fc800078c10ff */
[----:B------:R-:W-:Y:S02]  /*39830*/  LEA.HI.X.SX32 R9, R13, R136, 0x2, P6 ;  /* 0x000000880d097211 */ /* 0x000fe400030f16ff */
[C---:B--2---:R-:W-:Y:S02]  /*39840*/  LEA R10, P6, R3.reuse, R0, 0x2 ;  /* 0x00000000030a7211 */ /* 0x044fe400078c10ff */
[C---:B------:R-:W-:Y:S02]  /*39850*/  IADD3 R13, R3.reuse, UR4, RZ ;  /* 0x00000004030d7c10 */ /* 0x040fe4000fffe0ff */
[----:B------:R-:W-:Y:S01]  /*39860*/  LEA.HI.X.SX32 R11, R3, R136, 0x2, P6 ;  /* 0x00000088030b7211 */ /* 0x000fe200030f16ff */
[----:B------:R1:W-:Y:S01]  /*39870*/  @P3 STG.E desc[UR60][R8.64], R52 ;  /* 0x0000003408003986 */ /* 0x0003e2000c10193c */
[C---:B----4-:R-:W-:Y:S01]  /*39880*/  LEA R6, P6, R13.reuse, R0, 0x2 ;  /* 0x000000000d067211 */ /* 0x050fe200078c10ff */
[----:B------:R-:W-:Y:S01]  /*39890*/  VIADD R3, R13, UR4 ;  /* 0x000000040d037c36 */ /* 0x000fe20008000000 */
[----:B------:R-:W-:Y:S01]  /*398a0*/  ISETP.LT.AND P3, PT, R15, UR5, !P0 ;  /* 0x000000050f007c0c */ /* 0x000fe2000c761270 */
[----:B------:R-:W-:Y:S01]  /*398b0*/  ULDC UR5, c[0x0][0x22c] ;  /* 0x00008b0000057ab9 */ /* 0x000fe20000000800 */
[----:B------:R-:W2:Y:S01]  /*398c0*/  LDL.LU R15, [R1+0x944] ;  /* 0x00094400010f7983 */ /* 0x000ea20000300800 */
[----:B------:R-:W-:Y:S01]  /*398d0*/  LEA.HI.X.SX32 R7, R13, R136, 0x2, P6 ;  /* 0x000000880d077211 */ /* 0x000fe200030f16ff */
[C---:B------:R-:W-:Y:S01]  /*398e0*/  VIADD R13, R3.reuse, UR4 ;  /* 0x00000004030d7c36 */ /* 0x040fe20008000000 */
[C---:B------:R-:W-:Y:S01]  /*398f0*/  LEA R4, P6, R3.reuse, R0, 0x2 ;  /* 0x0000000003047211 */ /* 0x040fe200078c10ff */
[----:B------:R4:W-:Y:S03]  /*39900*/  @P2 STG.E desc[UR60][R10.64], R89 ;  /* 0x000000590a002986 */ /* 0x0009e6000c10193c */
[----:B------:R-:W-:-:S02]  /*39910*/  LEA.HI.X.SX32 R5, R3, R136, 0x2, P6 ;  /* 0x0000008803057211 */ /* 0x000fc400030f16ff */
[C---:B-1----:R-:W-:Y:S01]  /*39920*/  LEA R8, P6, R13.reuse, R0, 0x2 ;  /* 0x000000000d087211 */ /* 0x042fe200078c10ff */
        /* <DEDUP_REMOVED lines=14> */
[----:B------:R-:W-:-:S02]  /*39a10*/  ULDC UR5, c[0x0][0x22c] ;  /* 0x00008b0000057ab9 */ /* 0x000fc40000000800 */
[----:B------:R-:W3:Y:S01]  /*39a20*/  LDL.LU R14, [R1+0x904] ;  /* 0x00090400010e7983 */ /* 0x000ee20000300800 */
[----:B------:R-:W-:-:S04]  /*39a30*/  IADD3 R3, R13, UR4, RZ ;  /* 0x000000040d037c10 */ /* 0x000fc8000fffe0ff */
[C---:B----4-:R-:W-:Y:S01]  /*39a40*/  LEA R10, P6, R3.reuse, R0, 0x2 ;  /* 0x00000000030a7211 */ /* 0x050fe200078c10ff */
[----:B------:R-:W-:-:S03]  /*39a50*/  VIADD R13, R3, UR4 ;  /* 0x00000004030d7c36 */ /* 0x000fc60008000000 */
[----:B------:R-:W-:Y:S01]  /*39a60*/  LEA.HI.X.SX32 R11, R3, R136, 0x2, P6 ;  /* 0x00000088030b7211 */ /* 0x000fe200030f16ff */
[C---:B------:R-:W-:Y:S01]  /*39a70*/  VIADD R3, R13.reuse, UR4 ;  /* 0x000000040d037c36 */ /* 0x040fe20008000000 */
[----:B-1----:R-:W-:-:S04]  /*39a80*/  LEA R6, P6, R13, R0, 0x2 ;  /* 0x000000000d067211 */ /* 0x002fc800078c10ff */
[----:B------:R-:W-:Y:S01]  /*39a90*/  LEA.HI.X.SX32 R7, R13, R136, 0x2, P6 ;  /* 0x000000880d077211 */ /* 0x000fe200030f16ff */
[----:B------:R1:W-:Y:S01]  /*39aa0*/  @P3 STG.E desc[UR60][R10.64], R91 ;  /* 0x0000005b0a003986 */ /* 0x0003e2000c10193c */
[C---:B------:R-:W-:Y:S02]  /*39ab0*/  LEA R4, P6, R3.reuse, R0, 0x2 ;  /* 0x0000000003047211 */ /* 0x040fe400078c10ff */
[----:B------:R-:W-:Y:S02]  /*39ac0*/  IADD3 R13, R3, UR4, RZ ;  /* 0x00000004030d7c10 */ /* 0x000fe4000fffe0ff */
[----:B--2---:R-:W-:Y:S01]  /*39ad0*/  ISETP.LT.AND P3, PT, R15, UR5, !P0 ;  /* 0x000000050f007c0c */ /* 0x004fe2000c761270 */
        /* <DEDUP_REMOVED lines=24> */
[----:B------:R-:W-:Y:S02]  /*39c60*/  ULDC UR5, c[0x0][0x22c] ;  /* 0x00008b0000057ab9 */ /* 0x000fe40000000800 */
[C---:B----4-:R-:W-:Y:S02]  /*39c70*/  LEA R6, P6, R13.reuse, R0, 0x2 ;  /* 0x000000000d067211 */ /* 0x050fe400078c10ff */
[C---:B------:R-:W-:Y:S02]  /*39c80*/  IADD3 R3, R13.reuse, UR4, RZ ;  /* 0x000000040d037c10 */ /* 0x040fe4000fffe0ff */
[----:B------:R-:W-:Y:S02]  /*39c90*/  LEA.HI.X.SX32 R7, R13, R136, 0x2, P6 ;  /* 0x000000880d077211 */ /* 0x000fe400030f16ff */
[C---:B-1----:R-:W-:Y:S01]  /*39ca0*/  LEA R4, P6, R3.reuse, R0, 0x2 ;  /* 0x0000000003047211 */ /* 0x042fe200078c10ff */
[----:B------:R-:W-:-:S03]  /*39cb0*/  VIADD R13, R3, UR4 ;  /* 0x00000004030d7c36 */ /* 0x000fc60008000000 */
[----:B------:R-:W-:Y:S01]  /*39cc0*/  LEA.HI.X.SX32 R5, R3, R136, 0x2, P6 ;  /* 0x0000008803057211 */ /* 0x000fe200030f16ff */
[C---:B------:R-:W-:Y:S01]  /*39cd0*/  VIADD R3, R13.reuse, UR4 ;  /* 0x000000040d037c36 */ /* 0x040fe20008000000 */
[----:B------:R-:W-:Y:S01]  /*39ce0*/  LEA R8, P6, R13, R0, 0x2 ;  /* 0x000000000d087211 */ /* 0x000fe200078c10ff */
[----:B------:R1:W-:Y:S01]  /*39cf0*/  @P3 STG.E desc[UR60][R6.64], R57 ;  /* 0x0000003906003986 */ /* 0x0003e2000c10193c */
[----:B--2---:R-:W-:Y:S01]  /*39d00*/  ISETP.LT.AND P3, PT, R15, UR5, !P0 ;  /* 0x000000050f007c0c */ /* 0x004fe2000c761270 */
[----:B------:R-:W-:Y:S02]  /*39d10*/  ULDC UR5, c[0x0][0x22c] ;  /* 0x00008b0000057ab9 */ /* 0x000fe40000000800 */
[----:B------:R-:W2:Y:S01]  /*39d20*/  LDL.LU R15, [R1+0x8c4] ;  /* 0x0008c400010f7983 */ /* 0x000ea20000300800 */
[----:B------:R-:W-:Y:S02]  /*39d30*/  LEA.HI.X.SX32 R9, R13, R136, 0x2, P6 ;  /* 0x000000880d097211 */ /* 0x000fe400030f16ff */
[----:B------:R-:W-:-:S02]  /*39d40*/  LEA R10, P6, R3, R0, 0x2 ;  /* 0x00000000030a7211 */ /* 0x000fc400078c10ff */
[C---:B------:R-:W-:Y:S01]  /*39d50*/  IADD3 R13, R3.reuse, UR4, RZ ;  /* 0x00000004030d7c10 */ /* 0x040fe2000fffe0ff */
[----:B------:R4:W-:Y:S01]  /*39d60*/  @P2 STG.E desc[UR60][R4.64], R94 ;  /* 0x0000005e04002986 */ /* 0x0009e2000c10193c */
[----:B------:R-:W-:Y:S02]  /*39d70*/  LEA.HI.X.SX32 R11, R3, R136, 0x2, P6 ;  /* 0x00000088030b7211 */ /* 0x000fe400030f16ff */
        /* <DEDUP_REMOVED lines=19> */
[----:B----4-:R-:W-:-:S04]  /*39eb0*/  LEA R4, P6, R3, R0, 0x2 ;  /* 0x0000000003047211 */ /* 0x010fc800078c10ff */
[----:B------:R-:W-:Y:S02]  /*39ec0*/  LEA.HI.X.SX32 R5, R3, R136, 0x2, P6 ;  /* 0x0000008803057211 */ /* 0x000fe400030f16ff */
[C---:B------:R-:W-:Y:S02]  /*39ed0*/  IADD3 R3, R13.reuse, UR4, RZ ;  /* 0x000000040d037c10 */ /* 0x040fe4000fffe0ff */
[C---:B-1----:R-:W-:Y:S01]  /*39ee0*/  LEA R8, P6, R13.reuse, R0, 0x2 ;  /* 0x000000000d087211 */ /* 0x042fe200078c10ff */
[----:B------:R1:W-:Y:S03]  /*39ef0*/  @P3 STG.E desc[UR60][R4.64], R96 ;  /* 0x0000006004003986 */ /* 0x0003e6000c10193c */
[----:B------:R-:W-:Y:S01]  /*39f00*/  LEA.HI.X.SX32 R9, R13, R136, 0x2, P6 ;  /* 0x000000880d097211 */ /* 0x000fe200030f16ff */
[C---:B------:R-:W-:Y:S01]  /*39f10*/  VIADD R13, R3.reuse, UR4 ;  /* 0x00000004030d7c36 */ /* 0x040fe20008000000 */
[----:B------:R-:W-:-:S02]  /*39f20*/  LEA R10, P6, R3, R0, 0x2 ;  /* 0x00000000030a7211 */ /* 0x000fc400078c10ff */
[----:B--2---:R-:W-:Y:S01]  /*39f30*/  ISETP.LT.AND P3, PT, R15, UR5, !P0 ;  /* 0x000000050f007c0c */ /* 0x004fe2000c761270 */
[----:B------:R-:W-:Y:S01]  /*39f40*/  ULDC UR5, c[0x0][0x22c] ;  /* 0x00008b0000057ab9 */ /* 0x000fe20000000800 */
[----:B------:R-:W2:Y:S01]  /*39f50*/  LDL.LU R15, [R1+0x8b0] ;  /* 0x0008b000010f7983 */ /* 0x000ea20000300800 */
[----:B------:R-:W-:Y:S01]  /*39f60*/  LEA.HI.X.SX32 R11, R3, R136, 0x2, P6 ;  /* 0x00000088030b7211 */ /* 0x000fe200030f16ff */
[C---:B------:R-:W-:Y:S01]  /*39f70*/  VIADD R3, R13.reuse, UR4 ;  /* 0x000000040d037c36 */ /* 0x040fe20008000000 */
[C---:B------:R-:W-:Y:S01]  /*39f80*/  LEA R6, P6, R13.reuse, R0, 0x2 ;  /* 0x000000000d067211 */ /* 0x040fe200078c10ff */
[----:B------:R4:W-:Y:S03]  /*39f90*/  @P2 STG.E desc[UR60][R8.64], R60 ;  /* 0x0000003c08002986 */ /* 0x0009e6000c10193c */
        /* <DEDUP_REMOVED lines=92> */
[C---:B-1----:R-:W-:Y:S02]  /*3a560*/  LEA R4, P6, R3.reuse, R0, 0x2 ;  /* 0x0000000003047211 */ /* 0x042fe400078c10ff */
[C---:B------:R-:W-:Y:S02]  /*3a570*/  IADD3 R13, R3.reuse, UR4, RZ ;  /* 0x00000004030d7c10 */ /* 0x040fe4000fffe0ff */
[----:B------:R-:W-:Y:S01]  /*3a580*/  LEA.HI.X.SX32 R5, R3, R136, 0x2, P6 ;  /* 0x0000008803057211 */ /* 0x000fe200030f16ff */
[----:B------:R1:W-:Y:S01]  /*3a590*/  @P3 STG.E desc[UR60][R6.64], R67 ;  /* 0x0000004306003986 */ /* 0x0003e2000c10193c */
[C---:B------:R-:W-:Y:S01]  /*3a5a0*/  LEA R8, P6, R13.reuse, R0, 0x2 ;  /* 0x000000000d087211 */ /* 0x040fe200078c10ff */
[----:B------:R-:W-:Y:S01]  /*3a5b0*/  VIADD R3, R13, UR4 ;  /* 0x000000040d037c36 */ /* 0x000fe20008000000 */
        /* <DEDUP_REMOVED lines=61> */
[C---:B------:R-:W-:Y:S02]  /*3a990*/  IADD3 R3, R13.reuse, UR4, RZ ;  /* 0x000000040d037c10 */ /* 0x040fe4000fffe0ff */
[----:B----4-:R-:W-:-:S04]  /*3a9a0*/  LEA R8, P6, R13, R0, 0x2 ;  /* 0x000000000d087211 */ /* 0x010fc800078c10ff */
[----:B------:R-:W-:Y:S01]  /*3a9b0*/  LEA.HI.X.SX32 R9, R13, R136, 0x2, P6 ;  /* 0x000000880d097211 */ /* 0x000fe200030f16ff */
[C---:B------:R-:W-:Y:S01]  /*3a9c0*/  VIADD R13, R3.reuse, UR4 ;  /* 0x00000004030d7c36 */ /* 0x040fe20008000000 */
[----:B-1----:R-:W-:-:S04]  /*3a9d0*/  LEA R10, P6, R3, R0, 0x2 ;  /* 0x00000000030a7211 */ /* 0x002fc800078c10ff */
        /* <DEDUP_REMOVED lines=72> */
[C---:B------:R-:W-:Y:S02]  /*3ae60*/  IADD3 R3, R13.reuse, UR4, RZ ;  /* 0x000000040d037c10 */ /* 0x040fe4000fffe0ff */
[----:B------:R-:W-:Y:S02]  /*3ae70*/  LEA R8, P6, R13, R0, 0x2 ;  /* 0x000000000d087211 */ /* 0x000fe400078c10ff */
        /* <DEDUP_REMOVED lines=123> */
[----:B------:R-:W-:Y:S01]  /*3b630*/  ISETP.LT.AND P5, PT, R16, UR5, !P0 ;  /* 0x0000000510007c0c */ /* 0x000fe2000c7a1270 */
[----:B------:R-:W-:Y:S01]  /*3b640*/  ULDC UR5, c[0x0][0x22c] ;  /* 0x00008b0000057ab9 */ /* 0x000fe20000000800 */
[----:B------:R-:W3:Y:S01]  /*3b650*/  LDL.LU R16, [R1+0x7d0] ;  /* 0x0007d00001107983 */ /* 0x000ee20000300800 */
[----:B------:R-:W-:Y:S01]  /*3b660*/  ISETP.LT.AND P4, PT, R14, UR5, !P0 ;  /* 0x000000050e007c0c */ /* 0x000fe2000c781270 */
[----:B----4-:R-:W-:Y:S02]  /*3b670*/  VIADD R7, R3, UR4 ;  /* 0x0000000403077c36 */ /* 0x010fe40008000000 */
[----:B------:R-:W4:Y:S01]  /*3b680*/  LDL.LU R14, [R1+0x7cc] ;  /* 0x0007cc00010e7983 */ /* 0x000f220000300800 */
[----:B------:R-:W-:-:S02]  /*3b690*/  ULDC UR5, c[0x0][0x22c] ;  /* 0x00008b0000057ab9 */ /* 0x000fc40000000800 */
[C---:B------:R-:W-:Y:S02]  /*3b6a0*/  LEA R2, P6, R7.reuse, R0, 0x2 ;  /* 0x0000000007027211 */ /* 0x040fe400078c10ff */
[C---:B------:R-:W-:Y:S02]  /*3b6b0*/  IADD3 R13, R7.reuse, UR4, RZ ;  /* 0x00000004070d7c10 */ /* 0x040fe4000fffe0ff */
[----:B------:R-:W-:-:S03]  /*3b6c0*/  LEA.HI.X.SX32 R3, R7, R136, 0x2, P6 ;  /* 0x0000008807037211 */ /* 0x000fc600030f16ff */
[C---:B------:R-:W-:Y:S01]  /*3b6d0*/  VIADD R7, R13.reuse, UR4 ;  /* 0x000000040d077c36 */ /* 0x040fe20008000000 */
[----:B-1----:R-:W-:-:S03]  /*3b6e0*/  LEA R4, P6, R13, R0, 0x2 ;  /* 0x000000000d047211 */ /* 0x002fc600078c10ff */
[----:B------:R-:W-:Y:S01]  /*3b6f0*/  VIADD R9, R7, UR4 ;  /* 0x0000000407097c36 */ /* 0x000fe20008000000 */
[----:B------:R-:W-:-:S04]  /*3b700*/  LEA.HI.X.SX32 R5, R13, R136, 0x2, P6 ;  /* 0x000000880d057211 */ /* 0x000fc800030f16ff */
[----:B------:R-:W-:Y:S02]  /*3b710*/  IADD3 R13, R9, UR4, RZ ;  /* 0x00000004090d7c10 */ /* 0x000fe4000fffe0ff */
[----:B------:R-:W-:Y:S01]  /*3b720*/  LEA R6, P6, R7, R0, 0x2 ;  /* 0x0000000007067211 */ /* 0x000fe200078c10ff */
[----:B------:R1:W-:Y:S02]  /*3b730*/  @P3 STG.E desc[UR60][R2.64], R131 ;  /* 0x0000008302003986 */ /* 0x0003e4000c10193c */
[----:B------:R-:W-:Y:S01]  /*3b740*/  VIADD R11, R13, UR4 ;  /* 0x000000040d0b7c36 */ /* 0x000fe20008000000 */
[----:B------:R-:W-:Y:S02]  /*3b750*/  LEA.HI.X.SX32 R7, R7, R136, 0x2, P6 ;  /* 0x0000008807077211 */ /* 0x000fe400030f16ff */
[----:B--2---:R-:W-:Y:S01]  /*3b760*/  ISETP.LT.AND P3, PT, R15, UR5, !P0 ;  /* 0x000000050f007c0c */ /* 0x004fe2000c761270 */
[----:B------:R-:W-:Y:S01]  /*3b770*/  VIADD R15, R11, UR4 ;  /* 0x000000040b0f7c36 */ /* 0x000fe20008000000 */
[----:B------:R2:W-:Y:S01]  /*3b780*/  @P2 STG.E desc[UR60][R4.64], R84 ;  /* 0x0000005404002986 */ /* 0x0005e2000c10193c */
[----:B------:R-:W-:-:S03]  /*3b790*/  ULDC UR5, c[0x0][0x22c] ;  /* 0x00008b0000057ab9 */ /* 0x000fc60000000800 */
[----:B------:R4:W-:Y:S01]  /*3b7a0*/  @P1 STG.E desc[UR60][R6.64], R20 ;  /* 0x0000001406001986 */ /* 0x0009e2000c10193c */
[-C--:B-1----:R-:W-:Y:S02]  /*3b7b0*/  LEA R2, P6, R9, R0.reuse, 0x2 ;  /* 0x0000000009027211 */ /* 0x082fe400078c10ff */
[----:B------:R-:W-:Y:S02]  /*3b7c0*/  LEA R8, P1, R13, R0, 0x2 ;  /* 0x000000000d087211 */ /* 0x000fe400078210ff */
[----:B------:R-:W-:Y:S02]  /*3b7d0*/  IADD3 R17, R15, UR4, RZ ;  /* 0x000000040f117c10 */ /* 0x000fe4000fffe0ff */
[-C--:B------:R-:W-:Y:S02]  /*3b7e0*/  LEA.HI.X.SX32 R3, R9, R136.reuse, 0x2, P6 ;  /* 0x0000008809037211 */ /* 0x080fe400030f16ff */
[----:B------:R-:W-:Y:S01]  /*3b7f0*/  LEA.HI.X.SX32 R9, R13, R136, 0x2, P1 ;  /* 0x000000880d097211 */ /* 0x000fe200008f16ff */
[----:B------:R-:W-:Y:S01]  /*3b800*/  VIADD R19, R17, UR4 ;  /* 0x0000000411137c36 */ /* 0x000fe20008000000 */
[-C--:B--2---:R-:W-:Y:S01]  /*3b810*/  LEA R4, P1, R15, R0.reuse, 0x2 ;  /* 0x000000000f047211 */ /* 0x084fe200078210ff */
[----:B------:R-:W-:Y:S01]  /*3b820*/  ULDC UR4, c[0x0][0x22c] ;  /* 0x00008b0000047ab9 */ /* 0x000fe20000000800 */
[----:B------:R-:W-:-:S02]  /*3b830*/  LEA R10, P6, R11, R0, 0x2 ;  /* 0x000000000b0a7211 */ /* 0x000fc400078c10ff */
[-C--:B------:R-:W-:Y:S02]  /*3b840*/  LEA.HI.X.SX32 R5, R15, R136.reuse, 0x2, P1 ;  /* 0x000000880f057211 */ /* 0x080fe400008f16ff */
[----:B------:R-:W-:Y:S01]  /*3b850*/  LEA.HI.X.SX32 R11, R11, R136, 0x2, P6 ;  /* 0x000000880b0b7211 */ /* 0x000fe200030f16ff */
[----:B------:R1:W-:Y:S04]  /*3b860*/  @P5 STG.E desc[UR60][R2.64], R85 ;  /* 0x0000005502005986 */ /* 0x0003e8000c10193c */
[----:B------:R1:W-:Y:S04]  /*3b870*/  @P4 STG.E desc[UR60][R8.64], R21 ;  /* 0x0000001508004986 */ /* 0x0003e8000c10193c */
[----:B------:R1:W-:Y:S01]  /*3b880*/  @P3 STG.E desc[UR60][R10.64], R86 ;  /* 0x000000560a003986 */ /* 0x0003e2000c10193c */
[----:B---3--:R-:W-:-:S02]  /*3b890*/  ISETP.LT.AND P2, PT, R12, UR5, !P0 ;  /* 0x000000050c007c0c */ /* 0x008fc4000c741270 */
[C---:B------:R-:W-:Y:S02]  /*3b8a0*/  LEA R12, P6, R19.reuse, R0, 0x2 ;  /* 0x00000000130c7211 */ /* 0x040fe400078c10ff */
[----:B------:R-:W-:Y:S01]  /*3b8b0*/  ISETP.LT.AND P1, PT, R16, UR4, !P0 ;  /* 0x0000000410007c0c */ /* 0x000fe2000c721270 */
[----:B------:R-:W-:Y:S01]  /*3b8c0*/  ULDC UR4, c[0x0][0x22c] ;  /* 0x00008b0000047ab9 */ /* 0x000fe20000000800 */
[----:B------:R-:W-:Y:S02]  /*3b8d0*/  LEA.HI.X.SX32 R13, R19, R136, 0x2, P6 ;  /* 0x00000088130d7211 */ /* 0x000fe400030f16ff */
[----:B----4-:R-:W-:Y:S02]  /*3b8e0*/  ISETP.LT.AND P0, PT, R14, UR4, !P0 ;  /* 0x000000040e007c0c */ /* 0x010fe4000c701270 */
[----:B------:R-:W-:-:S04]  /*3b8f0*/  LEA R6, P6, R17, R0, 0x2 ;  /* 0x0000000011067211 */ /* 0x000fc800078c10ff */
[----:B------:R-:W-:Y:S01]  /*3b900*/  LEA.HI.X.SX32 R7, R17, R136, 0x2, P6 ;  /* 0x0000008811077211 */ /* 0x000fe200030f16ff */
[----:B------:R1:W-:Y:S04]  /*3b910*/  @P2 STG.E desc[UR60][R4.64], R22 ;  /* 0x0000001604002986 */ /* 0x0003e8000c10193c */
[----:B------:R1:W-:Y:S02]  /*3b920*/  @P1 STG.E desc[UR60][R6.64], R87 ;  /* 0x0000005706001986 */ /* 0x0003e4000c10193c */
[----:B------:R-:W-:Y:S05]  /*3b930*/  @!P0 EXIT ;  /* 0x000000000000894d */ /* 0x000fea0003800000 */
[----:B------:R-:W-:Y:S01]  /*3b940*/  STG.E desc[UR60][R12.64], R23 ;  /* 0x000000170c007986 */ /* 0x000fe2000c10193c */
[----:B------:R-:W-:Y:S05]  /*3b950*/  EXIT ;  /* 0x000000000000794d */ /* 0x000fea0003800000 */
.L_x_2:
[----:B------:R-:W-:-:S00]  /*3b960*/  BRA `(.L_x_2) ;  /* 0xfffffffc00fc7947 */ /* 0x000fc0000383ffff */
[----:B------:R-:W-:-:S00]  /*3b970*/  NOP ;  /* 0x0000000000007918 */ /* 0x000fc00000000000 */
        /* <DEDUP_REMOVED lines=8> */
.L_x_3:


//--------------------- .nv.shared.matmul_kernel  --------------------------
	.section	.nv.shared.matmul_kernel,"aw",@nobits
	.sectionflags	@""
	.align	16
	.zero		1024


//--------------------- .nv.shared.reserved.0     --------------------------
	.section	.nv.shared.reserved.0,"aw",@nobits
	.weak		__nv_reservedSMEM_offset_0_alias
	.size		__nv_reservedSMEM_offset_0_alias, 0, 0
	.other		__nv_reservedSMEM_offset_0_alias,@"STO_CUDA_RESERVED_SHARED STV_DEFAULT"
__nv_reservedSMEM_offset_0_alias:
	.zero		0


//--------------------- .nv.constant0.matmul_kernel --------------------------
	.section	.nv.constant0.matmul_kernel,"a",@progbits
	.sectionflags	@""
	.align	4
.nv.constant0.matmul_kernel:
	.zero		608


//--------------------- SYMBOLS --------------------------

	.type		.nv.reservedSmem.offset0,@object
	.size		.nv.reservedSmem.offset0,0x4
